def attn_fwd(
    Q,
    K,
    V,
    Out,
    Lse,
    sm_scale,
    stride_qz,
    stride_qh,
    stride_qm,
    stride_qk,
    stride_kz,
    stride_kh,
    stride_kn,
    stride_kk,
    stride_vz,
    stride_vh,
    stride_vn,
    stride_vk,
    stride_oz,
    stride_oh,
    stride_om,
    stride_ok,
    seqlen_q,
    seqlen_k,
    BLOCK_M: tl.constexpr,
    BLOCK_N: tl.constexpr,
    HEAD_DIM: tl.constexpr,
    CAUSAL: tl.constexpr,
):
    start_m = tl.program_id(0)
    off_hz = tl.program_id(1)
    q_off = off_hz * stride_qh
    k_off = off_hz * stride_kh
    v_off = off_hz * stride_vh
    offs_m = start_m * BLOCK_M + tl.arange(0, BLOCK_M)
    offs_d = tl.arange(0, HEAD_DIM)
    offs_n = tl.arange(0, BLOCK_N)
    q_ptrs = Q + q_off + offs_m[:, None] * stride_qm + offs_d[None, :] * stride_qk
    k_ptrs = K + k_off + offs_d[:, None] * stride_kk + offs_n[None, :] * stride_kn
    v_ptrs = V + v_off + offs_n[:, None] * stride_vn + offs_d[None, :] * stride_vk
    m_i = tl.full([BLOCK_M], float("-inf"), dtype=tl.float32)
    l_i = tl.zeros([BLOCK_M], dtype=tl.float32) + 1.0
    acc = tl.zeros([BLOCK_M, HEAD_DIM], dtype=tl.float32)
    q = tl.load(q_ptrs)
    acc, l_i, m_i = _attn_fwd_inner(
        acc,
        l_i,
        m_i,
        q,
        k_ptrs,
        v_ptrs,
        sm_scale,
        stride_kn,
        stride_vn,
        start_m,
        seqlen_k,
        BLOCK_M,
        BLOCK_N,
        HEAD_DIM,
        CAUSAL,
    )
    acc = acc / l_i[:, None]
    lse = m_i + tl.math.log2(l_i) / 1.4426950408889634
    o_ptrs = (
        Out
        + off_hz * stride_oh
        + offs_m[:, None] * stride_om
        + offs_d[None, :] * stride_ok
    )
    tl.store(o_ptrs, acc.to(Out.dtype.element_ty))
    tl.store(Lse + off_hz * seqlen_q + offs_m, lse)

# config = {"BLOCK_M": 64, "BLOCK_N": 64, "HEAD_DIM": 128, "arch": "sm_100", "causal": true, "dtype": "bf16", "num_stages": 2, "num_warps": 4}
# arch = sm_100


// ===== COMPILED SASS (sm_100a) =====

	.target	sm_100a

	.elftype	@"ET_EXEC"


//--------------------- .note.nv.tkinfo           --------------------------
	.section	.note.nv.tkinfo,"",@"SHT_NOTE"
	.sectionflags	@"SHF_NOTE_NV_TKINFO"
	.tkinfo
        /*0018*/ 	.word	0x00000081
        /*0030*/ 	.string	""
        /*0030*/ 	.string	"ptxas-blackwell"
        /*0030*/ 	.string	"Cuda compilation tools, release 12.9, V12.9.86"
        /*0030*/ 	.string	"Build cuda_12.9.r12.9/compiler.36037853_0"
        /*0030*/ 	.string	"-v  -suppress-debug-info  -lineinfo  -arch sm_100a "



//--------------------- .note.nv.cuver            --------------------------
	.section	.note.nv.cuver,"",@"SHT_NOTE"
	.sectionflags	@"SHF_NOTE_NV_CUVER"
        /*0018*/ 	.short	0x0001
        /*001a*/ 	.short	0x0064
        /*001c*/ 	.short	0x0001
        /*001e*/ 	.short	0x0000
        /*0020*/ 	.short	0x0001
        /*0022*/ 	.short	0x0000


//--------------------- .nv.info                  --------------------------
	.section	.nv.info,"",@"SHT_CUDA_INFO"
	.align	4


	//----- nvinfo : EIATTR_REGCOUNT
	.align		4
        /*0000*/ 	.byte	0x04, 0x2f
        /*0002*/ 	.short	(.L_5 - .L_4)
	.align		4
.L_4:
        /*0004*/ 	.word	index@(attn_fwd)
        /*0008*/ 	.word	0x000000ff


	//----- nvinfo : EIATTR_FRAME_SIZE
	.align		4
.L_5:
        /*000c*/ 	.byte	0x04, 0x11
        /*000e*/ 	.short	(.L_7 - .L_6)
	.align		4
.L_6:
        /*0010*/ 	.word	index@($__internal_2_$__cuda_sm10x_tcgen05_guardrail_trap_unallocated_columns_being_dealloced)
        /*0014*/ 	.word	0x00000148


	//----- nvinfo : EIATTR_FRAME_SIZE
	.align		4
.L_7:
        /*0018*/ 	.byte	0x04, 0x11
        /*001a*/ 	.short	(.L_9 - .L_8)
	.align		4
.L_8:
        /*001c*/ 	.word	index@($__internal_1_$__cuda_sm10x_tcgen05_guardrail_trap_phase_invalid_during_alloc)
        /*0020*/ 	.word	0x00000148


	//----- nvinfo : EIATTR_FRAME_SIZE
	.align		4
.L_9:
        /*0024*/ 	.byte	0x04, 0x11
        /*0026*/ 	.short	(.L_11 - .L_10)
	.align		4
.L_10:
        /*0028*/ 	.word	index@($__internal_0_$__cuda_sm10x_tcgen05_guardrail_trap_col_being_dealloced_not_returned_by_alloc)
        /*002c*/ 	.word	0x00000148


	//----- nvinfo : EIATTR_FRAME_SIZE
	.align		4
.L_11:
        /*0030*/ 	.byte	0x04, 0x11
        /*0032*/ 	.short	(.L_13 - .L_12)
	.align		4
.L_12:
        /*0034*/ 	.word	index@(attn_fwd)
        /*0038*/ 	.word	0x00000148


	//----- nvinfo : EIATTR_MIN_STACK_SIZE
	.align		4
.L_13:
        /*003c*/ 	.byte	0x04, 0x12
        /*003e*/ 	.short	(.L_15 - .L_14)
	.align		4
.L_14:
        /*0040*/ 	.word	index@(attn_fwd)
        /*0044*/ 	.word	0x00000148
.L_15:


//--------------------- .nv.info.attn_fwd         --------------------------
	.section	.nv.info.attn_fwd,"",@"SHT_CUDA_INFO"
	.sectionflags	@""
	.align	4


	//----- nvinfo : EIATTR_CUDA_API_VERSION
	.align		4
        /*0000*/ 	.byte	0x04, 0x37
        /*0002*/ 	.short	(.L_17 - .L_16)
.L_16:
        /*0004*/ 	.word	0x00000081


	//----- nvinfo : EIATTR_KPARAM_INFO
	.align		4
.L_17:
        /*0008*/ 	.byte	0x04, 0x17
        /*000a*/ 	.short	(.L_19 - .L_18)
.L_18:
        /*000c*/ 	.word	0x00000000
        /*0010*/ 	.short	0x0019
        /*0012*/ 	.short	0x0080
        /*0014*/ 	.byte	0x00, 0xf4, 0x21, 0x00


	//----- nvinfo : EIATTR_KPARAM_INFO
	.align		4
.L_19:
        /*0018*/ 	.byte	0x04, 0x17
        /*001a*/ 	.short	(.L_21 - .L_20)
.L_20:
        /*001c*/ 	.word	0x00000000
        /*0020*/ 	.short	0x0018
        /*0022*/ 	.short	0x0078
        /*0024*/ 	.byte	0x00, 0xf4, 0x21, 0x00


	//----- nvinfo : EIATTR_KPARAM_INFO
	.align		4
.L_21:
        /*0028*/ 	.byte	0x04, 0x17
        /*002a*/ 	.short	(.L_23 - .L_22)
.L_22:
        /*002c*/ 	.word	0x00000000
        /*0030*/ 	.short	0x0017
        /*0032*/ 	.short	0x0070
        /*0034*/ 	.byte	0x00, 0xf0, 0x11, 0x00


	//----- nvinfo : EIATTR_KPARAM_INFO
	.align		4
.L_23:
        /*0038*/ 	.byte	0x04, 0x17
        /*003a*/ 	.short	(.L_25 - .L_24)
.L_24:
        /*003c*/ 	.word	0x00000000
        /*0040*/ 	.short	0x0016
        /*0042*/ 	.short	0x006c
        /*0044*/ 	.byte	0x00, 0xf0, 0x11, 0x00


	//----- nvinfo : EIATTR_KPARAM_INFO
	.align		4
.L_25:
        /*0048*/ 	.byte	0x04, 0x17
        /*004a*/ 	.short	(.L_27 - .L_26)
.L_26:
        /*004c*/ 	.word	0x00000000
        /*0050*/ 	.short	0x0015
        /*0052*/ 	.short	0x0068
        /*0054*/ 	.byte	0x00, 0xf0, 0x11, 0x00


	//----- nvinfo : EIATTR_KPARAM_INFO
	.align		4
.L_27:
        /*0058*/ 	.byte	0x04, 0x17
        /*005a*/ 	.short	(.L_29 - .L_28)
.L_28:
        /*005c*/ 	.word	0x00000000
        /*0060*/ 	.short	0x0014
        /*0062*/ 	.short	0x0064
        /*0064*/ 	.byte	0x00, 0xf0, 0x11, 0x00


	//----- nvinfo : EIATTR_KPARAM_INFO
	.align		4
.L_29:
        /*0068*/ 	.byte	0x04, 0x17
        /*006a*/ 	.short	(.L_31 - .L_30)
.L_30:
        /*006c*/ 	.word	0x00000000
        /*0070*/ 	.short	0x0013
        /*0072*/ 	.short	0x0060
        /*0074*/ 	.byte	0x00, 0xf0, 0x11, 0x00


	//----- nvinfo : EIATTR_KPARAM_INFO
	.align		4
.L_31:
        /*0078*/ 	.byte	0x04, 0x17
        /*007a*/ 	.short	(.L_33 - .L_32)
.L_32:
        /*007c*/ 	.word	0x00000000
        /*0080*/ 	.short	0x0012
        /*0082*/ 	.short	0x005c
        /*0084*/ 	.byte	0x00, 0xf0, 0x11, 0x00


	//----- nvinfo : EIATTR_KPARAM_INFO
	.align		4
.L_33:
        /*0088*/ 	.byte	0x04, 0x17
        /*008a*/ 	.short	(.L_35 - .L_34)
.L_34:
        /*008c*/ 	.word	0x00000000
        /*0090*/ 	.short	0x0011
        /*0092*/ 	.short	0x0058
        /*0094*/ 	.byte	0x00, 0xf0, 0x11, 0x00


	//----- nvinfo : EIATTR_KPARAM_INFO
	.align		4
.L_35:
        /*0098*/ 	.byte	0x04, 0x17
        /*009a*/ 	.short	(.L_37 - .L_36)
.L_36:
        /*009c*/ 	.word	0x00000000
        /*00a0*/ 	.short	0x0010
        /*00a2*/ 	.short	0x0054
        /*00a4*/ 	.byte	0x00, 0xf0, 0x11, 0x00


	//----- nvinfo : EIATTR_KPARAM_INFO
	.align		4
.L_37:
        /*00a8*/ 	.byte	0x04, 0x17
        /*00aa*/ 	.short	(.L_39 - .L_38)
.L_38:
        /*00ac*/ 	.word	0x00000000
        /*00b0*/ 	.short	0x000f
        /*00b2*/ 	.short	0x0050
        /*00b4*/ 	.byte	0x00, 0xf0, 0x11, 0x00


	//----- nvinfo : EIATTR_KPARAM_INFO
	.align		4
.L_39:
        /*00b8*/ 	.byte	0x04, 0x17
        /*00ba*/ 	.short	(.L_41 - .L_40)
.L_40:
        /*00bc*/ 	.word	0x00000000
        /*00c0*/ 	.short	0x000e
        /*00c2*/ 	.short	0x004c
        /*00c4*/ 	.byte	0x00, 0xf0, 0x11, 0x00


	//----- nvinfo : EIATTR_KPARAM_INFO
	.align		4
.L_41:
        /*00c8*/ 	.byte	0x04, 0x17
        /*00ca*/ 	.short	(.L_43 - .L_42)
.L_42:
        /*00cc*/ 	.word	0x00000000
        /*00d0*/ 	.short	0x000d
        /*00d2*/ 	.short	0x0048
        /*00d4*/ 	.byte	0x00, 0xf0, 0x11, 0x00


	//----- nvinfo : EIATTR_KPARAM_INFO
	.align		4
.L_43:
        /*00d8*/ 	.byte	0x04, 0x17
        /*00da*/ 	.short	(.L_45 - .L_44)
.L_44:
        /*00dc*/ 	.word	0x00000000
        /*00e0*/ 	.short	0x000c
        /*00e2*/ 	.short	0x0044
        /*00e4*/ 	.byte	0x00, 0xf0, 0x11, 0x00


	//----- nvinfo : EIATTR_KPARAM_INFO
	.align		4
.L_45:
        /*00e8*/ 	.byte	0x04, 0x17
        /*00ea*/ 	.short	(.L_47 - .L_46)
.L_46:
        /*00ec*/ 	.word	0x00000000
        /*00f0*/ 	.short	0x000b
        /*00f2*/ 	.short	0x0040
        /*00f4*/ 	.byte	0x00, 0xf0, 0x11, 0x00


	//----- nvinfo : EIATTR_KPARAM_INFO
	.align		4
.L_47:
        /*00f8*/ 	.byte	0x04, 0x17
        /*00fa*/ 	.short	(.L_49 - .L_48)
.L_48:
        /*00fc*/ 	.word	0x00000000
        /*0100*/ 	.short	0x000a
        /*0102*/ 	.short	0x003c
        /*0104*/ 	.byte	0x00, 0xf0, 0x11, 0x00


	//----- nvinfo : EIATTR_KPARAM_INFO
	.align		4
.L_49:
        /*0108*/ 	.byte	0x04, 0x17
        /*010a*/ 	.short	(.L_51 - .L_50)
.L_50:
        /*010c*/ 	.word	0x00000000
        /*0110*/ 	.short	0x0009
        /*0112*/ 	.short	0x0038
        /*0114*/ 	.byte	0x00, 0xf0, 0x11, 0x00


	//----- nvinfo : EIATTR_KPARAM_INFO
	.align		4
.L_51:
        /*0118*/ 	.byte	0x04, 0x17
        /*011a*/ 	.short	(.L_53 - .L_52)
.L_52:
        /*011c*/ 	.word	0x00000000
        /*0120*/ 	.short	0x0008
        /*0122*/ 	.short	0x0034
        /*0124*/ 	.byte	0x00, 0xf0, 0x11, 0x00


	//----- nvinfo : EIATTR_KPARAM_INFO
	.align		4
.L_53:
        /*0128*/ 	.byte	0x04, 0x17
        /*012a*/ 	.short	(.L_55 - .L_54)
.L_54:
        /*012c*/ 	.word	0x00000000
        /*0130*/ 	.short	0x0007
        /*0132*/ 	.short	0x0030
        /*0134*/ 	.byte	0x00, 0xf0, 0x11, 0x00


	//----- nvinfo : EIATTR_KPARAM_INFO
	.align		4
.L_55:
        /*0138*/ 	.byte	0x04, 0x17
        /*013a*/ 	.short	(.L_57 - .L_56)
.L_56:
        /*013c*/ 	.word	0x00000000
        /*0140*/ 	.short	0x0006
        /*0142*/ 	.short	0x002c
        /*0144*/ 	.byte	0x00, 0xf0, 0x11, 0x00


	//----- nvinfo : EIATTR_KPARAM_INFO
	.align		4
.L_57:
        /*0148*/ 	.byte	0x04, 0x17
        /*014a*/ 	.short	(.L_59 - .L_58)
.L_58:
        /*014c*/ 	.word	0x00000000
        /*0150*/ 	.short	0x0005
        /*0152*/ 	.short	0x0028
        /*0154*/ 	.byte	0x00, 0xf0, 0x11, 0x00


	//----- nvinfo : EIATTR_KPARAM_INFO
	.align		4
.L_59:
        /*0158*/ 	.byte	0x04, 0x17
        /*015a*/ 	.short	(.L_61 - .L_60)
.L_60:
        /*015c*/ 	.word	0x00000000
        /*0160*/ 	.short	0x0004
        /*0162*/ 	.short	0x0020
        /*0164*/ 	.byte	0x00, 0xf4, 0x21, 0x00


	//----- nvinfo : EIATTR_KPARAM_INFO
	.align		4
.L_61:
        /*0168*/ 	.byte	0x04, 0x17
        /*016a*/ 	.short	(.L_63 - .L_62)
.L_62:
        /*016c*/ 	.word	0x00000000
        /*0170*/ 	.short	0x0003
        /*0172*/ 	.short	0x0018
        /*0174*/ 	.byte	0x00, 0xf4, 0x21, 0x00


	//----- nvinfo : EIATTR_KPARAM_INFO
	.align		4
.L_63:
        /*0178*/ 	.byte	0x04, 0x17
        /*017a*/ 	.short	(.L_65 - .L_64)
.L_64:
        /*017c*/ 	.word	0x00000000
        /*0180*/ 	.short	0x0002
        /*0182*/ 	.short	0x0010
        /*0184*/ 	.byte	0x00, 0xf4, 0x21, 0x00


	//----- nvinfo : EIATTR_KPARAM_INFO
	.align		4
.L_65:
        /*0188*/ 	.byte	0x04, 0x17
        /*018a*/ 	.short	(.L_67 - .L_66)
.L_66:
        /*018c*/ 	.word	0x00000000
        /*0190*/ 	.short	0x0001
        /*0192*/ 	.short	0x0008
        /*0194*/ 	.byte	0x00, 0xf4, 0x21, 0x00


	//----- nvinfo : EIATTR_KPARAM_INFO
	.align		4
.L_67:
        /*0198*/ 	.byte	0x04, 0x17
        /*019a*/ 	.short	(.L_69 - .L_68)
.L_68:
        /*019c*/ 	.word	0x00000000
        /*01a0*/ 	.short	0x0000
        /*01a2*/ 	.short	0x0000
        /*01a4*/ 	.byte	0x00, 0xf4, 0x21, 0x00


	//----- nvinfo : EIATTR_AT_ENTRY_FRAGMENTS
	.align		4
.L_69:
        /*01a8*/ 	.byte	0x04, 0x4f
        /*01aa*/ 	.short	(.L_71 - .L_70)


	//   ....[0]....
.L_70:
        /*01ac*/ 	.word	0x00000004


	//----- nvinfo : EIATTR_RESERVED_SMEM_USED
	.align		4
.L_71:
        /*01b0*/ 	.byte	0x01, 0x41
	.zero		2


	//----- nvinfo : EIATTR_SPARSE_MMA_MASK
	.align		4
        /*01b4*/ 	.byte	0x03, 0x50
        /*01b6*/ 	.short	0x0000


	//----- nvinfo : EIATTR_TCGEN05_1CTA_USED
	.align		4
        /*01b8*/ 	.byte	0x01, 0x51
	.zero		2


	//----- nvinfo : EIATTR_MAXREG_COUNT
	.align		4
        /*01bc*/ 	.byte	0x03, 0x1b
        /*01be*/ 	.short	0x00ff


	//----- nvinfo : EIATTR_NUM_BARRIERS
	.align		4
        /*01c0*/ 	.byte	0x02, 0x4c
        /*01c2*/ 	.byte	0x01
	.zero		1


	//----- nvinfo : EIATTR_ANNOTATIONS
	.align		4
        /*01c4*/ 	.byte	0x04, 0x55
        /*01c6*/ 	.short	(.L_73 - .L_72)


	//   ....[0]....
.L_72:
        /*01c8*/ 	.word	0x00000001
        /*01cc*/ 	.byte	0x40, 0x23, 0x00, 0x00, 0x01, 0x00, 0x00, 0x00, 0xb0, 0x23, 0x00, 0x00, 0x01, 0x00, 0x00, 0x00
        /* <DEDUP_REMOVED lines=49> */
        /*04ec*/ 	.byte	0x40, 0x83, 0x00, 0x00, 0x01, 0x00, 0x00, 0x00, 0x10, 0x94, 0x00, 0x00


	//----- nvinfo : EIATTR_INT_WARP_WIDE_INSTR_OFFSETS
	.align		4
.L_73:
        /*04f8*/ 	.byte	0x04, 0x31
        /*04fa*/ 	.short	(.L_75 - .L_74)


	//   ....[0]....
.L_74:
        /*04fc*/ 	.word	0x00001820


	//   ....[1]....
        /*0500*/ 	.word	0x00001980


	//   ....[2]....
        /*0504*/ 	.word	0x00003270


	//   ....[3]....
        /*0508*/ 	.word	0x00004180


	//   ....[4]....
        /*050c*/ 	.word	0x000088b0


	//   ....[5]....
        /*0510*/ 	.word	0x0000e190


	//   ....[6]....
        /*0514*/ 	.word	0x0000e1e0


	//----- nvinfo : EIATTR_COOP_GROUP_MASK_REGIDS
	.align		4
.L_75:
        /*0518*/ 	.byte	0x04, 0x29
        /*051a*/ 	.short	(.L_77 - .L_76)


	//   ....[0]....
.L_76:
        /*051c*/ 	.word	0xffffffff


	//   ....[1]....
        /*0520*/ 	.word	0xffffffff


	//   ....[2]....
        /*0524*/ 	.word	0xffffffff


	//   ....[3]....
        /*0528*/ 	.word	0xffffffff


	//   ....[4]....
        /*052c*/ 	.word	0xffffffff


	//   ....[5]....
        /*0530*/ 	.word	0xffffffff


	//   ....[6]....
        /*0534*/ 	.word	0xffffffff


	//   ....[7]....
        /*0538*/ 	.word	0xffffffff


	//----- nvinfo : EIATTR_COOP_GROUP_INSTR_OFFSETS
	.align		4
.L_77:
        /*053c*/ 	.byte	0x04, 0x28
        /*053e*/ 	.short	(.L_79 - .L_78)


	//   ....[0]....
.L_78:
        /*0540*/ 	.word	0x00000070


	//   ....[1]....
        /*0544*/ 	.word	0x00000330


	//   ....[2]....
        /*0548*/ 	.word	0x00005450


	//   ....[3]....
        /*054c*/ 	.word	0x00006450


	//   ....[4]....
        /*0550*/ 	.word	0x00009ae0


	//   ....[5]....
        /*0554*/ 	.word	0x0000a320


	//   ....[6]....
        /*0558*/ 	.word	0x0000e020


	//   ....[7]....
        /*055c*/ 	.word	0x0000e290


	//----- nvinfo : EIATTR_VRC_CTA_INIT_COUNT
	.align		4
.L_79:
        /*0560*/ 	.byte	0x02, 0x4a
        /*0562*/ 	.byte	0x80
	.zero		1


	//----- nvinfo : EIATTR_MBARRIER_INSTR_OFFSETS
	.align		4
        /*0564*/ 	.byte	0x04, 0x39
        /*0566*/ 	.short	(.L_81 - .L_80)


	//   ....[0]....
.L_80:
        /*0568*/ 	.word	0x00002370
        /*056c*/ 	.word	0x000000ff
        /*0570*/ 	.word	0x00000000
        /*0574*/ 	.short	0x0100
        /*0576*/ 	.byte	0x46
	.zero		1


	//   ....[1]....
        /*0578*/ 	.word	0x00003400
        /*057c*/ 	.word	0x000000ff
        /*0580*/ 	.word	0x00010008
        /*0584*/ 	.short	0x0100
        /*0586*/ 	.byte	0x49
	.zero		1


	//   ....[2]....
        /*0588*/ 	.word	0x00004290
        /*058c*/ 	.word	0x000000ff
        /*0590*/ 	.word	0x00008000
        /*0594*/ 	.short	0x0100
        /*0596*/ 	.byte	0x49
	.zero		1


	//   ....[3]....
        /*0598*/ 	.word	0x000046b0
        /*059c*/ 	.word	0x000000ff
        /*05a0*/ 	.word	0x00008000
        /*05a4*/ 	.short	0x010a
        /*05a6*/ 	.byte	0x49
	.zero		1


	//   ....[4]....
        /*05a8*/ 	.word	0x00004870
        /*05ac*/ 	.word	0x000000ff
        /*05b0*/ 	.word	0x00008000
        /*05b4*/ 	.short	0x0108
        /*05b6*/ 	.byte	0x49
	.zero		1


	//   ....[5]....
        /*05b8*/ 	.word	0x00008ab0
        /*05bc*/ 	.word	0x000000ff
        /*05c0*/ 	.word	0x00010010
        /*05c4*/ 	.short	0x0100
        /*05c6*/ 	.byte	0x49
	.zero		1


	//   ....[6]....
        /*05c8*/ 	.word	0x00008d20
        /*05cc*/ 	.word	0x000000ff
        /*05d0*/ 	.word	0x00010010
        /*05d4*/ 	.short	0x010a
        /*05d6*/ 	.byte	0x49
	.zero		1


	//   ....[7]....
        /*05d8*/ 	.word	0x00008fc0
        /*05dc*/ 	.word	0x000000ff
        /*05e0*/ 	.word	0x00010010
        /*05e4*/ 	.short	0x0108
        /*05e6*/ 	.byte	0x49
	.zero		1


	//   ....[8]....
        /*05e8*/ 	.word	0x0000a1f0
        /*05ec*/ 	.word	0x000000ff
        /*05f0*/ 	.word	0x00000000
        /*05f4*/ 	.short	0x010a
        /*05f6*/ 	.byte	0x46
	.zero		1


	//   ....[9]....
        /*05f8*/ 	.word	0x0000ba50
        /*05fc*/ 	.word	0x000000ff
        /*0600*/ 	.word	0x00000000
        /*0604*/ 	.short	0x010a
        /*0606*/ 	.byte	0x46
	.zero		1


	//   ....[10]....
        /*0608*/ 	.word	0x0000bbe0
        /*060c*/ 	.word	0x000000ff
        /*0610*/ 	.word	0x00010000
        /*0614*/ 	.short	0x0108
        /*0616*/ 	.byte	0x49
	.zero		1


	//   ....[11]....
        /*0618*/ 	.word	0x0000bce0
        /*061c*/ 	.word	0x000000ff
        /*0620*/ 	.word	0x00010008
        /*0624*/ 	.short	0x0108
        /*0626*/ 	.byte	0x49
	.zero		1


	//   ....[12]....
        /*0628*/ 	.word	0x0000e2b0
        /*062c*/ 	.word	0x000000ff
        /*0630*/ 	.word	0x00008000
        /*0634*/ 	.short	0x010a
        /*0636*/ 	.byte	0x49
	.zero		1


	//   ....[13]....
        /*0638*/ 	.word	0x0000e2e0
        /*063c*/ 	.word	0x000000ff
        /*0640*/ 	.word	0x00010010
        /*0644*/ 	.short	0x010a
        /*0646*/ 	.byte	0x49
	.zero		1


	//   ....[14]....
        /*0648*/ 	.word	0x0000e310
        /*064c*/ 	.word	0x000000ff
        /*0650*/ 	.word	0x00000000
        /*0654*/ 	.short	0x010a
        /*0656*/ 	.byte	0x46
	.zero		1


	//   ....[15]....
        /*0658*/ 	.word	0x0000e340
        /*065c*/ 	.word	0x000000ff
        /*0660*/ 	.word	0x00000000
        /*0664*/ 	.short	0x010a
        /*0666*/ 	.byte	0x46
	.zero		1


	//----- nvinfo : EIATTR_NUM_MBARRIERS
	.align		4
.L_81:
        /*0668*/ 	.byte	0x03, 0x38
        /*066a*/ 	.short	0xffff


	//----- nvinfo : EIATTR_EXIT_INSTR_OFFSETS
	.align		4
        /*066c*/ 	.byte	0x04, 0x1c
        /*066e*/ 	.short	(.L_83 - .L_82)


	//   ....[0]....
.L_82:
        /*0670*/ 	.word	0x0000e2a0


	//----- nvinfo : EIATTR_REQNTID
	.align		4
.L_83:
        /*0674*/ 	.byte	0x04, 0x10
        /*0676*/ 	.short	(.L_85 - .L_84)
.L_84:
        /*0678*/ 	.word	0x00000080
        /*067c*/ 	.word	0x00000001
        /*0680*/ 	.word	0x00000001


	//----- nvinfo : EIATTR_CRS_STACK_SIZE
	.align		4
.L_85:
        /*0684*/ 	.byte	0x04, 0x1e
        /*0686*/ 	.short	(.L_87 - .L_86)
.L_86:
        /*0688*/ 	.word	0x00000000


	//----- nvinfo : EIATTR_CBANK_PARAM_SIZE
	.align		4
.L_87:
        /*068c*/ 	.byte	0x03, 0x19
        /*068e*/ 	.short	0x0088


	//----- nvinfo : EIATTR_PARAM_CBANK
	.align		4
        /*0690*/ 	.byte	0x04, 0x0a
        /*0692*/ 	.short	(.L_89 - .L_88)
	.align		4
.L_88:
        /*0694*/ 	.word	index@(.nv.constant0.attn_fwd)
        /*0698*/ 	.short	0x0380
        /*069a*/ 	.short	0x0088


	//----- nvinfo : EIATTR_SW_WAR
	.align		4
.L_89:
        /*069c*/ 	.byte	0x04, 0x36
        /*069e*/ 	.short	(.L_91 - .L_90)
.L_90:
        /*06a0*/ 	.word	0x00000008
.L_91:


//--------------------- .nv.compat                --------------------------
	.section	.nv.compat,"",@"SHT_CUDA_COMPAT_INFO"
	.align	4
        /*0000*/ 	.byte	0x02, 0x02, 0x02, 0x00, 0x02, 0x05, 0x05, 0x00, 0x02, 0x03, 0x00, 0x00, 0x02, 0x06, 0x01, 0x00


//--------------------- .nv.callgraph             --------------------------
	.section	.nv.callgraph,"",@"SHT_CUDA_CALLGRAPH"
	.align	4
	.sectionentsize	8
	.align		4
        /*0000*/ 	.word	0x00000000
	.align		4
        /*0004*/ 	.word	0xffffffff
	.align		4
        /*0008*/ 	.word	0x00000000
	.align		4
        /*000c*/ 	.word	0xfffffffe
	.align		4
        /*0010*/ 	.word	0x00000000
	.align		4
        /*0014*/ 	.word	0xfffffffd
	.align		4
        /*0018*/ 	.word	0x00000000
	.align		4
        /*001c*/ 	.word	0xfffffffc


//--------------------- .nv.constant4             --------------------------
	.section	.nv.constant4,"a",@progbits
	.align	8
	.align		8
.nv.constant4:
        /*0000*/ 	.dword	_$_str


//--------------------- .text.attn_fwd            --------------------------
	.section	.text.attn_fwd,"ax",@progbits
	.align	128
        .global         attn_fwd
        .type           attn_fwd,@function
        .size           attn_fwd,(.L_x_28 - attn_fwd)
        .other          attn_fwd,@"STO_CUDA_ENTRY STV_DEFAULT"
attn_fwd:
.text.attn_fwd:
[----:B------:R-:W0:Y:S01]  /*0000*/  LDC R1, c[0x0][0x37c] ;  /* 0x0000df00ff017b82 */ /* 0x000e220000000800 */
[----:B------:R-:W1:Y:S01]  /*0010*/  S2R R0, SR_TID.X ;  /* 0x0000000000007919 */ /* 0x000e620000002100 */
[----:B0-----:R-:W-:Y:S01]  /*0020*/  VIADD R1, R1, 0xfffffeb8 ;  /* 0xfffffeb801017836 */ /* 0x001fe20000000000 */
[----:B-1----:R-:W-:-:S13]  /*0030*/  ISETP.GE.U32.AND P0, PT, R0, 0x20, PT ;  /* 0x000000200000780c */ /* 0x002fda0003f06070 */
[----:B------:R-:W-:Y:S02]  /*0040*/  VOTEU.ANY UP1, P0 ;  /* 0x0000000000ff7886 */ /* 0x000fe40000020100 */
[----:B------:R-:W-:Y:S05]  /*0050*/  BRA.U UP1, `(.L_x_0) ;  /* 0x0000000101b87547 */ /* 0x000fea000b800000 */
[----:B------:R-:W0:Y:S01]  /*0060*/  S2UR UR6, SR_CgaCtaId ;  /* 0x00000000000679c3 */ /* 0x000e220000008800 */
[----:B------:R-:W-:Y:S01]  /*0070*/  NOP ;  /* 0x0000000000007918 */ /* 0x000fe20000000000 */
[----:B------:R-:W-:Y:S02]  /*0080*/  UMOV UR4, 0x40 ;  /* 0x0000004000047882 */ /* 0x000fe40000000000 */
[----:B0-----:R-:W-:-:S09]  /*0090*/  ULEA UR4, UR6, UR4, 0x18 ;  /* 0x0000000406047291 */ /* 0x001fd2000f8ec0ff */
[----:B------:R-:W0:Y:S01]  /*00a0*/  LDS.U8 R0, [UR4] ;  /* 0x00000004ff007984 */ /* 0x000e220008000000 */
[----:B------:R-:W-:Y:S02]  /*00b0*/  UMOV UR4, 0x400 ;  /* 0x0000040000047882 */ /* 0x000fe40000000000 */
[----:B------:R-:W-:Y:S01]  /*00c0*/  ULEA UR4, UR6, UR4, 0x18 ;  /* 0x0000000406047291 */ /* 0x000fe2000f8ec0ff */
[----:B0-----:R-:W-:-:S13]  /*00d0*/  ISETP.NE.AND P0, PT, R0, RZ, PT ;  /* 0x000000ff0000720c */ /* 0x001fda0003f05270 */
[----:B------:R-:W-:Y:S05]  /*00e0*/  @P0 BRA `(.L_x_1) ;  /* 0x00000000007c0947 */ /* 0x000fea0003800000 */
[----:B------:R-:W-:-:S13]  /*00f0*/  ELECT P0, URZ, PT ;  /* 0x0000000000ff782f */ /* 0x000fda0003800000 */
[----:B------:R-:W-:Y:S05]  /*0100*/  @!P0 BRA `(.L_x_2) ;  /* 0x0000000000848947 */ /* 0x000fea0003800000 */
[----:B------:R-:W-:Y:S01]  /*0110*/  UMOV UR5, 0x8 ;  /* 0x0000000800057882 */ /* 0x000fe20000000000 */
[----:B------:R-:W-:Y:S02]  /*0120*/  IMAD.MOV.U32 R4, RZ, RZ, 0x1 ;  /* 0x00000001ff047424 */ /* 0x000fe400078e00ff */
[----:B------:R-:W-:Y:S02]  /*0130*/  IMAD.MOV.U32 R5, RZ, RZ, 0xff ;  /* 0x000000ffff057424 */ /* 0x000fe400078e00ff */
[----:B------:R-:W-:Y:S04]  /*0140*/  DEPBAR.LE SB0, 0x36 ;  /* 0x00008d800000791a */ /* 0x000fe80000000000 */
[----:B------:R-:W0:Y:S02]  /*0150*/  UTCATOMSWS.FIND_AND_SET.ALIGN UP0, UR5, UR5 ;  /* 0x00000005000575e3 */ /* 0x000e240008000800 */
[----:B0-----:R-:W-:-:S04]  /*0160*/  PLOP3.LUT P0, PT, PT, PT, UP0, 0x80, 0x8 ;  /* 0x000000000008781c */ /* 0x001fc80003f0f008 */
[----:B------:R-:W-:-:S04]  /*0170*/  SEL R0, RZ, 0xffffffff, !P0 ;  /* 0xffffffffff007807 */ /* 0x000fc80004000000 */
[----:B------:R-:W-:Y:S01]  /*0180*/  ISETP.NE.AND P0, PT, R0, RZ, PT ;  /* 0x000000ff0000720c */ /* 0x000fe20003f05270 */
[----:B------:R-:W-:-:S12]  /*0190*/  IMAD.U32 R0, RZ, RZ, UR5 ;  /* 0x00000005ff007e24 */ /* 0x000fd8000f8e00ff */
[----:B------:R-:W-:Y:S05]  /*01a0*/  @P0 BRA `(.L_x_3) ;  /* 0x0000000000240947 */ /* 0x000fea0003800000 */
.L_x_4:
[----:B------:R-:W-:Y:S05]  /*01b0*/  NANOSLEEP 0x64 ;  /* 0x000000640000795d */ /* 0x000fea0003800000 */
[----:B------:R-:W-:-:S05]  /*01c0*/  UMOV UR5, 0x8 ;  /* 0x0000000800057882 */ /* 0x000fca0000000000 */
[----:B------:R-:W-:Y:S04]  /*01d0*/  DEPBAR.LE SB0, 0x36 ;  /* 0x00008d800000791a */ /* 0x000fe80000000000 */
[----:B------:R-:W0:Y:S02]  /*01e0*/  UTCATOMSWS.FIND_AND_SET.ALIGN UP0, UR5, UR5 ;  /* 0x00000005000575e3 */ /* 0x000e240008000800 */
[----:B0-----:R-:W-:-:S04]  /*01f0*/  PLOP3.LUT P0, PT, PT, PT, UP0, 0x80, 0x8 ;  /* 0x000000000008781c */ /* 0x001fc80003f0f008 */
[----:B------:R-:W-:-:S04]  /*0200*/  SEL R0, RZ, 0xffffffff, !P0 ;  /* 0xffffffffff007807 */ /* 0x000fc80004000000 */
[----:B------:R-:W-:Y:S01]  /*0210*/  ISETP.NE.AND P0, PT, R0, RZ, PT ;  /* 0x000000ff0000720c */ /* 0x000fe20003f05270 */
[----:B------:R-:W-:-:S12]  /*0220*/  IMAD.U32 R0, RZ, RZ, UR5 ;  /* 0x00000005ff007e24 */ /* 0x000fd8000f8e00ff */
[----:B------:R-:W-:Y:S05]  /*0230*/  @!P0 BRA `(.L_x_4) ;  /* 0xfffffffc00dc8947 */ /* 0x000fea000383ffff */
.L_x_3:
[C---:B------:R-:W-:Y:S01]  /*0240*/  VIADD R3, R0.reuse, 0x10 ;  /* 0x0000001000037836 */ /* 0x040fe20000000000 */
[----:B------:R-:W-:Y:S01]  /*0250*/  UMOV UR5, 0x50 ;  /* 0x0000005000057882 */ /* 0x000fe20000000000 */
[----:B------:R-:W-:Y:S01]  /*0260*/  SHF.L.U32 R2, R5, R0, RZ ;  /* 0x0000000005027219 */ /* 0x000fe200000006ff */
[----:B------:R-:W-:Y:S01]  /*0270*/  ULEA UR5, UR6, UR5, 0x18 ;  /* 0x0000000506057291 */ /* 0x000fe2000f8ec0ff */
[----:B------:R-:W-:Y:S01]  /*0280*/  IMAD.SHL.U32 R0, R0, 0x20, RZ ;  /* 0x0000002000007824 */ /* 0x000fe200078e00ff */
[----:B------:R-:W-:-:S04]  /*0290*/  SHF.L.U32 R3, R4, R3, RZ ;  /* 0x0000000304037219 */ /* 0x000fc800000006ff */
[----:B------:R-:W-:-:S05]  /*02a0*/  LOP3.LUT R2, R3, R2, RZ, 0xfc, !PT ;  /* 0x0000000203027212 */ /* 0x000fca00078efcff */
[----:B------:R0:W-:Y:S04]  /*02b0*/  ATOMS.OR RZ, [UR5], R2 ;  /* 0x00000002ffff798c */ /* 0x0001e8000b000005 */
[----:B------:R0:W-:Y:S01]  /*02c0*/  STS [UR4], R0 ;  /* 0x00000000ff007988 */ /* 0x0001e20008000804 */
[----:B------:R-:W-:Y:S05]  /*02d0*/  BRA `(.L_x_2) ;  /* 0x0000000000107947 */ /* 0x000fea0003800000 */
.L_x_1:
[----:B------:R-:W-:Y:S02]  /*02e0*/  MOV R0, 0xffffffff ;  /* 0xffffffff00007802 */ /* 0x000fe40000000f00 */
[----:B------:R-:W-:-:S03]  /*02f0*/  MOV R2, 0x320 ;  /* 0x0000032000027802 */ /* 0x000fc60000000f00 */
[----:B------:R0:W-:Y:S04]  /*0300*/  STS [UR4], R0 ;  /* 0x00000000ff007988 */ /* 0x0001e80008000804 */
[----:B0-----:R-:W-:Y:S05]  /*0310*/  CALL.REL.NOINC `($__internal_1_$__cuda_sm10x_tcgen05_guardrail_trap_phase_invalid_during_alloc) ;  /* 0x000000e000207944 */ /* 0x001fea0003c00000 */
.L_x_2:
[----:B------:R-:W-:Y:S05]  /*0320*/  WARPSYNC.ALL ;  /* 0x0000000000007948 */ /* 0x000fea0003800000 */
[----:B------:R-:W-:Y:S01]  /*0330*/  NOP ;  /* 0x0000000000007918 */ /* 0x000fe20000000000 */
.L_x_0:
[----:B------:R-:W1:Y:S01]  /*0340*/  S2R R92, SR_TID.X ;  /* 0x00000000005c7919 */ /* 0x000e620000002100 */
[----:B------:R-:W2:Y:S01]  /*0350*/  S2UR UR74, SR_CTAID.X ;  /* 0x00000000004a79c3 */ /* 0x000ea20000002500 */
[----:B------:R-:W3:Y:S01]  /*0360*/  LDCU.64 UR4, c[0x0][0x3b0] ;  /* 0x00007600ff0477ac */ /* 0x000ee20008000a00 */
[----:B------:R-:W-:Y:S01]  /*0370*/  UMOV UR73, 0x400 ;  /* 0x0000040000497882 */ /* 0x000fe20000000000 */
[----:B------:R-:W4:Y:S05]  /*0380*/  LDCU.64 UR16, c[0x0][0x358] ;  /* 0x00006b00ff1077ac */ /* 0x000f2a0008000a00 */
[----:B------:R-:W0:Y:S08]  /*0390*/  LDC R8, c[0x0][0x3b8] ;  /* 0x0000ee00ff087b82 */ /* 0x000e300000000800 */
[----:B------:R-:W3:Y:S08]  /*03a0*/  S2UR UR75, SR_CTAID.Y ;  /* 0x00000000004b79c3 */ /* 0x000ef00000002600 */
[----:B------:R-:W0:Y:S01]  /*03b0*/  S2UR UR6, SR_CgaCtaId ;  /* 0x00000000000679c3 */ /* 0x000e220000008800 */
[----:B--2---:R-:W-:Y:S01]  /*03c0*/  USHF.L.U32 UR74, UR74, 0x6, URZ ;  /* 0x000000064a4a7899 */ /* 0x004fe200080006ff */
[----:B-1----:R-:W-:-:S06]  /*03d0*/  SHF.R.U32.HI R13, RZ, 0x6, R92 ;  /* 0x00000006ff0d7819 */ /* 0x002fcc000001165c */
[----:B------:R-:W1:Y:S01]  /*03e0*/  LDC.64 R6, c[0x0][0x380] ;  /* 0x0000e000ff067b82 */ /* 0x000e620000000a00 */
[----:B0-----:R-:W-:Y:S01]  /*03f0*/  IMAD.U32 R0, RZ, RZ, UR74 ;  /* 0x0000004aff007e24 */ /* 0x001fe2000f8e00ff */
[----:B------:R-:W-:-:S04]  /*0400*/  SGXT.U32 R13, R13, 0x1 ;  /* 0x000000010d0d781a */ /* 0x000fc80000000000 */
[----:B------:R-:W-:Y:S01]  /*0410*/  LOP3.LUT R2, R0, 0x3f, R92, 0xf8, !PT ;  /* 0x0000003f00027812 */ /* 0x000fe200078ef85c */
[----:B------:R-:W-:Y:S01]  /*0420*/  IMAD R5, R13, R8, RZ ;  /* 0x000000080d057224 */ /* 0x000fe200078e02ff */
[----:B---3--:R-:W-:Y:S01]  /*0430*/  UIMAD UR4, UR75, UR4, URZ ;  /* 0x000000044b0472a4 */ /* 0x008fe2000f8e02ff */
[----:B------:R-:W0:Y:S02]  /*0440*/  LDC.64 R82, c[0x0][0x388] ;  /* 0x0000e200ff527b82 */ /* 0x000e240000000a00 */
[----:B------:R-:W-:Y:S02]  /*0450*/  IMAD R0, R2, UR5, RZ ;  /* 0x0000000502007c24 */ /* 0x000fe4000f8e02ff */
[----:B------:R-:W-:Y:S01]  /*0460*/  IMAD R9, R8, 0x2, R5 ;  /* 0x0000000208097824 */ /* 0x000fe200078e0205 */
[----:B------:R-:W-:Y:S01]  /*0470*/  USHF.L.U32 UR7, UR4, 0x1, URZ ;  /* 0x0000000104077899 */ /* 0x000fe200080006ff */
[----:B------:R-:W-:Y:S01]  /*0480*/  IMAD.SHL.U32 R3, R0, 0x2, RZ ;  /* 0x0000000200037824 */ /* 0x000fe200078e00ff */
[----:B------:R-:W-:Y:S01]  /*0490*/  ULEA UR73, UR6, UR73, 0x18 ;  /* 0x0000004906497291 */ /* 0x000fe2000f8ec0ff */
[----:B------:R-:W-:Y:S01]  /*04a0*/  BAR.SYNC.DEFER_BLOCKING 0x0 ;  /* 0x0000000000007b1d */ /* 0x000fe20000010000 */
[----:B------:R-:W-:Y:S01]  /*04b0*/  IMAD R15, R8, 0x2, R9 ;  /* 0x00000002080f7824 */ /* 0x000fe200078e0209 */
[----:B------:R-:W-:Y:S01]  /*04c0*/  UIMAD.WIDE UR4, UR4, 0x2, URZ ;  /* 0x00000002040478a5 */ /* 0x000fe2000f8e02ff */
[----:B------:R-:W-:-:S04]  /*04d0*/  IMAD.HI R0, R0, 0x2, RZ ;  /* 0x0000000200007827 */ /* 0x000fc800078e02ff */
[----:B------:R-:W-:Y:S01]  /*04e0*/  IMAD R17, R8, 0x2, R15 ;  /* 0x0000000208117824 */ /* 0x000fe200078e020f */
[----:B-1----:R-:W-:-:S03]  /*04f0*/  IADD3 R2, P0, P1, R3, UR7, R6 ;  /* 0x0000000703027c10 */ /* 0x002fc6000f91e006 */
[----:B------:R-:W-:Y:S01]  /*0500*/  IMAD R19, R8, 0x2, R17 ;  /* 0x0000000208137824 */ /* 0x000fe200078e0211 */
[----:B------:R-:W-:Y:S01]  /*0510*/  IADD3.X R3, PT, PT, R0, UR5, R7, P0, P1 ;  /* 0x0000000500037c10 */ /* 0x000fe200087e2407 */
[----:B------:R-:W1:Y:S01]  /*0520*/  LDCU UR4, c[0x0][0x3c8] ;  /* 0x00007900ff0477ac */ /* 0x000e620008000800 */
[-C--:B------:R-:W-:Y:S02]  /*0530*/  LEA R4, P0, R5, R2.reuse, 0x1 ;  /* 0x0000000205047211 */ /* 0x080fe400078008ff */
[-C--:B------:R-:W-:Y:S02]  /*0540*/  LEA R6, P1, R19, R2.reuse, 0x1 ;  /* 0x0000000213067211 */ /* 0x080fe400078208ff */
[-C--:B------:R-:W-:Y:S02]  /*0550*/  LEA.HI.X.SX32 R5, R5, R3.reuse, 0x1, P0 ;  /* 0x0000000305057211 */ /* 0x080fe400000f0eff */
[----:B------:R-:W-:Y:S02]  /*0560*/  LEA.HI.X.SX32 R7, R19, R3, 0x1, P1 ;  /* 0x0000000313077211 */ /* 0x000fe400008f0eff */
[----:B------:R-:W-:Y:S01]  /*0570*/  LEA R10, P0, R9, R2, 0x1 ;  /* 0x00000002090a7211 */ /* 0x000fe200078008ff */
[----:B------:R-:W2:Y:S01]  /*0580*/  LDS R67, [UR73] ;  /* 0x00000049ff437984 */ /* 0x000ea20008000800 */
[----:B------:R-:W-:Y:S01]  /*0590*/  BAR.SYNC.DEFER_BLOCKING 0x0 ;  /* 0x0000000000007b1d */ /* 0x000fe20000010000 */
[----:B------:R-:W-:-:S02]  /*05a0*/  LEA R19, R8, R19, 0x1 ;  /* 0x0000001308137211 */ /* 0x000fc400078e08ff */
[----:B------:R-:W-:-:S03]  /*05b0*/  LEA.HI.X.SX32 R11, R9, R3, 0x1, P0 ;  /* 0x00000003090b7211 */ /* 0x000fc600000f0eff */
[C---:B------:R-:W-:Y:S01]  /*05c0*/  IMAD R9, R8.reuse, 0x2, R19 ;  /* 0x0000000208097824 */ /* 0x040fe200078e0213 */
[-C--:B------:R-:W-:Y:S02]  /*05d0*/  LEA R14, P1, R15, R2.reuse, 0x1 ;  /* 0x000000020f0e7211 */ /* 0x080fe400078208ff */
[-C--:B------:R-:W-:Y:S01]  /*05e0*/  LEA R16, P0, R17, R2.reuse, 0x1 ;  /* 0x0000000211107211 */ /* 0x080fe200078008ff */
[C---:B------:R-:W-:Y:S01]  /*05f0*/  IMAD R23, R8.reuse, 0x2, R9 ;  /* 0x0000000208177824 */ /* 0x040fe200078e0209 */
[-C--:B------:R-:W-:Y:S02]  /*0600*/  LEA.HI.X.SX32 R15, R15, R3.reuse, 0x1, P1 ;  /* 0x000000030f0f7211 */ /* 0x080fe400008f0eff */
[----:B------:R-:W-:Y:S01]  /*0610*/  LEA.HI.X.SX32 R17, R17, R3, 0x1, P0 ;  /* 0x0000000311117211 */ /* 0x000fe200000f0eff */
[----:B------:R-:W-:Y:S01]  /*0620*/  IMAD R25, R8, 0x2, R23 ;  /* 0x0000000208197824 */ /* 0x000fe200078e0217 */
[----:B------:R-:W-:-:S04]  /*0630*/  LEA R18, P0, R19, R2, 0x1 ;  /* 0x0000000213127211 */ /* 0x000fc800078008ff */
[-C--:B------:R-:W-:Y:S02]  /*0640*/  LEA.HI.X.SX32 R19, R19, R3.reuse, 0x1, P0 ;  /* 0x0000000313137211 */ /* 0x080fe400000f0eff */
[CC--:B------:R-:W-:Y:S01]  /*0650*/  LEA R20, P0, R9.reuse, R2.reuse, 0x1 ;  /* 0x0000000209147211 */ /* 0x0c0fe200078008ff */
[----:B----4-:R-:W5:Y:S03]  /*0660*/  LDG.E.U16 R5, desc[UR16][R4.64] ;  /* 0x0000001004057981 */ /* 0x010f66000c1e1500 */
[----:B------:R-:W-:Y:S02]  /*0670*/  LEA.HI.X.SX32 R21, R9, R3, 0x1, P0 ;  /* 0x0000000309157211 */ /* 0x000fe400000f0eff */
[-C--:B------:R-:W-:Y:S01]  /*0680*/  LEA R24, P0, R25, R2.reuse, 0x1 ;  /* 0x0000000219187211 */ /* 0x080fe200078008ff */
[----:B------:R-:W5:Y:S04]  /*0690*/  LDG.E.U16 R9, desc[UR16][R18.64] ;  /* 0x0000001012097981 */ /* 0x000f68000c1e1500 */
[----:B------:R-:W5:Y:S04]  /*06a0*/  LDG.E.U16 R0, desc[UR16][R10.64] ;  /* 0x000000100a007981 */ /* 0x000f68000c1e1500 */
[----:B------:R3:W5:Y:S01]  /*06b0*/  LDG.E.U16 R4, desc[UR16][R14.64] ;  /* 0x000000100e047981 */ /* 0x000762000c1e1500 */
[----:B------:R-:W-:-:S03]  /*06c0*/  LEA R22, P1, R23, R2, 0x1 ;  /* 0x0000000217167211 */ /* 0x000fc600078208ff */
[----:B------:R-:W5:Y:S04]  /*06d0*/  LDG.E.U16 R7, desc[UR16][R6.64] ;  /* 0x0000001006077981 */ /* 0x000f68000c1e1500 */
[----:B------:R4:W5:Y:S01]  /*06e0*/  LDG.E.U16 R10, desc[UR16][R20.64] ;  /* 0x00000010140a7981 */ /* 0x000962000c1e1500 */
[----:B---3--:R-:W-:-:S04]  /*06f0*/  IMAD R15, R8, 0x2, R25 ;  /* 0x00000002080f7824 */ /* 0x008fc800078e0219 */
[C---:B------:R-:W-:Y:S01]  /*0700*/  IMAD R27, R8.reuse, 0x2, R15 ;  /* 0x00000002081b7824 */ /* 0x040fe200078e020f */
[-C--:B------:R-:W-:Y:S01]  /*0710*/  LEA.HI.X.SX32 R25, R25, R3.reuse, 0x1, P0 ;  /* 0x0000000319197211 */ /* 0x080fe200000f0eff */
[----:B------:R-:W5:Y:S02]  /*0720*/  LDG.E.U16 R6, desc[UR16][R16.64] ;  /* 0x0000001010067981 */ /* 0x000f64000c1e1500 */
[C---:B------:R-:W-:Y:S01]  /*0730*/  IMAD R29, R8.reuse, 0x2, R27 ;  /* 0x00000002081d7824 */ /* 0x040fe200078e021b */
[-C--:B------:R-:W-:Y:S02]  /*0740*/  LEA R14, P0, R15, R2.reuse, 0x1 ;  /* 0x000000020f0e7211 */ /* 0x080fe400078008ff */
[----:B------:R-:W-:Y:S02]  /*0750*/  LEA.HI.X.SX32 R23, R23, R3, 0x1, P1 ;  /* 0x0000000317177211 */ /* 0x000fe400008f0eff */
[----:B------:R-:W-:Y:S02]  /*0760*/  LEA R31, R8, R29, 0x1 ;  /* 0x0000001d081f7211 */ /* 0x000fe400078e08ff */
[----:B------:R-:W-:Y:S01]  /*0770*/  LEA.HI.X.SX32 R15, R15, R3, 0x1, P0 ;  /* 0x000000030f0f7211 */ /* 0x000fe200000f0eff */
[----:B------:R3:W5:Y:S01]  /*0780*/  LDG.E.U16 R11, desc[UR16][R22.64] ;  /* 0x00000010160b7981 */ /* 0x000762000c1e1500 */
[----:B------:R-:W-:-:S02]  /*0790*/  LEA R18, P0, R27, R2, 0x1 ;  /* 0x000000021b127211 */ /* 0x000fc400078008ff */
[-C--:B------:R-:W-:Y:S01]  /*07a0*/  LEA R26, P1, R29, R2.reuse, 0x1 ;  /* 0x000000021d1a7211 */ /* 0x080fe200078208ff */
[----:B------:R0:W5:Y:S01]  /*07b0*/  LDG.E.U16 R17, desc[UR16][R24.64] ;  /* 0x0000001018117981 */ /* 0x000162000c1e1500 */
[-C--:B------:R-:W-:Y:S02]  /*07c0*/  LEA.HI.X.SX32 R19, R27, R3.reuse, 0x1, P0 ;  /* 0x000000031b137211 */ /* 0x080fe400000f0eff */
[C---:B----4-:R-:W-:Y:S01]  /*07d0*/  LEA R20, P0, R31.reuse, R2, 0x1 ;  /* 0x000000021f147211 */ /* 0x050fe200078008ff */
[----:B------:R4:W5:Y:S01]  /*07e0*/  LDG.E.U16 R12, desc[UR16][R14.64] ;  /* 0x000000100e0c7981 */ /* 0x000962000c1e1500 */
[C---:B---3--:R-:W-:Y:S02]  /*07f0*/  IMAD R23, R8.reuse, 0x2, R31 ;  /* 0x0000000208177824 */ /* 0x048fe400078e021f */
[-C--:B------:R-:W-:Y:S01]  /*0800*/  LEA.HI.X.SX32 R21, R31, R3.reuse, 0x1, P0 ;  /* 0x000000031f157211 */ /* 0x080fe200000f0eff */
[----:B------:R3:W5:Y:S01]  /*0810*/  LDG.E.U16 R28, desc[UR16][R18.64] ;  /* 0x00000010121c7981 */ /* 0x000762000c1e1500 */
[----:B0-----:R-:W-:Y:S01]  /*0820*/  IMAD R25, R8, 0x2, R23 ;  /* 0x0000000208197824 */ /* 0x001fe200078e0217 */
[----:B------:R-:W-:-:S02]  /*0830*/  LEA.HI.X.SX32 R27, R29, R3, 0x1, P1 ;  /* 0x000000031d1b7211 */ /* 0x000fc400008f0eff */
[----:B------:R-:W5:Y:S01]  /*0840*/  LDG.E.U16 R33, desc[UR16][R20.64] ;  /* 0x0000001014217981 */ /* 0x000f62000c1e1500 */
[CC--:B------:R-:W-:Y:S01]  /*0850*/  LEA R22, P0, R23.reuse, R2.reuse, 0x1 ;  /* 0x0000000217167211 */ /* 0x0c0fe200078008ff */
[C---:B------:R-:W-:Y:S02]  /*0860*/  IMAD R29, R8.reuse, 0x2, R25 ;  /* 0x00000002081d7824 */ /* 0x040fe400078e0219 */
[----:B------:R0:W5:Y:S01]  /*0870*/  LDG.E.U16 R30, desc[UR16][R26.64] ;  /* 0x000000101a1e7981 */ /* 0x000162000c1e1500 */
[-C--:B------:R-:W-:Y:S01]  /*0880*/  LEA.HI.X.SX32 R23, R23, R3.reuse, 0x1, P0 ;  /* 0x0000000317177211 */ /* 0x080fe200000f0eff */
[----:B------:R-:W-:Y:S01]  /*0890*/  IMAD R31, R8, 0x2, R29 ;  /* 0x00000002081f7824 */ /* 0x000fe200078e021d */
[-C--:B----4-:R-:W-:Y:S02]  /*08a0*/  LEA R14, P0, R25, R2.reuse, 0x1 ;  /* 0x00000002190e7211 */ /* 0x090fe400078008ff */
[----:B------:R-:W-:Y:S01]  /*08b0*/  LEA R24, P1, R29, R2, 0x1 ;  /* 0x000000021d187211 */ /* 0x000fe200078208ff */
[----:B------:R4:W5:Y:S01]  /*08c0*/  LDG.E.U16 R32, desc[UR16][R22.64] ;  /* 0x0000001016207981 */ /* 0x000962000c1e1500 */
[----:B------:R-:W-:-:S02]  /*08d0*/  LEA.HI.X.SX32 R15, R25, R3, 0x1, P0 ;  /* 0x00000003190f7211 */ /* 0x000fc400000f0eff */
[-C--:B---3--:R-:W-:Y:S01]  /*08e0*/  LEA R18, P0, R31, R2.reuse, 0x1 ;  /* 0x000000021f127211 */ /* 0x088fe200078008ff */
[C---:B0-----:R-:W-:Y:S01]  /*08f0*/  IMAD R27, R8.reuse, 0x2, R31 ;  /* 0x00000002081b7824 */ /* 0x041fe200078e021f */
[-C--:B------:R-:W-:Y:S01]  /*0900*/  LEA.HI.X.SX32 R25, R29, R3.reuse, 0x1, P1 ;  /* 0x000000031d197211 */ /* 0x080fe200008f0eff */
[----:B------:R-:W5:Y:S01]  /*0910*/  LDG.E.U16 R34, desc[UR16][R14.64] ;  /* 0x000000100e227981 */ /* 0x000f62000c1e1500 */
[-C--:B------:R-:W-:Y:S01]  /*0920*/  LEA.HI.X.SX32 R19, R31, R3.reuse, 0x1, P0 ;  /* 0x000000031f137211 */ /* 0x080fe200000f0eff */
[C---:B------:R-:W-:Y:S01]  /*0930*/  IMAD R29, R8.reuse, 0x2, R27 ;  /* 0x00000002081d7824 */ /* 0x040fe200078e021b */
[C---:B------:R-:W-:Y:S01]  /*0940*/  LEA R20, P0, R27.reuse, R2, 0x1 ;  /* 0x000000021b147211 */ /* 0x040fe200078008ff */
[----:B------:R0:W5:Y:S03]  /*0950*/  LDG.E.U16 R35, desc[UR16][R24.64] ;  /* 0x0000001018237981 */ /* 0x000166000c1e1500 */
[----:B------:R-:W-:Y:S01]  /*0960*/  LEA.HI.X.SX32 R21, R27, R3, 0x1, P0 ;  /* 0x000000031b157211 */ /* 0x000fe200000f0eff */
[----:B------:R3:W5:Y:S01]  /*0970*/  LDG.E.U16 R37, desc[UR16][R18.64] ;  /* 0x0000001012257981 */ /* 0x000762000c1e1500 */
[----:B------:R-:W-:-:S02]  /*0980*/  LEA R27, R8, R29, 0x1 ;  /* 0x0000001d081b7211 */ /* 0x000fc400078e08ff */
[C---:B----4-:R-:W-:Y:S01]  /*0990*/  LEA R22, P0, R29.reuse, R2, 0x1 ;  /* 0x000000021d167211 */ /* 0x050fe200078008ff */
[----:B------:R4:W5:Y:S02]  /*09a0*/  LDG.E.U16 R36, desc[UR16][R20.64] ;  /* 0x0000001014247981 */ /* 0x000964000c1e1500 */
[----:B------:R-:W-:Y:S01]  /*09b0*/  IMAD R31, R8, 0x2, R27 ;  /* 0x00000002081f7824 */ /* 0x000fe200078e021b */
[----:B------:R-:W-:-:S03]  /*09c0*/  LEA.HI.X.SX32 R23, R29, R3, 0x1, P0 ;  /* 0x000000031d177211 */ /* 0x000fc600000f0eff */
[C---:B0-----:R-:W-:Y:S01]  /*09d0*/  IMAD R25, R8.reuse, 0x2, R31 ;  /* 0x0000000208197824 */ /* 0x041fe200078e021f */
[CC--:B------:R-:W-:Y:S01]  /*09e0*/  LEA R14, P0, R31.reuse, R2.reuse, 0x1 ;  /* 0x000000021f0e7211 */ /* 0x0c0fe200078008ff */
[----:B------:R0:W5:Y:S03]  /*09f0*/  LDG.E.U16 R38, desc[UR16][R22.64] ;  /* 0x0000001016267981 */ /* 0x000166000c1e1500 */
[-C--:B------:R-:W-:Y:S01]  /*0a00*/  LEA.HI.X.SX32 R15, R31, R3.reuse, 0x1, P0 ;  /* 0x000000031f0f7211 */ /* 0x080fe200000f0eff */
[C---:B------:R-:W-:Y:S01]  /*0a10*/  IMAD R29, R8.reuse, 0x2, R25 ;  /* 0x00000002081d7824 */ /* 0x040fe200078e0219 */
[-C--:B---3--:R-:W-:Y:S02]  /*0a20*/  LEA R18, P0, R25, R2.reuse, 0x1 ;  /* 0x0000000219127211 */ /* 0x088fe400078008ff */
[----:B------:R-:W-:Y:S01]  /*0a30*/  LEA R26, P1, R27, R2, 0x1 ;  /* 0x000000021b1a7211 */ /* 0x000fe200078208ff */
[----:B------:R-:W5:Y:S01]  /*0a40*/  LDG.E.U16 R41, desc[UR16][R14.64] ;  /* 0x000000100e297981 */ /* 0x000f62000c1e1500 */
[-C--:B------:R-:W-:Y:S01]  /*0a50*/  LEA.HI.X.SX32 R19, R25, R3.reuse, 0x1, P0 ;  /* 0x0000000319137211 */ /* 0x080fe200000f0eff */
[----:B------:R-:W-:Y:S01]  /*0a60*/  IMAD R25, R8, 0x2, R29 ;  /* 0x0000000208197824 */ /* 0x000fe200078e021d */
[----:B------:R-:W-:-:S02]  /*0a70*/  LEA.HI.X.SX32 R27, R27, R3, 0x1, P1 ;  /* 0x000000031b1b7211 */ /* 0x000fc400008f0eff */
[CC--:B----4-:R-:W-:Y:S01]  /*0a80*/  LEA R20, P0, R29.reuse, R2.reuse, 0x1 ;  /* 0x000000021d147211 */ /* 0x0d0fe200078008ff */
[C---:B------:R-:W-:Y:S01]  /*0a90*/  IMAD R31, R8.reuse, 0x2, R25 ;  /* 0x00000002081f7824 */ /* 0x040fe200078e0219 */
[----:B------:R-:W5:Y:S02]  /*0aa0*/  LDG.E.U16 R40, desc[UR16][R18.64] ;  /* 0x0000001012287981 */ /* 0x000f64000c1e1500 */
[-C--:B------:R-:W-:Y:S02]  /*0ab0*/  LEA.HI.X.SX32 R21, R29, R3.reuse, 0x1, P0 ;  /* 0x000000031d157211 */ /* 0x080fe400000f0eff */
[----:B------:R3:W5:Y:S01]  /*0ac0*/  LDG.E.U16 R39, desc[UR16][R26.64] ;  /* 0x000000101a277981 */ /* 0x000762000c1e1500 */
[-C--:B0-----:R-:W-:Y:S02]  /*0ad0*/  LEA R22, P0, R31, R2.reuse, 0x1 ;  /* 0x000000021f167211 */ /* 0x081fe400078008ff */
[----:B------:R-:W-:Y:S01]  /*0ae0*/  LEA R24, P1, R25, R2, 0x1 ;  /* 0x0000000219187211 */ /* 0x000fe200078208ff */
[----:B------:R-:W5:Y:S01]  /*0af0*/  LDG.E.U16 R42, desc[UR16][R20.64] ;  /* 0x00000010142a7981 */ /* 0x000f62000c1e1500 */
[-C--:B------:R-:W-:Y:S01]  /*0b00*/  LEA.HI.X.SX32 R23, R31, R3.reuse, 0x1, P0 ;  /* 0x000000031f177211 */ /* 0x080fe200000f0eff */
[----:B---3--:R-:W-:Y:S01]  /*0b10*/  IMAD R27, R8, 0x2, R31 ;  /* 0x00000002081b7824 */ /* 0x008fe200078e021f */
[----:B------:R-:W-:-:S03]  /*0b20*/  LEA.HI.X.SX32 R25, R25, R3, 0x1, P1 ;  /* 0x0000000319197211 */ /* 0x000fc600008f0eff */
[----:B------:R-:W5:Y:S01]  /*0b30*/  LDG.E.U16 R45, desc[UR16][R22.64] ;  /* 0x00000010162d7981 */ /* 0x000f62000c1e1500 */
[----:B------:R-:W-:-:S03]  /*0b40*/  LEA R14, P0, R27, R2, 0x1 ;  /* 0x000000021b0e7211 */ /* 0x000fc600078008ff */
[----:B------:R0:W5:Y:S01]  /*0b50*/  LDG.E.U16 R43, desc[UR16][R24.64] ;  /* 0x00000010182b7981 */ /* 0x000162000c1e1500 */
[----:B------:R-:W-:Y:S02]  /*0b60*/  LEA R29, R8, R27, 0x1 ;  /* 0x0000001b081d7211 */ /* 0x000fe400078e08ff */
[----:B------:R-:W-:-:S03]  /*0b70*/  LEA.HI.X.SX32 R15, R27, R3, 0x1, P0 ;  /* 0x000000031b0f7211 */ /* 0x000fc600000f0eff */
[C---:B------:R-:W-:Y:S01]  /*0b80*/  IMAD R27, R8.reuse, 0x2, R29 ;  /* 0x00000002081b7824 */ /* 0x040fe200078e021d */
[C---:B------:R-:W-:Y:S01]  /*0b90*/  LEA R18, P0, R29.reuse, R2, 0x1 ;  /* 0x000000021d127211 */ /* 0x040fe200078008ff */
        /* <DEDUP_REMOVED lines=8> */
[-C--:B------:R-:W-:Y:S02]  /*0c20*/  LEA R22, P0, R25, R2.reuse, 0x1 ;  /* 0x0000000219167211 */ /* 0x080fe400078008ff */
[----:B------:R-:W-:Y:S01]  /*0c30*/  LEA R26, P1, R27, R2, 0x1 ;  /* 0x000000021b1a7211 */ /* 0x000fe200078208ff */
[----:B------:R-:W5:Y:S01]  /*0c40*/  LDG.E.U16 R49, desc[UR16][R20.64] ;  /* 0x0000001014317981 */ /* 0x000f62000c1e1500 */
[-C--:B------:R-:W-:Y:S01]  /*0c50*/  LEA.HI.X.SX32 R23, R25, R3.reuse, 0x1, P0 ;  /* 0x0000000319177211 */ /* 0x080fe200000f0eff */
[----:B------:R-:W-:Y:S01]  /*0c60*/  IMAD R25, R8, 0x2, R29 ;  /* 0x0000000208197824 */ /* 0x000fe200078e021d */
[----:B------:R-:W-:-:S02]  /*0c70*/  LEA.HI.X.SX32 R27, R27, R3, 0x1, P1 ;  /* 0x000000031b1b7211 */ /* 0x000fc400008f0eff */
[CC--:B---3--:R-:W-:Y:S01]  /*0c80*/  LEA R14, P0, R29.reuse, R2.reuse, 0x1 ;  /* 0x000000021d0e7211 */ /* 0x0c8fe200078008ff */
[----:B------:R-:W-:Y:S01]  /*0c90*/  IMAD R31, R8, 0x2, R25 ;  /* 0x00000002081f7824 */ /* 0x000fe200078e0219 */
[----:B------:R-:W5:Y:S02]  /*0ca0*/  LDG.E.U16 R48, desc[UR16][R22.64] ;  /* 0x0000001016307981 */ /* 0x000f64000c1e1500 */
[-C--:B------:R-:W-:Y:S02]  /*0cb0*/  LEA.HI.X.SX32 R15, R29, R3.reuse, 0x1, P0 ;  /* 0x000000031d0f7211 */ /* 0x080fe400000f0eff */
[----:B------:R3:W5:Y:S01]  /*0cc0*/  LDG.E.U16 R47, desc[UR16][R26.64] ;  /* 0x000000101a2f7981 */ /* 0x000762000c1e1500 */
[-C--:B0-----:R-:W-:Y:S02]  /*0cd0*/  LEA R18, P0, R31, R2.reuse, 0x1 ;  /* 0x000000021f127211 */ /* 0x081fe400078008ff */
[----:B------:R-:W-:Y:S01]  /*0ce0*/  LEA R24, P1, R25, R2, 0x1 ;  /* 0x0000000219187211 */ /* 0x000fe200078208ff */
[----:B------:R0:W5:Y:S01]  /*0cf0*/  LDG.E.U16 R50, desc[UR16][R14.64] ;  /* 0x000000100e327981 */ /* 0x000162000c1e1500 */
[----:B------:R-:W-:-:S02]  /*0d00*/  LEA.HI.X.SX32 R19, R31, R3, 0x1, P0 ;  /* 0x000000031f137211 */ /* 0x000fc400000f0eff */
[----:B---3--:R-:W-:-:S03]  /*0d10*/  LEA R27, R8, R31, 0x1 ;  /* 0x0000001f081b7211 */ /* 0x008fc600078e08ff */
[----:B------:R-:W5:Y:S01]  /*0d20*/  LDG.E.U16 R53, desc[UR16][R18.64] ;  /* 0x0000001012357981 */ /* 0x000f62000c1e1500 */
[----:B------:R-:W-:Y:S01]  /*0d30*/  LEA R20, P0, R27, R2, 0x1 ;  /* 0x000000021b147211 */ /* 0x000fe200078008ff */
[----:B------:R-:W-:-:S03]  /*0d40*/  IMAD R29, R8, 0x2, R27 ;  /* 0x00000002081d7824 */ /* 0x000fc600078e021b */
[-C--:B------:R-:W-:Y:S01]  /*0d50*/  LEA.HI.X.SX32 R21, R27, R3.reuse, 0x1, P0 ;  /* 0x000000031b157211 */ /* 0x080fe200000f0eff */
[C---:B------:R-:W-:Y:S01]  /*0d60*/  IMAD R27, R8.reuse, 0x2, R29 ;  /* 0x00000002081b7824 */ /* 0x040fe200078e021d */
[-C--:B------:R-:W-:Y:S02]  /*0d70*/  LEA.HI.X.SX32 R25, R25, R3.reuse, 0x1, P1 ;  /* 0x0000000319197211 */ /* 0x080fe400008f0eff */
[CC--:B------:R-:W-:Y:S01]  /*0d80*/  LEA R22, P0, R29.reuse, R2.reuse, 0x1 ;  /* 0x000000021d167211 */ /* 0x0c0fe200078008ff */
[----:B------:R-:W-:Y:S01]  /*0d90*/  IMAD R31, R8, 0x2, R27 ;  /* 0x00000002081f7824 */ /* 0x000fe200078e021b */
[----:B------:R-:W5:Y:S02]  /*0da0*/  LDG.E.U16 R52, desc[UR16][R20.64] ;  /* 0x0000001014347981 */ /* 0x000f64000c1e1500 */
[----:B------:R-:W-:Y:S02]  /*0db0*/  LEA.HI.X.SX32 R23, R29, R3, 0x1, P0 ;  /* 0x000000031d177211 */ /* 0x000fe400000f0eff */
[----:B------:R3:W5:Y:S01]  /*0dc0*/  LDG.E.U16 R51, desc[UR16][R24.64] ;  /* 0x0000001018337981 */ /* 0x000762000c1e1500 */
[----:B0-----:R-:W-:-:S02]  /*0dd0*/  LEA R14, P0, R31, R2, 0x1 ;  /* 0x000000021f0e7211 */ /* 0x001fc400078008ff */
[----:B------:R-:W-:Y:S01]  /*0de0*/  LEA R26, P1, R27, R2, 0x1 ;  /* 0x000000021b1a7211 */ /* 0x000fe200078208ff */
[----:B------:R0:W5:Y:S01]  /*0df0*/  LDG.E.U16 R54, desc[UR16][R22.64] ;  /* 0x0000001016367981 */ /* 0x000162000c1e1500 */
[-C--:B------:R-:W-:Y:S01]  /*0e00*/  LEA.HI.X.SX32 R15, R31, R3.reuse, 0x1, P0 ;  /* 0x000000031f0f7211 */ /* 0x080fe200000f0eff */
[----:B---3--:R-:W-:Y:S01]  /*0e10*/  IMAD R25, R8, 0x2, R31 ;  /* 0x0000000208197824 */ /* 0x008fe200078e021f */
[----:B------:R-:W-:-:S03]  /*0e20*/  LEA.HI.X.SX32 R27, R27, R3, 0x1, P1 ;  /* 0x000000031b1b7211 */ /* 0x000fc600008f0eff */
[----:B------:R-:W5:Y:S01]  /*0e30*/  LDG.E.U16 R57, desc[UR16][R14.64] ;  /* 0x000000100e397981 */ /* 0x000f62000c1e1500 */
[C---:B------:R-:W-:Y:S01]  /*0e40*/  IMAD R29, R8.reuse, 0x2, R25 ;  /* 0x00000002081d7824 */ /* 0x040fe200078e0219 */
[CC--:B------:R-:W-:Y:S02]  /*0e50*/  LEA R18, P0, R25.reuse, R2.reuse, 0x1 ;  /* 0x0000000219127211 */ /* 0x0c0fe400078008ff */
[----:B------:R3:W5:Y:S02]  /*0e60*/  LDG.E.U16 R55, desc[UR16][R26.64] ;  /* 0x000000101a377981 */ /* 0x000764000c1e1500 */
[----:B------:R-:W-:Y:S01]  /*0e70*/  LEA.HI.X.SX32 R19, R25, R3, 0x1, P0 ;  /* 0x0000000319137211 */ /* 0x000fe200000f0eff */
[----:B------:R-:W-:Y:S01]  /*0e80*/  IMAD R25, R8, 0x2, R29 ;  /* 0x0000000208197824 */ /* 0x000fe200078e021d */
[----:B------:R-:W-:-:S03]  /*0e90*/  LEA R20, P0, R29, R2, 0x1 ;  /* 0x000000021d147211 */ /* 0x000fc600078008ff */
[----:B------:R4:W5:Y:S01]  /*0ea0*/  LDG.E.U16 R56, desc[UR16][R18.64] ;  /* 0x0000001012387981 */ /* 0x000962000c1e1500 */
[C---:B------:R-:W-:Y:S02]  /*0eb0*/  LEA R31, R8.reuse, R25, 0x1 ;  /* 0x00000019081f7211 */ /* 0x040fe400078e08ff */
[-C--:B------:R-:W-:Y:S02]  /*0ec0*/  LEA.HI.X.SX32 R21, R29, R3.reuse, 0x1, P0 ;  /* 0x000000031d157211 */ /* 0x080fe400000f0eff */
[-C--:B0-----:R-:W-:Y:S01]  /*0ed0*/  LEA R22, P0, R31, R2.reuse, 0x1 ;  /* 0x000000021f167211 */ /* 0x081fe200078008ff */
[C---:B---3--:R-:W-:Y:S01]  /*0ee0*/  IMAD R27, R8.reuse, 0x2, R31 ;  /* 0x00000002081b7824 */ /* 0x048fe200078e021f */
[-C--:B------:R-:W-:Y:S01]  /*0ef0*/  LEA R24, P1, R25, R2.reuse, 0x1 ;  /* 0x0000000219187211 */ /* 0x080fe200078208ff */
[----:B------:R0:W5:Y:S01]  /*0f00*/  LDG.E.U16 R58, desc[UR16][R20.64] ;  /* 0x00000010143a7981 */ /* 0x000162000c1e1500 */
[----:B------:R-:W-:Y:S01]  /*0f10*/  LEA.HI.X.SX32 R23, R31, R3, 0x1, P0 ;  /* 0x000000031f177211 */ /* 0x000fe200000f0eff */
[----:B------:R-:W-:Y:S01]  /*0f20*/  IMAD R29, R8, 0x2, R27 ;  /* 0x00000002081d7824 */ /* 0x000fe200078e021b */
[----:B------:R-:W-:-:S02]  /*0f30*/  LEA R14, P0, R27, R2, 0x1 ;  /* 0x000000021b0e7211 */ /* 0x000fc400078008ff */
[-C--:B------:R-:W-:Y:S01]  /*0f40*/  LEA.HI.X.SX32 R25, R25, R3.reuse, 0x1, P1 ;  /* 0x0000000319197211 */ /* 0x080fe200008f0eff */
[----:B------:R-:W5:Y:S01]  /*0f50*/  LDG.E.U16 R61, desc[UR16][R22.64] ;  /* 0x00000010163d7981 */ /* 0x000f62000c1e1500 */
[-C--:B------:R-:W-:Y:S01]  /*0f60*/  LEA.HI.X.SX32 R15, R27, R3.reuse, 0x1, P0 ;  /* 0x000000031b0f7211 */ /* 0x080fe200000f0eff */
[C---:B------:R-:W-:Y:S01]  /*0f70*/  IMAD R27, R8.reuse, 0x2, R29 ;  /* 0x00000002081b7824 */ /* 0x040fe200078e021d */
[CC--:B----4-:R-:W-:Y:S01]  /*0f80*/  LEA R18, P0, R29.reuse, R2.reuse, 0x1 ;  /* 0x000000021d127211 */ /* 0x0d0fe200078008ff */
[----:B------:R3:W5:Y:S02]  /*0f90*/  LDG.E.U16 R59, desc[UR16][R24.64] ;  /* 0x00000010183b7981 */ /* 0x000764000c1e1500 */
[C---:B------:R-:W-:Y:S01]  /*0fa0*/  IMAD R31, R8.reuse, 0x2, R27 ;  /* 0x00000002081f7824 */ /* 0x040fe200078e021b */
[----:B------:R-:W-:Y:S01]  /*0fb0*/  LEA.HI.X.SX32 R19, R29, R3, 0x1, P0 ;  /* 0x000000031d137211 */ /* 0x000fe200000f0eff */
[----:B------:R4:W5:Y:S03]  /*0fc0*/  LDG.E.U16 R60, desc[UR16][R14.64] ;  /* 0x000000100e3c7981 */ /* 0x000966000c1e1500 */
[----:B0-----:R-:W-:Y:S01]  /*0fd0*/  LEA R20, P0, R31, R2, 0x1 ;  /* 0x000000021f147211 */ /* 0x001fe200078008ff */
[----:B------:R0:W5:Y:S01]  /*0fe0*/  LDG.E.U16 R62, desc[UR16][R18.64] ;  /* 0x00000010123e7981 */ /* 0x000162000c1e1500 */
[----:B---3--:R-:W-:-:S02]  /*0ff0*/  IMAD R25, R8, 0x2, R31 ;  /* 0x0000000208197824 */ /* 0x008fc400078e021f */
[-C--:B------:R-:W-:Y:S02]  /*1000*/  LEA.HI.X.SX32 R21, R31, R3.reuse, 0x1, P0 ;  /* 0x000000031f157211 */ /* 0x080fe400000f0eff */
[C---:B------:R-:W-:Y:S01]  /*1010*/  IMAD R29, R8.reuse, 0x2, R25 ;  /* 0x00000002081d7824 */ /* 0x040fe200078e0219 */
[-C--:B------:R-:W-:Y:S02]  /*1020*/  LEA R22, P0, R25, R2.reuse, 0x1 ;  /* 0x0000000219167211 */ /* 0x080fe400078008ff */
[----:B------:R-:W5:Y:S01]  /*1030*/  LDG.E.U16 R65, desc[UR16][R20.64] ;  /* 0x0000001014417981 */ /* 0x000f62000c1e1500 */
[----:B------:R-:W-:Y:S02]  /*1040*/  LEA R26, P1, R27, R2, 0x1 ;  /* 0x000000021b1a7211 */ /* 0x000fe400078208ff */
[----:B------:R-:W-:Y:S02]  /*1050*/  LEA.HI.X.SX32 R23, R25, R3, 0x1, P0 ;  /* 0x0000000319177211 */ /* 0x000fe400000f0eff */
[----:B------:R-:W-:-:S02]  /*1060*/  LEA R25, R8, R29, 0x1 ;  /* 0x0000001d08197211 */ /* 0x000fc400078e08ff */
[-C--:B------:R-:W-:Y:S01]  /*1070*/  LEA.HI.X.SX32 R27, R27, R3.reuse, 0x1, P1 ;  /* 0x000000031b1b7211 */ /* 0x080fe200008f0eff */
[----:B------:R-:W5:Y:S01]  /*1080*/  LDG.E.U16 R64, desc[UR16][R22.64] ;  /* 0x0000001016407981 */ /* 0x000f62000c1e1500 */
[CC--:B----4-:R-:W-:Y:S01]  /*1090*/  LEA R14, P0, R29.reuse, R2.reuse, 0x1 ;  /* 0x000000021d0e7211 */ /* 0x0d0fe200078008ff */
[C---:B------:R-:W-:Y:S02]  /*10a0*/  IMAD R31, R8.reuse, 0x2, R25 ;  /* 0x00000002081f7824 */ /* 0x040fe400078e0219 */
[----:B------:R3:W5:Y:S01]  /*10b0*/  LDG.E.U16 R63, desc[UR16][R26.64] ;  /* 0x000000101a3f7981 */ /* 0x000762000c1e1500 */
[-C--:B------:R-:W-:Y:S02]  /*10c0*/  LEA.HI.X.SX32 R15, R29, R3.reuse, 0x1, P0 ;  /* 0x000000031d0f7211 */ /* 0x080fe400000f0eff */
[-C--:B0-----:R-:W-:Y:S02]  /*10d0*/  LEA R18, P0, R31, R2.reuse, 0x1 ;  /* 0x000000021f127211 */ /* 0x081fe400078008ff */
[----:B------:R-:W-:Y:S01]  /*10e0*/  LEA R24, P1, R25, R2, 0x1 ;  /* 0x0000000219187211 */ /* 0x000fe200078208ff */
[----:B------:R0:W5:Y:S01]  /*10f0*/  LDG.E.U16 R66, desc[UR16][R14.64] ;  /* 0x000000100e427981 */ /* 0x000162000c1e1500 */
[----:B---3--:R-:W-:Y:S01]  /*1100*/  IMAD R27, R8, 0x2, R31 ;  /* 0x00000002081b7824 */ /* 0x008fe200078e021f */
[----:B------:R-:W-:-:S03]  /*1110*/  LEA.HI.X.SX32 R19, R31, R3, 0x1, P0 ;  /* 0x000000031f137211 */ /* 0x000fc600000f0eff */
[C---:B------:R-:W-:Y:S01]  /*1120*/  IMAD R29, R8.reuse, 0x2, R27 ;  /* 0x00000002081d7824 */ /* 0x040fe200078e021b */
[CC--:B------:R-:W-:Y:S01]  /*1130*/  LEA R20, P0, R27.reuse, R2.reuse, 0x1 ;  /* 0x000000021b147211 */ /* 0x0c0fe200078008ff */
[----:B------:R-:W5:Y:S03]  /*1140*/  LDG.E.U16 R71, desc[UR16][R18.64] ;  /* 0x0000001012477981 */ /* 0x000f66000c1e1500 */
[-C--:B------:R-:W-:Y:S01]  /*1150*/  LEA.HI.X.SX32 R21, R27, R3.reuse, 0x1, P0 ;  /* 0x000000031b157211 */ /* 0x080fe200000f0eff */
[C---:B------:R-:W-:Y:S01]  /*1160*/  IMAD R27, R8.reuse, 0x2, R29 ;  /* 0x00000002081b7824 */ /* 0x040fe200078e021d */
[-C--:B------:R-:W-:Y:S02]  /*1170*/  LEA.HI.X.SX32 R25, R25, R3.reuse, 0x1, P1 ;  /* 0x0000000319197211 */ /* 0x080fe400008f0eff */
[C---:B------:R-:W-:Y:S01]  /*1180*/  LEA R22, P0, R29.reuse, R2, 0x1 ;  /* 0x000000021d167211 */ /* 0x040fe200078008ff */
[----:B------:R-:W-:Y:S01]  /*1190*/  IMAD R31, R8, 0x2, R27 ;  /* 0x00000002081f7824 */ /* 0x000fe200078e021b */
[----:B------:R-:W5:Y:S02]  /*11a0*/  LDG.E.U16 R72, desc[UR16][R20.64] ;  /* 0x0000001014487981 */ /* 0x000f64000c1e1500 */
[----:B------:R-:W-:-:S02]  /*11b0*/  LEA.HI.X.SX32 R23, R29, R3, 0x1, P0 ;  /* 0x000000031d177211 */ /* 0x000fc400000f0eff */
        /* <DEDUP_REMOVED lines=23> */
[-C--:B------:R-:W-:Y:S01]  /*1330*/  LEA R24, P1, R25, R2.reuse, 0x1 ;  /* 0x0000000219187211 */ /* 0x080fe200078208ff */
[----:B------:R-:W5:Y:S01]  /*1340*/  LDG.E.U16 R79, desc[UR16][R22.64] ;  /* 0x00000010164f7981 */ /* 0x000f62000c1e1500 */
[----:B------:R-:W-:Y:S01]  /*1350*/  LEA.HI.X.SX32 R15, R27, R3, 0x1, P0 ;  /* 0x000000031b0f7211 */ /* 0x000fe200000f0eff */
[----:B------:R-:W-:Y:S01]  /*1360*/  IMAD R27, R8, 0x2, R29 ;  /* 0x00000002081b7824 */ /* 0x000fe200078e021d */
[----:B---3--:R-:W-:-:S03]  /*1370*/  LEA R18, P0, R29, R2, 0x1 ;  /* 0x000000021d127211 */ /* 0x008fc600078008ff */
[C---:B------:R-:W-:Y:S01]  /*1380*/  IMAD R31, R8.reuse, 0x2, R27 ;  /* 0x00000002081f7824 */ /* 0x040fe200078e021b */
[-C--:B------:R-:W-:Y:S01]  /*1390*/  LEA.HI.X.SX32 R25, R25, R3.reuse, 0x1, P1 ;  /* 0x0000000319197211 */ /* 0x080fe200008f0eff */
[----:B------:R3:W5:Y:S01]  /*13a0*/  LDG.E.U16 R80, desc[UR16][R14.64] ;  /* 0x000000100e507981 */ /* 0x000762000c1e1500 */
[----:B------:R-:W-:Y:S02]  /*13b0*/  LEA.HI.X.SX32 R19, R29, R3, 0x1, P0 ;  /* 0x000000031d137211 */ /* 0x000fe400000f0eff */
[C---:B------:R-:W-:Y:S01]  /*13c0*/  LEA R29, R8.reuse, R31, 0x1 ;  /* 0x0000001f081d7211 */ /* 0x040fe200078e08ff */
[----:B------:R4:W5:Y:S01]  /*13d0*/  LDG.E.U16 R78, desc[UR16][R24.64] ;  /* 0x00000010184e7981 */ /* 0x000962000c1e1500 */
[-C--:B------:R-:W-:Y:S02]  /*13e0*/  LEA R26, P1, R27, R2.reuse, 0x1 ;  /* 0x000000021b1a7211 */ /* 0x080fe400078208ff */
[----:B0-----:R-:W-:Y:S01]  /*13f0*/  LEA R20, P0, R31, R2, 0x1 ;  /* 0x000000021f147211 */ /* 0x001fe200078008ff */
[----:B------:R-:W5:Y:S01]  /*1400*/  LDG.E.U16 R18, desc[UR16][R18.64] ;  /* 0x0000001012127981 */ /* 0x000f62000c1e1500 */
[-C--:B------:R-:W-:Y:S01]  /*1410*/  LEA.HI.X.SX32 R27, R27, R3.reuse, 0x1, P1 ;  /* 0x000000031b1b7211 */ /* 0x080fe200008f0eff */
[----:B---3--:R-:W0:Y:S01]  /*1420*/  LDC.64 R14, c[0x0][0x3c0] ;  /* 0x0000f000ff0e7b82 */ /* 0x008e220000000a00 */
[----:B----4-:R-:W-:Y:S01]  /*1430*/  IMAD R25, R8, 0x2, R29 ;  /* 0x0000000208197824 */ /* 0x010fe200078e021d */
[----:B------:R-:W-:-:S02]  /*1440*/  LEA.HI.X.SX32 R21, R31, R3, 0x1, P0 ;  /* 0x000000031f157211 */ /* 0x000fc400000f0eff */
[----:B------:R-:W5:Y:S01]  /*1450*/  LDG.E.U16 R26, desc[UR16][R26.64] ;  /* 0x000000101a1a7981 */ /* 0x000f62000c1e1500 */
[-C--:B------:R-:W-:Y:S02]  /*1460*/  LEA R22, P0, R29, R2.reuse, 0x1 ;  /* 0x000000021d167211 */ /* 0x080fe400078008ff */
[----:B------:R-:W-:Y:S01]  /*1470*/  LEA R24, P1, R25, R2, 0x1 ;  /* 0x0000000219187211 */ /* 0x000fe200078208ff */
[----:B------:R-:W-:Y:S01]  /*1480*/  IMAD R8, R8, 0x2, R25 ;  /* 0x0000000208087824 */ /* 0x000fe200078e0219 */
[-C--:B------:R-:W-:Y:S01]  /*1490*/  LEA.HI.X.SX32 R23, R29, R3.reuse, 0x1, P0 ;  /* 0x000000031d177211 */ /* 0x080fe200000f0eff */
[----:B------:R3:W5:Y:S01]  /*14a0*/  LDG.E.U16 R21, desc[UR16][R20.64] ;  /* 0x0000001014157981 */ /* 0x000762000c1e1500 */
[----:B------:R-:W-:-:S03]  /*14b0*/  LEA.HI.X.SX32 R25, R25, R3, 0x1, P1 ;  /* 0x0000000319197211 */ /* 0x000fc600008f0eff */
[----:B------:R-:W5:Y:S04]  /*14c0*/  LDG.E.U16 R22, desc[UR16][R22.64] ;  /* 0x0000001016167981 */ /* 0x000f68000c1e1500 */
[----:B------:R-:W5:Y:S01]  /*14d0*/  LDG.E.U16 R24, desc[UR16][R24.64] ;  /* 0x0000001018187981 */ /* 0x000f62000c1e1500 */
[----:B------:R-:W-:-:S04]  /*14e0*/  LEA R2, P0, R8, R2, 0x1 ;  /* 0x0000000208027211 */ /* 0x000fc800078008ff */
[----:B------:R-:W-:Y:S02]  /*14f0*/  LEA.HI.X.SX32 R3, R8, R3, 0x1, P0 ;  /* 0x0000000308037211 */ /* 0x000fe400000f0eff */
[----:B------:R-:W-:Y:S01]  /*1500*/  LOP3.LUT R8, R92, 0x7f, RZ, 0xc0, !PT ;  /* 0x0000007f5c087812 */ /* 0x000fe200078ec0ff */
[----:B0-----:R-:W-:Y:S01]  /*1510*/  IMAD R14, R14, UR75, RZ ;  /* 0x0000004b0e0e7c24 */ /* 0x001fe2000f8e02ff */
[----:B---3--:R-:W-:Y:S01]  /*1520*/  SHF.R.U32.HI R20, RZ, 0x5, R92 ;  /* 0x00000005ff147819 */ /* 0x008fe2000001165c */
[----:B------:R0:W5:Y:S02]  /*1530*/  LDG.E.U16 R29, desc[UR16][R2.64] ;  /* 0x00000010021d7981 */ /* 0x000164000c1e1500 */
[----:B-1----:R-:W-:Y:S01]  /*1540*/  IMAD R8, R8, UR4, RZ ;  /* 0x0000000408087c24 */ /* 0x002fe2000f8e02ff */
[----:B------:R-:W-:Y:S01]  /*1550*/  LOP3.LUT R69, R92, 0x3f, RZ, 0xc0, !PT ;  /* 0x0000003f5c457812 */ /* 0x000fe200078ec0ff */
[----:B------:R-:W-:Y:S01]  /*1560*/  IMAD.SHL.U32 R19, R14, 0x2, RZ ;  /* 0x000000020e137824 */ /* 0x000fe200078e00ff */
[----:B------:R-:W-:Y:S01]  /*1570*/  R2UR UR50, R20 ;  /* 0x00000000143272ca */ /* 0x000fe200000e0000 */
[----:B------:R-:W-:Y:S01]  /*1580*/  IMAD.SHL.U32 R16, R8, 0x2, RZ ;  /* 0x0000000208107824 */ /* 0x000fe200078e00ff */
[----:B--2---:R-:W-:-:S02]  /*1590*/  R2UR UR72, R67 ;  /* 0x00000000434872ca */ /* 0x004fc400000e0000 */
[----:B------:R-:W-:Y:S01]  /*15a0*/  SHF.R.S32.HI R68, RZ, 0x6, R92 ;  /* 0x00000006ff447819 */ /* 0x000fe2000001145c */
[----:B------:R-:W-:Y:S01]  /*15b0*/  IMAD.HI R8, R8, 0x2, RZ ;  /* 0x0000000208087827 */ /* 0x000fe200078e02ff */
[----:B0-----:R-:W-:Y:S02]  /*15c0*/  IADD3 R2, P0, P1, R16, R82, R19 ;  /* 0x0000005210027210 */ /* 0x001fe4000791e013 */
[----:B------:R-:W-:Y:S01]  /*15d0*/  SGXT R68, R68, 0x1 ;  /* 0x000000014444781a */ /* 0x000fe20000000200 */
[----:B------:R-:W-:-:S04]  /*15e0*/  IMAD.HI R14, R14, 0x2, RZ ;  /* 0x000000020e0e7827 */ /* 0x000fc800078e02ff */
[----:B------:R-:W-:Y:S01]  /*15f0*/  IMAD.SHL.U32 R69, R69, 0x2, RZ ;  /* 0x0000000245457824 */ /* 0x000fe200078e00ff */
[----:B------:R-:W-:-:S04]  /*1600*/  IADD3.X R3, PT, PT, R8, R83, R14, P0, P1 ;  /* 0x0000005308037210 */ /* 0x000fc800007e240e */
[----:B------:R-:W-:Y:S01]  /*1610*/  LOP3.LUT R68, R69, 0x90, R68, 0x78, !PT ;  /* 0x0000009045447812 */ /* 0x000fe200078e7844 */
[----:B------:R-:W-:Y:S06]  /*1620*/  BRA.U UP1, `(.L_x_5) ;  /* 0x0000000101187547 */ /* 0x000fec000b800000 */
[----:B------:R-:W-:Y:S01]  /*1630*/  ELECT P0, URZ, PT ;  /* 0x0000000000ff782f */ /* 0x000fe20003800000 */
[----:B------:R-:W-:Y:S01]  /*1640*/  IMAD.MOV.U32 R8, RZ, RZ, 0x1 ;  /* 0x00000001ff087424 */ /* 0x000fe200078e00ff */
[----:B------:R-:W-:Y:S01]  /*1650*/  UMOV UR4, 0x40 ;  /* 0x0000004000047882 */ /* 0x000fe20000000000 */
[----:B------:R-:W-:Y:S01]  /*1660*/  UVIRTCOUNT.DEALLOC.SMPOOL 0x80 ;  /* 0x000000800000784c */ /* 0x000fe20000000000 */
[----:B------:R-:W-:-:S09]  /*1670*/  ULEA UR4, UR6, UR4, 0x18 ;  /* 0x0000000406047291 */ /* 0x000fd2000f8ec0ff */
[----:B------:R0:W-:Y:S03]  /*1680*/  @P0 STS.U8 [UR4], R8 ;  /* 0x00000008ff000988 */ /* 0x0001e60008000004 */
.L_x_5:
[C---:B------:R-:W-:Y:S01]  /*1690*/  LOP3.LUT R16, R68.reuse, 0x20, RZ, 0x3c, !PT ;  /* 0x0000002044107812 */ /* 0x040fe200078e3cff */
[----:B-----5:R1:W-:Y:S01]  /*16a0*/  STS.U16 [R68+UR73], R5 ;  /* 0x0000000544007988 */ /* 0x0203e20008000449 */
[----:B0-----:R-:W-:Y:S01]  /*16b0*/  LOP3.LUT R8, R68, 0x40, RZ, 0x3c, !PT ;  /* 0x0000004044087812 */ /* 0x001fe200078e3cff */
[----:B------:R-:W1:Y:S01]  /*16c0*/  LDC R19, c[0x0][0x3c4] ;  /* 0x0000f100ff137b82 */ /* 0x000e620000000800 */
[----:B------:R-:W-:Y:S01]  /*16d0*/  USHF.L.U32 UR4, UR50, 0x15, URZ ;  /* 0x0000001532047899 */ /* 0x000fe200080006ff */
[----:B------:R-:W-:Y:S01]  /*16e0*/  STS.U16 [R68+UR73+0x400], R7 ;  /* 0x0004000744007988 */ /* 0x000fe20008000449 */
[----:B------:R-:W-:-:S03]  /*16f0*/  LOP3.LUT P6, RZ, R92, 0x7f, RZ, 0xc0, !PT ;  /* 0x0000007f5cff7812 */ /* 0x000fc600078cc0ff */
[----:B------:R0:W-:Y:S01]  /*1700*/  STS.U16 [R68+UR73+0x800], R17 ;  /* 0x0008001144007988 */ /* 0x0001e20008000449 */
[----:B------:R-:W-:-:S03]  /*1710*/  ULOP3.LUT UR4, UR4, 0x600000, URZ, 0xc0, !UPT ;  /* 0x0060000004047892 */ /* 0x000fc6000f8ec0ff */
[----:B------:R-:W-:Y:S01]  /*1720*/  STS.U16 [R68+UR73+0xc00], R33 ;  /* 0x000c002144007988 */ /* 0x000fe20008000449 */
[----:B------:R-:W-:-:S03]  /*1730*/  UIADD3 UR69, UPT, UPT, UR72, UR4, URZ ;  /* 0x0000000448457290 */ /* 0x000fc6000fffe0ff */
[----:B------:R-:W-:Y:S04]  /*1740*/  STS.U16 [R68+UR73+0x1000], R37 ;  /* 0x0010002544007988 */ /* 0x000fe80008000449 */
[----:B------:R-:W-:Y:S04]  /*1750*/  STS.U16 [R68+UR73+0x1400], R41 ;  /* 0x0014002944007988 */ /* 0x000fe80008000449 */
[----:B------:R-:W-:Y:S04]  /*1760*/  STS.U16 [R68+UR73+0x1800], R45 ;  /* 0x0018002d44007988 */ /* 0x000fe80008000449 */
[----:B------:R-:W-:Y:S01]  /*1770*/  STS.U16 [R68+UR73+0x1c00], R49 ;  /* 0x001c003144007988 */ /* 0x000fe20008000449 */
[----:B-1----:R-:W-:-:S03]  /*1780*/  SHF.L.U32 R5, R19, 0x4, RZ ;  /* 0x0000000413057819 */ /* 0x002fc600000006ff */
[----:B------:R-:W-:Y:S04]  /*1790*/  STS.U16 [R68+UR73+0x2000], R53 ;  /* 0x0020003544007988 */ /* 0x000fe80008000449 */
[----:B------:R-:W-:Y:S04]  /*17a0*/  STS.U16 [R68+UR73+0x2400], R57 ;  /* 0x0024003944007988 */ /* 0x000fe80008000449 */
[----:B------:R-:W-:Y:S04]  /*17b0*/  STS.U16 [R68+UR73+0x2800], R61 ;  /* 0x0028003d44007988 */ /* 0x000fe80008000449 */
[----:B------:R-:W-:Y:S04]  /*17c0*/  STS.U16 [R68+UR73+0x2c00], R65 ;  /* 0x002c004144007988 */ /* 0x000fe80008000449 */
[----:B------:R-:W-:Y:S04]  /*17d0*/  STS.U16 [R68+UR73+0x3000], R71 ;  /* 0x0030004744007988 */ /* 0x000fe80008000449 */
[----:B------:R-:W-:Y:S04]  /*17e0*/  STS.U16 [R68+UR73+0x3400], R75 ;  /* 0x0034004b44007988 */ /* 0x000fe80008000449 */
[----:B------:R-:W-:Y:S04]  /*17f0*/  STS.U16 [R68+UR73+0x3800], R79 ;  /* 0x0038004f44007988 */ /* 0x000fe80008000449 */
[----:B------:R1:W-:Y:S01]  /*1800*/  STS.U16 [R68+UR73+0x3c00], R21 ;  /* 0x003c001544007988 */ /* 0x0003e20008000449 */
[C---:B------:R-:W-:Y:S01]  /*1810*/  IMAD R109, R15.reuse, 0xc, RZ ;  /* 0x0000000c0f6d7824 */ /* 0x040fe200078e02ff */
[----:B------:R-:W-:Y:S01]  /*1820*/  VOTEU.ALL UP2, P6 ;  /* 0x0000000000ff7886 */ /* 0x000fe20003040000 */
[C---:B------:R-:W-:Y:S01]  /*1830*/  IMAD R101, R15.reuse, 0x6, RZ ;  /* 0x000000060f657824 */ /* 0x040fe200078e02ff */
[----:B------:R2:W-:Y:S01]  /*1840*/  STS.U16 [R16+UR73+0x100], R0 ;  /* 0x0001000010007988 */ /* 0x0005e20008000449 */
[C---:B------:R-:W-:Y:S01]  /*1850*/  IMAD R179, R15.reuse, 0x44, RZ ;  /* 0x000000440fb37824 */ /* 0x040fe200078e02ff */
[----:B------:R-:W-:Y:S01]  /*1860*/  UMOV UR6, 0x1 ;  /* 0x0000000100067882 */ /* 0x000fe20000000000 */
[----:B------:R-:W-:Y:S01]  /*1870*/  IMAD R123, R15, 0x16, RZ ;  /* 0x000000160f7b7824 */ /* 0x000fe200078e02ff */
[----:B------:R3:W-:Y:S01]  /*1880*/  STS.U16 [R16+UR73+0x500], R9 ;  /* 0x0005000910007988 */ /* 0x0007e20008000449 */
[----:B0-----:R-:W-:Y:S01]  /*1890*/  IMAD.SHL.U32 R17, R19, 0x8, RZ ;  /* 0x0000000813117824 */ /* 0x001fe200078e00ff */
[----:B------:R-:W-:Y:S01]  /*18a0*/  UIADD3 UR70, UPT, UPT, UR73, 0x10000, URZ ;  /* 0x0001000049467890 */ /* 0x000fe2000fffe0ff */
[----:B------:R-:W-:Y:S01]  /*18b0*/  IMAD R105, R15, 0xa, RZ ;  /* 0x0000000a0f697824 */ /* 0x000fe200078e02ff */
[----:B------:R-:W-:Y:S01]  /*18c0*/  STS.U16 [R16+UR73+0x900], R12 ;  /* 0x0009000c10007988 */ /* 0x000fe20008000449 */
[----:B-1----:R-:W-:Y:S01]  /*18d0*/  IMAD.SHL.U32 R21, R19, 0x20, RZ ;  /* 0x0000002013157824 */ /* 0x002fe200078e00ff */
[----:B--2---:R-:W-:Y:S01]  /*18e0*/  LOP3.LUT R0, R68, 0x60, RZ, 0x3c, !PT ;  /* 0x0000006044007812 */ /* 0x004fe200078e3cff */
[C---:B------:R-:W-:Y:S01]  /*18f0*/  IMAD R97, R15.reuse, 0x3, RZ ;  /* 0x000000030f617824 */ /* 0x040fe200078e02ff */
[----:B------:R-:W-:Y:S01]  /*1900*/  STS.U16 [R16+UR73+0xd00], R32 ;  /* 0x000d002010007988 */ /* 0x000fe20008000449 */
[----:B------:R-:W-:Y:S01]  /*1910*/  IMAD R115, R15, 0x12, RZ ;  /* 0x000000120f737824 */ /* 0x000fe200078e02ff */
[----:B------:R-:W-:-:S04]  /*1920*/  @!UP2 UIADD3 UR4, UPT, UPT, -UR6, 0x100000, URZ ;  /* 0x001000000604a890 */ /* 0x000fc8000fffe1ff */
[----:B------:R-:W-:Y:S02]  /*1930*/  @!UP2 USHF.L.U32 UR5, UR4, 0xb, URZ ;  /* 0x0000000b0405a899 */ /* 0x000fe400080006ff */
[----:B------:R-:W-:Y:S01]  /*1940*/  @!UP2 USHF.L.U32 UR4, UR4, 0x1, URZ ;  /* 0x000000010404a899 */ /* 0x000fe200080006ff */
[----:B---3--:R-:W-:Y:S01]  /*1950*/  IMAD.SHL.U32 R9, R19, 0x2, RZ ;  /* 0x0000000213097824 */ /* 0x008fe200078e00ff */
[----:B------:R-:W-:Y:S01]  /*1960*/  STS.U16 [R16+UR73+0x1100], R36 ;  /* 0x0011002410007988 */ /* 0x000fe20008000449 */
[C---:B------:R-:W-:Y:S01]  /*1970*/  IMAD R107, R15.reuse, 0xb, RZ ;  /* 0x0000000b0f6b7824 */ /* 0x040fe200078e02ff */
[----:B------:R-:W-:Y:S01]  /*1980*/  VOTEU.ALL UP0, P6 ;  /* 0x0000000000ff7886 */ /* 0x000fe20003000000 */
[C---:B------:R-:W-:Y:S01]  /*1990*/  IMAD R177, R15.reuse, 0x42, RZ ;  /* 0x000000420fb17824 */ /* 0x040fe200078e02ff */
[----:B------:R-:W-:Y:S01]  /*19a0*/  STS.U16 [R16+UR73+0x1500], R40 ;  /* 0x0015002810007988 */ /* 0x000fe20008000449 */
[C---:B------:R-:W-:Y:S01]  /*19b0*/  IMAD R99, R15.reuse, 0x5, RZ ;  /* 0x000000050f637824 */ /* 0x040fe200078e02ff */
[----:B------:R-:W-:Y:S01]  /*19c0*/  UIADD3 UR71, UPT, UPT, UR74, 0x40, URZ ;  /* 0x000000404a477890 */ /* 0x000fe2000fffe0ff */
[C---:B------:R-:W-:Y:S01]  /*19d0*/  IMAD R139, R15.reuse, 0x22, RZ ;  /* 0x000000220f8b7824 */ /* 0x040fe200078e02ff */
[----:B------:R-:W-:Y:S01]  /*19e0*/  STS.U16 [R16+UR73+0x1900], R44 ;  /* 0x0019002c10007988 */ /* 0x000fe20008000449 */
[----:B------:R-:W-:-:S02]  /*19f0*/  IMAD R119, R15, 0x14, RZ ;  /* 0x000000140f777824 */ /* 0x000fc400078e02ff */
[C---:B------:R-:W-:Y:S01]  /*1a00*/  IMAD R103, R15.reuse, 0x9, RZ ;  /* 0x000000090f677824 */ /* 0x040fe200078e02ff */
[----:B------:R-:W-:Y:S01]  /*1a10*/  STS.U16 [R16+UR73+0x1d00], R48 ;  /* 0x001d003010007988 */ /* 0x000fe20008000449 */
[C---:B------:R-:W-:Y:S02]  /*1a20*/  IMAD R125, R15.reuse, 0x18, RZ ;  /* 0x000000180f7d7824 */ /* 0x040fe400078e02ff */
[C---:B------:R-:W-:Y:S01]  /*1a30*/  IMAD R113, R15.reuse, 0x11, RZ ;  /* 0x000000110f717824 */ /* 0x040fe200078e02ff */
[----:B------:R-:W-:Y:S01]  /*1a40*/  STS.U16 [R16+UR73+0x2100], R52 ;  /* 0x0021003410007988 */ /* 0x000fe20008000449 */
[C---:B------:R-:W-:Y:S02]  /*1a50*/  IMAD R147, R15.reuse, 0x28, RZ ;  /* 0x000000280f937824 */ /* 0x040fe400078e02ff */
        /* <DEDUP_REMOVED lines=47> */
[C---:B------:R-:W-:Y:S01]  /*1d50*/  IMAD R153, R15.reuse, 0x2b, RZ ;  /* 0x0000002b0f997824 */ /* 0x040fe200078e02ff */
[----:B------:R-:W-:Y:S01]  /*1d60*/  PRMT R84, RZ, 0x7610, R84 ;  /* 0x00007610ff547816 */ /* 0x000fe20000000054 */
[C---:B------:R-:W-:Y:S01]  /*1d70*/  IMAD R229, R15.reuse, 0x64, RZ ;  /* 0x000000640fe57824 */ /* 0x040fe200078e02ff */
[----:B------:R-:W-:Y:S01]  /*1d80*/  STS.U16 [R8+UR73+0x2600], R58 ;  /* 0x0026003a08007988 */ /* 0x000fe20008000449 */
[----:B------:R-:W-:Y:S01]  /*1d90*/  PRMT R86, RZ, 0x7610, R86 ;  /* 0x00007610ff567816 */ /* 0x000fe20000000056 */
[C---:B------:R-:W-:Y:S01]  /*1da0*/  IMAD R215, R15.reuse, 0x72, RZ ;  /* 0x000000720fd77824 */ /* 0x040fe200078e02ff */
[----:B------:R-:W-:Y:S01]  /*1db0*/  PRMT R67, RZ, 0x7610, R67 ;  /* 0x00007610ff437816 */ /* 0x000fe20000000043 */
        /* <DEDUP_REMOVED lines=18> */
[----:B------:R0:W-:Y:S01]  /*1ee0*/  STS.U16 [R0+UR73+0x300], R6 ;  /* 0x0003000600007988 */ /* 0x0001e20008000449 */
[----:B------:R-:W-:Y:S01]  /*1ef0*/  PRMT R23, RZ, 0x7610, R23 ;  /* 0x00007610ff177816 */ /* 0x000fe20000000017 */
[----:B------:R-:W-:-:S02]  /*1f00*/  IMAD R223, R15, 0x6a, RZ ;  /* 0x0000006a0fdf7824 */ /* 0x000fc400078e02ff */
[C---:B------:R-:W-:Y:S01]  /*1f10*/  IMAD R169, R15.reuse, 0x35, RZ ;  /* 0x000000350fa97824 */ /* 0x040fe200078e02ff */
[----:B------:R1:W-:Y:S01]  /*1f20*/  STS.U16 [R0+UR73+0x700], R11 ;  /* 0x0007000b00007988 */ /* 0x0003e20008000449 */
        /* <DEDUP_REMOVED lines=17> */
[----:B------:R-:W-:Y:S01]  /*2040*/  IMAD R219, R15, 0x6e, RZ ;  /* 0x0000006e0fdb7824 */ /* 0x000fe200078e02ff */
[----:B------:R-:W-:Y:S01]  /*2050*/  STS.U16 [R0+UR73+0x1f00], R51 ;  /* 0x001f003300007988 */ /* 0x000fe20008000449 */
[-C--:B0-----:R-:W-:Y:S01]  /*2060*/  IADD3 R6, P2, PT, R9, R2.reuse, RZ ;  /* 0x0000000209067210 */ /* 0x081fe20007f5e0ff */
[C---:B------:R-:W-:Y:S01]  /*2070*/  IMAD R203, R15.reuse, 0x7e, RZ ;  /* 0x0000007e0fcb7824 */ /* 0x040fe200078e02ff */
[----:B------:R-:W-:Y:S01]  /*2080*/  PRMT R27, RZ, 0x7610, R27 ;  /* 0x00007610ff1b7816 */ /* 0x000fe2000000001b */
[----:B------:R-:W-:Y:S01]  /*2090*/  STS.U16 [R0+UR73+0x2300], R55 ;  /* 0x0023003700007988 */ /* 0x000fe20008000449 */
[----:B------:R-:W-:Y:S01]  /*20a0*/  PRMT R25, RZ, 0x7610, R25 ;  /* 0x00007610ff197816 */ /* 0x000fe20000000019 */
[C---:B------:R-:W-:Y:S01]  /*20b0*/  IMAD R251, R15.reuse, 0x4e, RZ ;  /* 0x0000004e0ffb7824 */ /* 0x040fe200078e02ff */
[----:B------:R-:W-:Y:S01]  /*20c0*/  PRMT R20, RZ, 0x7610, R20 ;  /* 0x00007610ff147816 */ /* 0x000fe20000000014 */
[----:B------:R-:W-:Y:S01]  /*20d0*/  STS.U16 [R0+UR73+0x2700], R59 ;  /* 0x0027003b00007988 */ /* 0x000fe20008000449 */
[----:B------:R-:W-:Y:S01]  /*20e0*/  PRMT R14, RZ, 0x7610, R14 ;  /* 0x00007610ff0e7816 */ /* 0x000fe2000000000e */
[----:B------:R-:W-:Y:S01]  /*20f0*/  IMAD R235, R15, 0x5e, RZ ;  /* 0x0000005e0feb7824 */ /* 0x000fe200078e02ff */
[----:B------:R-:W0:Y:S01]  /*2100*/  LDC R90, c[0x0][0x3d8] ;  /* 0x0000f600ff5a7b82 */ /* 0x000e220000000800 */
[----:B------:R-:W-:Y:S01]  /*2110*/  STS.U16 [R0+UR73+0x2b00], R63 ;  /* 0x002b003f00007988 */ /* 0x000fe20008000449 */
[CC--:B------:R-:W-:Y:S01]  /*2120*/  LEA R4, P1, R19.reuse, R2.reuse, 0x5 ;  /* 0x0000000213047211 */ /* 0x0c0fe200078228ff */
[----:B------:R-:W2:Y:S01]  /*2130*/  LDCU UR58, c[0x0][0x3a8] ;  /* 0x00007500ff3a77ac */ /* 0x000ea20008000800 */
[----:B------:R-:W-:Y:S01]  /*2140*/  STTM.16dp32bit_t0_t15.x64 tmem[UR69], RZ ;  /* 0x000000ff000079ed */ /* 0x000fe20008b00045 */
[----:B------:R-:W-:Y:S01]  /*2150*/  STTM.16dp32bit_t16_t31.x64 tmem[UR69+0x40], RZ ;  /* 0x000040ff000079ed */ /* 0x000fe20008b20045 */
[----:B------:R-:W-:Y:S01]  /*2160*/  STS.U16 [R0+UR73+0x2f00], R70 ;  /* 0x002f004600007988 */ /* 0x000fe20008000449 */
[----:B------:R-:W-:-:S02]  /*2170*/  LEA R8, P3, R19, R2, 0x2 ;  /* 0x0000000213087211 */ /* 0x000fc400078610ff */
[-C--:B------:R-:W-:Y:S01]  /*2180*/  IADD3 R188, P4, PT, R105, R2.reuse, RZ ;  /* 0x0000000269bc7210 */ /* 0x080fe20007f9e0ff */
[----:B------:R-:W-:Y:S01]  /*2190*/  STS.U16 [R0+UR73+0x3300], R74 ;  /* 0x0033004a00007988 */ /* 0x000fe20008000449 */
[-C--:B------:R-:W-:Y:S02]  /*21a0*/  LEA.HI.X.SX32 R7, R19, R3.reuse, 0x1, P2 ;  /* 0x0000000313077211 */ /* 0x080fe400010f0eff */
[-C--:B------:R-:W-:Y:S01]  /*21b0*/  IADD3 R176, P5, PT, R177, R2.reuse, RZ ;  /* 0x00000002b1b07210 */ /* 0x080fe20007fbe0ff */
[----:B------:R-:W-:Y:S01]  /*21c0*/  STS.U16 [R0+UR73+0x3700], R78 ;  /* 0x0037004e00007988 */ /* 0x000fe20008000449 */
[----:B------:R-:W-:Y:S02]  /*21d0*/  LEA R16, P2, R19, R2, 0x4 ;  /* 0x0000000213107211 */ /* 0x000fe400078420ff */
[----:B------:R-:W-:Y:S01]  /*21e0*/  ISETP.LT.AND P0, PT, RZ, UR71, PT ;  /* 0x00000047ff007c0c */ /* 0x000fe2000bf01270 */
[----:B------:R-:W-:Y:S01]  /*21f0*/  STS.U16 [R0+UR73+0x3b00], R26 ;  /* 0x003b001a00007988 */ /* 0x000fe20008000449 */
[----:B------:R-:W-:-:S02]  /*2200*/  LEA.HI.X.SX32 R5, R5, R3, 0x1, P1 ;  /* 0x0000000305057211 */ /* 0x000fc400008f0eff */
[----:B------:R-:W-:Y:S01]  /*2210*/  PRMT R48, RZ, 0x7610, R48 ;  /* 0x00007610ff307816 */ /* 0x000fe20000000030 */
[----:B------:R-:W-:Y:S01]  /*2220*/  STS.U16 [R0+UR73+0x3f00], R29 ;  /* 0x003f001d00007988 */ /* 0x000fe20008000449 */
[-C--:B------:R-:W-:Y:S01]  /*2230*/  LEA.HI.X.SX32 R9, R9, R3.reuse, 0x1, P3 ;  /* 0x0000000309097211 */ /* 0x080fe200018f0eff */
[C---:B-1----:R-:W-:Y:S01]  /*2240*/  IMAD.SHL.U32 R11, R19.reuse, 0x4, RZ ;  /* 0x00000004130b7824 */ /* 0x042fe200078e00ff */
[----:B------:R-:W1:Y:S02]  /*2250*/  FENCE.VIEW.ASYNC.T ;  /* 0x00000000000073c6 */ /* 0x000e640000000200 */
[----:B-1----:R-:W-:Y:S01]  /*2260*/  BAR.SYNC.DEFER_BLOCKING 0x0 ;  /* 0x0000000000007b1d */ /* 0x002fe20000010000 */
[CC--:B------:R-:W-:Y:S02]  /*2270*/  LEA R10, P1, R19.reuse, R2.reuse, 0x3 ;  /* 0x00000002130a7211 */ /* 0x0c0fe400078218ff */
[----:B------:R-:W-:Y:S02]  /*2280*/  LEA R18, P3, R19, R2, 0x6 ;  /* 0x0000000213127211 */ /* 0x000fe400078630ff */
[----:B------:R-:W-:-:S02]  /*2290*/  LEA.HI.X.SX32 R17, R17, R3, 0x1, P2 ;  /* 0x0000000311117211 */ /* 0x000fc400010f0eff */
[-C--:B------:R-:W-:Y:S02]  /*22a0*/  IADD3 R178, P2, PT, R109, R2.reuse, RZ ;  /* 0x000000026db27210 */ /* 0x080fe40007f5e0ff */
[-C--:B------:R-:W-:Y:S02]  /*22b0*/  LEA.HI.X.SX32 R11, R11, R3.reuse, 0x1, P1 ;  /* 0x000000030b0b7211 */ /* 0x080fe400008f0eff */
[-C--:B------:R-:W-:Y:S02]  /*22c0*/  LEA.HI.X.SX32 R19, R21, R3.reuse, 0x1, P3 ;  /* 0x0000000315137211 */ /* 0x080fe400018f0eff */
[-C--:B------:R-:W-:Y:S02]  /*22d0*/  IADD3 R200, P3, PT, R101, R2.reuse, RZ ;  /* 0x0000000265c87210 */ /* 0x080fe40007f7e0ff */
[----:B------:R-:W-:Y:S02]  /*22e0*/  IADD3 R198, P1, PT, R179, R2, RZ ;  /* 0x00000002b3c67210 */ /* 0x000fe40007f3e0ff */
[----:B------:R-:W-:-:S02]  /*22f0*/  LEA.HI.X.SX32 R179, R101, R3, 0x1, P2 ;  /* 0x0000000365b37211 */ /* 0x000fc400010f0eff */
[-C--:B------:R-:W-:Y:S02]  /*2300*/  IADD3 R96, P2, PT, R123, R2.reuse, RZ ;  /* 0x000000027b607210 */ /* 0x080fe40007f5e0ff */
[-C--:B------:R-:W-:Y:S02]  /*2310*/  LEA.HI.X.SX32 R201, R97, R3.reuse, 0x1, P3 ;  /* 0x0000000361c97211 */ /* 0x080fe400018f0eff */
[----:B------:R-:W-:Y:S02]  /*2320*/  IADD3 R190, P3, PT, R115, R2, RZ ;  /* 0x0000000273be7210 */ /* 0x000fe40007f7e0ff */
[-C--:B------:R-:W-:Y:S01]  /*2330*/  LEA.HI.X.SX32 R189, R99, R3.reuse, 0x1, P4 ;  /* 0x0000000363bd7211 */ /* 0x080fe200020f0eff */
[----:B------:R1:W-:Y:S01]  /*2340*/  STL [R1+0x28], R176 ;  /* 0x000028b001007387 */ /* 0x0003e20000100800 */
[----:B------:R-:W-:-:S03]  /*2350*/  LEA.HI.X.SX32 R97, R107, R3, 0x1, P2 ;  /* 0x000000036b617211 */ /* 0x000fc600010f0eff */
[----:B------:R-:W3:Y:S02]  /*2360*/  FENCE.VIEW.ASYNC.S ;  /* 0x00000000000073c6 */ /* 0x000ee40000000000 */
[----:B---3--:R3:W4:Y:S01]  /*2370*/  @!UP0 SYNCS.EXCH.64 URZ, [UR70], UR4 ;  /* 0x0000000446ff85b2 */ /* 0x0087220008000100 */
[-C--:B------:R-:W-:Y:S02]  /*2380*/  IADD3 R192, P2, PT, R139, R2.reuse, RZ ;  /* 0x000000028bc07210 */ /* 0x080fe40007f5e0ff */
[-C--:B------:R-:W-:Y:S02]  /*2390*/  IADD3 R194, P4, PT, R119, R2.reuse, RZ ;  /* 0x0000000277c27210 */ /* 0x080fe40007f9e0ff */
[-C--:B------:R-:W-:Y:S01]  /*23a0*/  LEA.HI.X.SX32 R191, R103, R3.reuse, 0x1, P3 ;  /* 0x0000000367bf7211 */ /* 0x080fe200018f0eff */
[----:B------:R-:W-:Y:S01]  /*23b0*/  STL [R1+0x20], R198 ;  /* 0x000020c601007387 */ /* 0x000fe20000100800 */
[----:B------:R-:W-:Y:S02]  /*23c0*/  IADD3 R196, P3, PT, R125, R2, RZ ;  /* 0x000000027dc47210 */ /* 0x000fe40007f7e0ff */
[-C--:B------:R-:W-:Y:S01]  /*23d0*/  LEA.HI.X.SX32 R193, R113, R3.reuse, 0x1, P2 ;  /* 0x0000000371c17211 */ /* 0x080fe200010f0eff */
[----:B------:R-:W-:Y:S01]  /*23e0*/  STL.64 [R1+0xf8], R200 ;  /* 0x0000f8c801007387 */ /* 0x000fe20000100a00 */
[----:B------:R-:W-:-:S02]  /*23f0*/  LEA.HI.X.SX32 R195, R105, R3, 0x1, P4 ;  /* 0x0000000369c37211 */ /* 0x000fc400020f0eff */
[----:B------:R-:W-:Y:S01]  /*2400*/  IADD3 R106, P2, PT, R147, R2, RZ ;  /* 0x00000002936a7210 */ /* 0x000fe20007f5e0ff */
[----:B------:R-:W-:Y:S01]  /*2410*/  STL.64 [R1+0xf0], R188 ;  /* 0x0000f0bc01007387 */ /* 0x000fe20000100a00 */
[-C--:B------:R-:W-:Y:S02]  /*2420*/  LEA.HI.X.SX32 R197, R109, R3.reuse, 0x1, P3 ;  /* 0x000000036dc57211 */ /* 0x080fe400018f0eff */
[----:B------:R-:W-:Y:S01]  /*2430*/  MOV R118, R198 ;  /* 0x000000c600767202 */ /* 0x000fe20000000f00 */
[----:B------:R-:W-:Y:S01]  /*2440*/  STL.64 [R1+0xe8], R178 ;  /* 0x0000e8b201007387 */ /* 0x000fe20000100a00 */
[----:B------:R-:W-:Y:S01]  /*2450*/  LEA.HI.X.SX32 R107, R119, R3, 0x1, P2 ;  /* 0x00000003776b7211 */ /* 0x000fe200010f0eff */
[----:B------:R-:W-:Y:S01]  /*2460*/  IMAD.MOV.U32 R118, RZ, RZ, R176 ;  /* 0x000000ffff767224 */ /* 0x000fe200078e00b0 */
[-C--:B-1----:R-:W-:Y:S01]  /*2470*/  IADD3 R176, P2, PT, R159, R2.reuse, RZ ;  /* 0x000000029fb07210 */ /* 0x082fe20007f5e0ff */
[----:B------:R-:W-:Y:S01]  /*2480*/  STL.64 [R1+0xd8], R190 ;  /* 0x0000d8be01007387 */ /* 0x000fe20000100a00 */
[----:B------:R-:W-:Y:S01]  /*2490*/  IADD3 R100, P4, PT, R129, R2, RZ ;  /* 0x0000000281647210 */ /* 0x000fe20007f9e0ff */
[----:B------:R-:W-:-:S02]  /*24a0*/  IMAD.MOV.U32 R108, RZ, RZ, R196 ;  /* 0x000000ffff6c7224 */ /* 0x000fc400078e00c4 */
[----:B------:R-:W-:Y:S01]  /*24b0*/  STL.64 [R1+0xd0], R194 ;  /* 0x0000d0c201007387 */ /* 0x000fe20000100a00 */
[----:B------:R-:W-:Y:S01]  /*24c0*/  IMAD.MOV.U32 R119, RZ, RZ, R199 ;  /* 0x000000ffff777224 */ /* 0x000fe200078e00c7 */
[----:B----4-:R-:W-:Y:S01]  /*24d0*/  BAR.SYNC.DEFER_BLOCKING 0x0 ;  /* 0x0000000000007b1d */ /* 0x010fe20000010000 */
[----:B------:R-:W-:Y:S01]  /*24e0*/  IMAD.MOV.U32 R119, RZ, RZ, R177 ;  /* 0x000000ffff777224 */ /* 0x000fe200078e00b1 */
[-C--:B------:R-:W-:Y:S01]  /*24f0*/  LEA.HI.X.SX32 R177, R125, R3.reuse, 0x1, P2 ;  /* 0x000000037db17211 */ /* 0x080fe200010f0eff */
[----:B------:R-:W-:Y:S01]  /*2500*/  IMAD.MOV.U32 R109, RZ, RZ, R197 ;  /* 0x000000ffff6d7224 */ /* 0x000fe200078e00c5 */
[----:B------:R-:W-:Y:S02]  /*2510*/  IADD3 R110, P2, PT, R81, R2, RZ ;  /* 0x00000002516e7210 */ /* 0x000fe40007f5e0ff */
[----:B------:R-:W-:Y:S04]  /*2520*/  STL.64 [R1+0xc8], R96 ;  /* 0x0000c86001007387 */ /* 0x000fe80000100a00 */
[----:B------:R1:W-:Y:S01]  /*2530*/  STL.64 [R1+0xc0], R196 ;  /* 0x0000c0c401007387 */ /* 0x0003e20000100a00 */
[----:B------:R-:W-:-:S02]  /*2540*/  LEA.HI.X.SX32 R101, R111, R3, 0x1, P4 ;  /* 0x000000036f657211 */ /* 0x000fc400020f0eff */
[-C--:B------:R-:W-:Y:S02]  /*2550*/  IADD3 R102, P4, PT, R85, R2.reuse, RZ ;  /* 0x0000000255667210 */ /* 0x080fe40007f9e0ff */
[-C--:B------:R-:W-:Y:S02]  /*2560*/  LEA.HI.X.SX32 R111, R131, R3.reuse, 0x1, P2 ;  /* 0x00000003836f7211 */ /* 0x080fe400010f0eff */
[-C--:B-1----:R-:W-:Y:S01]  /*2570*/  IADD3 R196, P3, PT, R143, R2.reuse, RZ ;  /* 0x000000028fc47210 */ /* 0x082fe20007f7e0ff */
[----:B------:R-:W-:Y:S02]  /*2580*/  IMAD.MOV.U32 R113, RZ, RZ, R103 ;  /* 0x000000ffff717224 */ /* 0x000fe400078e0067 */
[----:B------:R-:W-:Y:S01]  /*2590*/  IMAD.MOV.U32 R116, RZ, RZ, R200 ;  /* 0x000000ffff747224 */ /* 0x000fe200078e00c8 */
[----:B------:R-:W-:Y:S01]  /*25a0*/  LEA.HI.X.SX32 R197, R115, R3, 0x1, P3 ;  /* 0x0000000373c57211 */ /* 0x000fe200018f0eff */
[----:B------:R-:W-:Y:S01]  /*25b0*/  IMAD.MOV.U32 R136, RZ, RZ, R176 ;  /* 0x000000ffff887224 */ /* 0x000fe200078e00b0 */
[----:B------:R-:W-:-:S02]  /*25c0*/  IADD3 R98, P3, PT, R151, R2, RZ ;  /* 0x0000000297627210 */ /* 0x000fc40007f7e0ff */
[----:B------:R-:W-:Y:S01]  /*25d0*/  PRMT R74, RZ, 0x7610, R74 ;  /* 0x00007610ff4a7816 */ /* 0x000fe2000000004a */
[----:B------:R-:W-:Y:S01]  /*25e0*/  IMAD.MOV.U32 R114, RZ, RZ, R96 ;  /* 0x000000ffff727224 */ /* 0x000fe200078e0060 */
[----:B------:R-:W-:Y:S01]  /*25f0*/  IADD3 R180, P2, PT, R181, R2, RZ ;  /* 0x00000002b5b47210 */ /* 0x000fe20007f5e0ff */
[----:B------:R1:W-:Y:S01]  /*2600*/  STL [R1+0x90], R102 ;  /* 0x0000906601007387 */ /* 0x0003e20000100800 */
[----:B------:R-:W-:Y:S01]  /*2610*/  MOV R112, R102 ;  /* 0x0000006600707202 */ /* 0x000fe20000000f00 */
[----:B------:R-:W-:Y:S01]  /*2620*/  IMAD.MOV.U32 R112, RZ, RZ, R102 ;  /* 0x000000ffff707224 */ /* 0x000fe200078e0066 */
[----:B------:R-:W-:Y:S02]  /*2630*/  LEA.HI.X.SX32 R99, R121, R3, 0x1, P3 ;  /* 0x0000000379637211 */ /* 0x000fe400018f0eff */
[----:B------:R-:W-:Y:S02]  /*2640*/  PRMT R72, RZ, 0x7610, R72 ;  /* 0x00007610ff487816 */ /* 0x000fe40000000048 */
[----:B------:R-:W-:-:S02]  /*2650*/  PRMT R50, RZ, 0x7610, R50 ;  /* 0x00007610ff327816 */ /* 0x000fc40000000032 */
[----:B------:R-:W-:Y:S02]  /*2660*/  PRMT R64, RZ, 0x7610, R64 ;  /* 0x00007610ff407816 */ /* 0x000fe40000000040 */
[----:B------:R-:W-:Y:S02]  /*2670*/  PRMT R60, RZ, 0x7610, R60 ;  /* 0x00007610ff3c7816 */ /* 0x000fe4000000003c */
[----:B------:R-:W-:Y:S01]  /*2680*/  PRMT R39, RZ, 0x7610, R39 ;  /* 0x00007610ff277816 */ /* 0x000fe20000000027 */
[----:B------:R-:W-:Y:S01]  /*2690*/  IMAD.MOV.U32 R134, RZ, RZ, R190 ;  /* 0x000000ffff867224 */ /* 0x000fe200078e00be */
[-C--:B-1----:R-:W-:Y:S01]  /*26a0*/  IADD3 R102, P3, PT, R163, R2.reuse, RZ ;  /* 0x00000002a3667210 */ /* 0x082fe20007f7e0ff */
[----:B------:R-:W4:Y:S01]  /*26b0*/  @P0 LDG.E.U16 R48, desc[UR16][R2.64] ;  /* 0x0000001002300981 */ /* 0x000f22000c1e1500 */
[----:B------:R-:W-:Y:S02]  /*26c0*/  LEA.HI.X.SX32 R181, R141, R3, 0x1, P2 ;  /* 0x000000038db57211 */ /* 0x000fe400010f0eff */
[----:B------:R-:W-:-:S02]  /*26d0*/  IADD3 R244, P2, PT, R245, R2, RZ ;  /* 0x00000002f5f47210 */ /* 0x000fc40007f5e0ff */
[----:B------:R-:W-:Y:S02]  /*26e0*/  PRMT R71, RZ, 0x7610, R71 ;  /* 0x00007610ff477816 */ /* 0x000fe40000000047 */
[----:B------:R-:W-:Y:S02]  /*26f0*/  PRMT R66, RZ, 0x7610, R66 ;  /* 0x00007610ff427816 */ /* 0x000fe40000000042 */
[----:B------:R-:W-:Y:S01]  /*2700*/  MOV R130, R192 ;  /* 0x000000c000827202 */ /* 0x000fe20000000f00 */
[----:B------:R-:W-:Y:S01]  /*2710*/  IMAD.MOV.U32 R126, RZ, RZ, R118 ;  /* 0x000000ffff7e7224 */ /* 0x000fe200078e0076 */
[-C--:B------:R-:W-:Y:S01]  /*2720*/  LEA.HI.X.SX32 R113, R117, R3.reuse, 0x1, P4 ;  /* 0x0000000375717211 */ /* 0x080fe200020f0eff */
[----:B------:R-:W-:Y:S01]  /*2730*/  IMAD.MOV.U32 R115, RZ, RZ, R97 ;  /* 0x000000ffff737224 */ /* 0x000fe200078e0061 */
[-C--:B------:R-:W-:Y:S01]  /*2740*/  IADD3 R200, P4, PT, R155, R2.reuse, RZ ;  /* 0x000000029bc87210 */ /* 0x080fe20007f9e0ff */
[----:B------:R-:W-:Y:S01]  /*2750*/  IMAD.MOV.U32 R131, RZ, RZ, R193 ;  /* 0x000000ffff837224 */ /* 0x000fe200078e00c1 */
[-C--:B------:R-:W-:Y:S01]  /*2760*/  LEA.HI.X.SX32 R103, R127, R3.reuse, 0x1, P3 ;  /* 0x000000037f677211 */ /* 0x080fe200018f0eff */
[----:B------:R-:W-:Y:S01]  /*2770*/  IMAD.MOV.U32 R127, RZ, RZ, R119 ;  /* 0x000000ffff7f7224 */ /* 0x000fe200078e0077 */
[----:B------:R-:W-:Y:S01]  /*2780*/  IADD3 R104, P3, PT, R171, R2, RZ ;  /* 0x00000002ab687210 */ /* 0x000fe20007f7e0ff */
[----:B------:R-:W-:Y:S01]  /*2790*/  IMAD.MOV.U32 R117, RZ, RZ, R201 ;  /* 0x000000ffff757224 */ /* 0x000fe200078e00c9 */
[-C--:B------:R-:W-:Y:S01]  /*27a0*/  LEA.HI.X.SX32 R127, R137, R3.reuse, 0x1, P5 ;  /* 0x00000003897f7211 */ /* 0x080fe200028f0eff */
[----:B------:R-:W-:Y:S01]  /*27b0*/  IMAD.MOV.U32 R128, RZ, RZ, R102 ;  /* 0x000000ffff807224 */ /* 0x000fe200078e0066 */
[----:B------:R-:W-:Y:S01]  /*27c0*/  LEA.HI.X.SX32 R245, R151, R3, 0x1, P2 ;  /* 0x0000000397f57211 */ /* 0x000fe200010f0eff */
[----:B------:R-:W2:Y:S01]  /*27d0*/  @P0 LDG.E.U16 R50, desc[UR16][R4.64] ;  /* 0x0000001004320981 */ /* 0x000ea2000c1e1500 */
[----:B------:R-:W-:-:S02]  /*27e0*/  MOV R137, R177 ;  /* 0x000000b100897202 */ /* 0x000fc40000000f00 */
[-C--:B------:R-:W-:Y:S01]  /*27f0*/  LEA.HI.X.SX32 R119, R139, R3.reuse, 0x1, P1 ;  /* 0x000000038b777211 */ /* 0x080fe200008f0eff */
[----:B------:R-:W2:Y:S01]  /*2800*/  @P0 LDG.E.U16 R64, desc[UR16][R16.64] ;  /* 0x0000001010400981 */ /* 0x000ea2000c1e1500 */
[-C--:B------:R-:W-:Y:S02]  /*2810*/  IADD3 R230, P2, PT, R231, R2.reuse, RZ ;  /* 0x00000002e7e67210 */ /* 0x080fe40007f5e0ff */
[-C--:B------:R-:W-:Y:S01]  /*2820*/  LEA.HI.X.SX32 R201, R123, R3.reuse, 0x1, P4 ;  /* 0x000000037bc97211 */ /* 0x080fe200020f0eff */
[----:B------:R-:W2:Y:S01]  /*2830*/  @P0 LDG.E.U16 R74, desc[UR16][R136.64] ;  /* 0x00000010884a0981 */ /* 0x000ea2000c1e1500 */
[-C--:B------:R-:W-:Y:S02]  /*2840*/  IADD3 R246, P1, PT, R247, R2.reuse, RZ ;  /* 0x00000002f7f67210 */ /* 0x080fe40007f3e0ff */
[----:B------:R-:W-:Y:S01]  /*2850*/  IADD3 R120, P4, PT, R167, R2, RZ ;  /* 0x00000002a7787210 */ /* 0x000fe20007f9e0ff */
[----:B------:R1:W2:Y:S01]  /*2860*/  @P0 LDG.E.U16 R60, desc[UR16][R18.64] ;  /* 0x00000010123c0981 */ /* 0x0002a2000c1e1500 */
[----:B------:R-:W-:-:S02]  /*2870*/  LEA.HI.X.SX32 R105, R133, R3, 0x1, P3 ;  /* 0x0000000385697211 */ /* 0x000fc400018f0eff */
[-C--:B------:R-:W-:Y:S01]  /*2880*/  IADD3 R182, P3, PT, R183, R2.reuse, RZ ;  /* 0x00000002b7b67210 */ /* 0x080fe20007f7e0ff */
[----:B------:R-:W2:Y:S01]  /*2890*/  @P0 LDG.E.U16 R39, desc[UR16][R6.64] ;  /* 0x0000001006270981 */ /* 0x000ea2000c1e1500 */
[-C--:B------:R-:W-:Y:S02]  /*28a0*/  LEA.HI.X.SX32 R231, R161, R3.reuse, 0x1, P2 ;  /* 0x00000003a1e77211 */ /* 0x080fe400010f0eff */
[-C--:B------:R-:W-:Y:S01]  /*28b0*/  LEA.HI.X.SX32 R247, R149, R3.reuse, 0x1, P1 ;  /* 0x0000000395f77211 */ /* 0x080fe200008f0eff */
[----:B------:R-:W2:Y:S01]  /*28c0*/  @P0 LDG.E.U16 R66, desc[UR16][R130.64] ;  /* 0x0000001082420981 */ /* 0x000ea2000c1e1500 */
[----:B------:R-:W-:Y:S02]  /*28d0*/  IADD3 R216, P2, PT, R217, R2, RZ ;  /* 0x00000002d9d87210 */ /* 0x000fe40007f5e0ff */
[----:B------:R-:W-:Y:S02]  /*28e0*/  LEA.HI.X.SX32 R121, R129, R3, 0x1, P4 ;  /* 0x0000000381797211 */ /* 0x000fe400020f0eff */
[----:B------:R-:W-:-:S02]  /*28f0*/  PRMT R70, RZ, 0x7610, R70 ;  /* 0x00007610ff467816 */ /* 0x000fc40000000046 */
[----:B------:R-:W-:Y:S02]  /*2900*/  PRMT R63, RZ, 0x7610, R63 ;  /* 0x00007610ff3f7816 */ /* 0x000fe4000000003f */
[----:B------:R-:W-:Y:S02]  /*2910*/  PRMT R65, RZ, 0x7610, R65 ;  /* 0x00007610ff417816 */ /* 0x000fe40000000041 */
[----:B------:R-:W-:Y:S02]  /*2920*/  PRMT R61, RZ, 0x7610, R61 ;  /* 0x00007610ff3d7816 */ /* 0x000fe4000000003d */
[----:B------:R-:W-:Y:S01]  /*2930*/  PRMT R28, RZ, 0x7610, R28 ;  /* 0x00007610ff1c7816 */ /* 0x000fe2000000001c */
[----:B------:R-:W-:Y:S01]  /*2940*/  IMAD.MOV.U32 R124, RZ, RZ, R194 ;  /* 0x000000ffff7c7224 */ /* 0x000fe200078e00c2 */
[-C--:B------:R-:W-:Y:S01]  /*2950*/  IADD3 R248, P5, PT, R249, R2.reuse, RZ ;  /* 0x00000002f9f87210 */ /* 0x080fe20007fbe0ff */
[----:B------:R-:W-:Y:S01]  /*2960*/  IMAD.MOV.U32 R126, RZ, RZ, R118 ;  /* 0x000000ffff7e7224 */ /* 0x000fe200078e0076 */
[-C--:B------:R-:W-:Y:S01]  /*2970*/  IADD3 R232, P1, PT, R233, R2.reuse, RZ ;  /* 0x00000002e9e87210 */ /* 0x080fe20007f3e0ff */
[----:B------:R-:W-:Y:S01]  /*2980*/  IMAD.MOV.U32 R125, RZ, RZ, R195 ;  /* 0x000000ffff7d7224 */ /* 0x000fe200078e00c3 */
[----:B------:R-:W-:-:S02]  /*2990*/  IADD3 R96, P4, PT, R175, R2, RZ ;  /* 0x00000002af607210 */ /* 0x000fc40007f9e0ff */
[----:B------:R-:W-:Y:S01]  /*29a0*/  PRMT R62, RZ, 0x7610, R62 ;  /* 0x00007610ff3e7816 */ /* 0x000fe2000000003e */
[----:B------:R-:W-:Y:S01]  /*29b0*/  IMAD.MOV.U32 R122, RZ, RZ, R196 ;  /* 0x000000ffff7a7224 */ /* 0x000fe200078e00c4 */
[-C--:B------:R-:W-:Y:S01]  /*29c0*/  LEA.HI.X.SX32 R183, R143, R3.reuse, 0x1, P3 ;  /* 0x000000038fb77211 */ /* 0x080fe200018f0eff */
[----:B------:R-:W-:Y:S01]  /*29d0*/  IMAD.MOV.U32 R123, RZ, RZ, R197 ;  /* 0x000000ffff7b7224 */ /* 0x000fe200078e00c5 */
[-C--:B------:R-:W-:Y:S01]  /*29e0*/  IADD3 R242, P3, PT, R243, R2.reuse, RZ ;  /* 0x00000002f3f27210 */ /* 0x080fe20007f7e0ff */
[----:B------:R0:W2:Y:S01]  /*29f0*/  @P0 LDG.E.U16 R23, desc[UR16][R10.64] ;  /* 0x000000100a170981 */ /* 0x0000a2000c1e1500 */
[-C--:B------:R-:W-:Y:S02]  /*2a00*/  LEA.HI.X.SX32 R217, R171, R3.reuse, 0x1, P2 ;  /* 0x00000003abd97211 */ /* 0x080fe400010f0eff */
[-C--:B------:R-:W-:Y:S01]  /*2a10*/  LEA.HI.X.SX32 R249, R147, R3.reuse, 0x1, P5 ;  /* 0x0000000393f97211 */ /* 0x080fe200028f0eff */
[----:B------:R-:W-:Y:S01]  /*2a20*/  IMAD.MOV.U32 R129, RZ, RZ, R103 ;  /* 0x000000ffff817224 */ /* 0x000fe200078e0067 */
[-C--:B------:R-:W-:Y:S01]  /*2a30*/  LEA.HI.X.SX32 R233, R159, R3.reuse, 0x1, P1 ;  /* 0x000000039fe97211 */ /* 0x080fe200008f0eff */
[----:B------:R-:W2:Y:S01]  /*2a40*/  @P0 LDG.E.U16 R72, desc[UR16][R216.64] ;  /* 0x00000010d8480981 */ /* 0x000ea2000c1e1500 */
[-C--:B------:R-:W-:Y:S01]  /*2a50*/  LEA.HI.X.SX32 R97, R135, R3.reuse, 0x1, P4 ;  /* 0x0000000387617211 */ /* 0x080fe200020f0eff */
[----:B------:R-:W-:Y:S01]  /*2a60*/  IMAD.MOV.U32 R135, RZ, RZ, R191 ;  /* 0x000000ffff877224 */ /* 0x000fe200078e00bf */
[----:B------:R-:W-:Y:S01]  /*2a70*/  LEA.HI.X.SX32 R243, R153, R3, 0x1, P3 ;  /* 0x0000000399f37211 */ /* 0x000fe200018f0eff */
[----:B------:R-:W2:Y:S01]  /*2a80*/  @P0 LDG.E.U16 R84, desc[UR16][R248.64] ;  /* 0x00000010f8540981 */ /* 0x000ea2000c1e1500 */
[----:B------:R-:W-:-:S03]  /*2a90*/  IADD3 R228, P3, PT, R229, R2, RZ ;  /* 0x00000002e5e47210 */ /* 0x000fc60007f7e0ff */
[----:B------:R-:W2:Y:S01]  /*2aa0*/  @P0 LDG.E.U16 R86, desc[UR16][R232.64] ;  /* 0x00000010e8560981 */ /* 0x000ea2000c1e1500 */
[-C--:B------:R-:W-:Y:S02]  /*2ab0*/  LEA.HI.X.SX32 R229, R163, R3.reuse, 0x1, P3 ;  /* 0x00000003a3e57211 */ /* 0x080fe400018f0eff */
[----:B------:R-:W-:Y:S01]  /*2ac0*/  IADD3 R214, P3, PT, R215, R2, RZ ;  /* 0x00000002d7d67210 */ /* 0x000fe20007f7e0ff */
[----:B------:R-:W2:Y:S04]  /*2ad0*/  @P0 LDG.E.U16 R71, desc[UR16][R134.64] ;  /* 0x0000001086470981 */ /* 0x000ea8000c1e1500 */
[----:B------:R-:W2:Y:S01]  /*2ae0*/  @P0 LDG.E.U16 R67, desc[UR16][R128.64] ;  /* 0x0000001080430981 */ /* 0x000ea2000c1e1500 */
[----:B------:R-:W-:-:S03]  /*2af0*/  LEA.HI.X.SX32 R215, R173, R3, 0x1, P3 ;  /* 0x00000003add77211 */ /* 0x000fc600018f0eff */
[----:B------:R-:W2:Y:S01]  /*2b00*/  @P0 LDG.E.U16 R70, desc[UR16][R126.64] ;  /* 0x000000107e460981 */ /* 0x000ea2000c1e1500 */
[----:B------:R-:W-:-:S03]  /*2b10*/  IADD3 R184, P4, PT, R185, R2, RZ ;  /* 0x00000002b9b87210 */ /* 0x000fc60007f9e0ff */
[----:B------:R-:W2:Y:S04]  /*2b20*/  @P0 LDG.E.U16 R63, desc[UR16][R246.64] ;  /* 0x00000010f63f0981 */ /* 0x000ea8000c1e1500 */
[----:B------:R-:W2:Y:S04]  /*2b30*/  @P0 LDG.E.U16 R65, desc[UR16][R230.64] ;  /* 0x00000010e6410981 */ /* 0x000ea8000c1e1500 */
[----:B------:R-:W2:Y:S01]  /*2b40*/  @P0 LDG.E.U16 R61, desc[UR16][R214.64] ;  /* 0x00000010d63d0981 */ /* 0x000ea2000c1e1500 */
[-C--:B------:R-:W-:Y:S02]  /*2b50*/  LEA.HI.X.SX32 R185, R145, R3.reuse, 0x1, P4 ;  /* 0x0000000391b97211 */ /* 0x080fe400020f0eff */
[-C--:B------:R-:W-:Y:S01]  /*2b60*/  IADD3 R240, P4, PT, R241, R2.reuse, RZ ;  /* 0x00000002f1f07210 */ /* 0x080fe20007f9e0ff */
[----:B------:R0:W2:Y:S03]  /*2b70*/  @P0 LDG.E.U16 R28, desc[UR16][R8.64] ;  /* 0x00000010081c0981 */ /* 0x0000a6000c1e1500 */
[----:B------:R-:W-:Y:S01]  /*2b80*/  LEA.HI.X.SX32 R241, R155, R3, 0x1, P4 ;  /* 0x000000039bf17211 */ /* 0x000fe200020f0eff */
[----:B------:R-:W2:Y:S01]  /*2b90*/  @P0 LDG.E.U16 R62, desc[UR16][R124.64] ;  /* 0x000000107c3e0981 */ /* 0x000ea2000c1e1500 */
[----:B------:R-:W-:-:S02]  /*2ba0*/  IADD3 R226, P4, PT, R227, R2, RZ ;  /* 0x00000002e3e27210 */ /* 0x000fc40007f9e0ff */
[----:B------:R-:W-:Y:S02]  /*2bb0*/  PRMT R57, RZ, 0x7610, R57 ;  /* 0x00007610ff397816 */ /* 0x000fe40000000039 */
[----:B------:R-:W-:Y:S02]  /*2bc0*/  PRMT R58, RZ, 0x7610, R58 ;  /* 0x00007610ff3a7816 */ /* 0x000fe4000000003a */
[----:B------:R-:W-:Y:S02]  /*2bd0*/  PRMT R59, RZ, 0x7610, R59 ;  /* 0x00007610ff3b7816 */ /* 0x000fe4000000003b */
[----:B------:R-:W-:Y:S01]  /*2be0*/  PRMT R55, RZ, 0x7610, R55 ;  /* 0x00007610ff377816 */ /* 0x000fe20000000037 */
[----:B------:R-:W4:Y:S01]  /*2bf0*/  @P0 LDG.E.U16 R57, desc[UR16][R122.64] ;  /* 0x000000107a390981 */ /* 0x000f22000c1e1500 */
[-C--:B------:R-:W-:Y:S02]  /*2c00*/  IADD3 R238, P5, PT, R239, R2.reuse, RZ ;  /* 0x00000002efee7210 */ /* 0x080fe40007fbe0ff */
[----:B------:R-:W-:Y:S01]  /*2c10*/  LEA.HI.X.SX32 R227, R165, R3, 0x1, P4 ;  /* 0x00000003a5e37211 */ /* 0x000fe200020f0eff */
[----:B------:R-:W4:Y:S01]  /*2c20*/  @P0 LDG.E.U16 R58, desc[UR16][R120.64] ;  /* 0x00000010783a0981 */ /* 0x000f22000c1e1500 */
[----:B------:R-:W-:-:S02]  /*2c30*/  IADD3 R212, P4, PT, R213, R2, RZ ;  /* 0x00000002d5d47210 */ /* 0x000fc40007f9e0ff */
[----:B------:R-:W-:Y:S01]  /*2c40*/  MOV R118, R198 ;  /* 0x000000c600767202 */ /* 0x000fe20000000f00 */
[----:B------:R-:W4:Y:S01]  /*2c50*/  @P0 LDG.E.U16 R55, desc[UR16][R244.64] ;  /* 0x00000010f4370981 */ /* 0x000f22000c1e1500 */
[----:B------:R-:W-:Y:S02]  /*2c60*/  PRMT R56, RZ, 0x7610, R56 ;  /* 0x00007610ff387816 */ /* 0x000fe40000000038 */
[----:B------:R-:W-:Y:S01]  /*2c70*/  LEA.HI.X.SX32 R239, R157, R3, 0x1, P5 ;  /* 0x000000039def7211 */ /* 0x000fe200028f0eff */
[----:B------:R-:W4:Y:S01]  /*2c80*/  @P0 LDG.E.U16 R59, desc[UR16][R118.64] ;  /* 0x00000010763b0981 */ /* 0x000f22000c1e1500 */
[----:B------:R-:W-:Y:S02]  /*2c90*/  PRMT R52, RZ, 0x7610, R52 ;  /* 0x00007610ff347816 */ /* 0x000fe40000000034 */
[----:B------:R-:W-:Y:S01]  /*2ca0*/  IADD3 R224, P5, PT, R225, R2, RZ ;  /* 0x00000002e1e07210 */ /* 0x000fe20007fbe0ff */
[----:B------:R-:W4:Y:S01]  /*2cb0*/  @P0 LDG.E.U16 R56, desc[UR16][R228.64] ;  /* 0x00000010e4380981 */ /* 0x000f22000c1e1500 */
[----:B------:R-:W-:-:S02]  /*2cc0*/  PRMT R53, RZ, 0x7610, R53 ;  /* 0x00007610ff357816 */ /* 0x000fc40000000035 */
[-C--:B------:R-:W-:Y:S02]  /*2cd0*/  LEA.HI.X.SX32 R213, R175, R3.reuse, 0x1, P4 ;  /* 0x00000003afd57211 */ /* 0x080fe400020f0eff */
[----:B------:R-:W-:Y:S02]  /*2ce0*/  PRMT R54, RZ, 0x7610, R54 ;  /* 0x00007610ff367816 */ /* 0x000fe40000000036 */
[----:B------:R-:W-:Y:S01]  /*2cf0*/  PRMT R47, RZ, 0x7610, R47 ;  /* 0x00007610ff2f7816 */ /* 0x000fe2000000002f */
[----:B------:R-:W4:Y:S01]  /*2d00*/  @P0 LDG.E.U16 R52, desc[UR16][R212.64] ;  /* 0x00000010d4340981 */ /* 0x000f22000c1e1500 */
[----:B------:R-:W-:Y:S02]  /*2d10*/  PRMT R49, RZ, 0x7610, R49 ;  /* 0x00007610ff317816 */ /* 0x000fe40000000031 */
[----:B------:R-:W-:Y:S01]  /*2d20*/  LEA.HI.X.SX32 R225, R167, R3, 0x1, P5 ;  /* 0x00000003a7e17211 */ /* 0x000fe200028f0eff */
[----:B------:R-:W4:Y:S01]  /*2d30*/  @P0 LDG.E.U16 R53, desc[UR16][R116.64] ;  /* 0x0000001074350981 */ /* 0x000f22000c1e1500 */
[----:B------:R-:W-:-:S02]  /*2d40*/  PRMT R51, RZ, 0x7610, R51 ;  /* 0x00007610ff337816 */ /* 0x000fc40000000033 */
[-C--:B------:R-:W-:Y:S01]  /*2d50*/  IADD3 R210, P5, PT, R211, R2.reuse, RZ ;  /* 0x00000002d3d27210 */ /* 0x080fe20007fbe0ff */
[----:B------:R-:W4:Y:S01]  /*2d60*/  @P0 LDG.E.U16 R54, desc[UR16][R114.64] ;  /* 0x0000001072360981 */ /* 0x000f22000c1e1500 */
[----:B------:R-:W-:Y:S02]  /*2d70*/  PRMT R45, RZ, 0x7610, R45 ;  /* 0x00007610ff2d7816 */ /* 0x000fe4000000002d */
[----:B------:R-:W-:Y:S01]  /*2d80*/  PRMT R46, RZ, 0x7610, R46 ;  /* 0x00007610ff2e7816 */ /* 0x000fe2000000002e */
[----:B------:R-:W4:Y:S01]  /*2d90*/  @P0 LDG.E.U16 R47, desc[UR16][R112.64] ;  /* 0x00000010702f0981 */ /* 0x000f22000c1e1500 */
[----:B------:R-:W-:Y:S02]  /*2da0*/  PRMT R43, RZ, 0x7610, R43 ;  /* 0x00007610ff2b7816 */ /* 0x000fe4000000002b */
[----:B------:R-:W-:Y:S01]  /*2db0*/  LEA.HI.X.SX32 R211, R95, R3, 0x1, P5 ;  /* 0x000000035fd37211 */ /* 0x000fe200028f0eff */
[----:B------:R-:W4:Y:S01]  /*2dc0*/  @P0 LDG.E.U16 R49, desc[UR16][R110.64] ;  /* 0x000000106e310981 */ /* 0x000f22000c1e1500 */
[----:B------:R-:W-:-:S02]  /*2dd0*/  IADD3 R222, P1, PT, R223, R2, RZ ;  /* 0x00000002dfde7210 */ /* 0x000fc40007f3e0ff */
[----:B------:R-:W-:Y:S01]  /*2de0*/  PRMT R44, RZ, 0x7610, R44 ;  /* 0x00007610ff2c7816 */ /* 0x000fe2000000002c */
[----:B------:R-:W4:Y:S01]  /*2df0*/  @P0 LDG.E.U16 R51, desc[UR16][R180.64] ;  /* 0x00000010b4330981 */ /* 0x000f22000c1e1500 */
[----:B------:R-:W-:Y:S02]  /*2e00*/  PRMT R40, RZ, 0x7610, R40 ;  /* 0x00007610ff287816 */ /* 0x000fe40000000028 */
[----:B------:R-:W-:Y:S01]  /*2e10*/  PRMT R41, RZ, 0x7610, R41 ;  /* 0x00007610ff297816 */ /* 0x000fe20000000029 */
[----:B------:R-:W4:Y:S01]  /*2e20*/  @P0 LDG.E.U16 R45, desc[UR16][R242.64] ;  /* 0x00000010f22d0981 */ /* 0x000f22000c1e1500 */
[----:B------:R-:W-:Y:S02]  /*2e30*/  PRMT R42, RZ, 0x7610, R42 ;  /* 0x00007610ff2a7816 */ /* 0x000fe4000000002a */
[----:B------:R-:W-:Y:S01]  /*2e40*/  PRMT R37, RZ, 0x7610, R37 ;  /* 0x00007610ff257816 */ /* 0x000fe20000000025 */
[----:B------:R-:W4:Y:S01]  /*2e50*/  @P0 LDG.E.U16 R46, desc[UR16][R226.64] ;  /* 0x00000010e22e0981 */ /* 0x000f22000c1e1500 */
[----:B------:R-:W-:-:S02]  /*2e60*/  PRMT R38, RZ, 0x7610, R38 ;  /* 0x00007610ff267816 */ /* 0x000fc40000000026 */
[----:B------:R-:W-:Y:S01]  /*2e70*/  PRMT R34, RZ, 0x7610, R34 ;  /* 0x00007610ff227816 */ /* 0x000fe20000000022 */
[----:B------:R-:W4:Y:S01]  /*2e80*/  @P0 LDG.E.U16 R43, desc[UR16][R210.64] ;  /* 0x00000010d22b0981 */ /* 0x000f22000c1e1500 */
[-C--:B------:R-:W-:Y:S02]  /*2e90*/  LEA.HI.X.SX32 R223, R169, R3.reuse, 0x1, P1 ;  /* 0x00000003a9df7211 */ /* 0x080fe400008f0eff */
[----:B------:R-:W-:Y:S01]  /*2ea0*/  PRMT R30, RZ, 0x7610, R30 ;  /* 0x00007610ff1e7816 */ /* 0x000fe2000000001e */
[----:B------:R-:W4:Y:S01]  /*2eb0*/  @P0 LDG.E.U16 R44, desc[UR16][R108.64] ;  /* 0x000000106c2c0981 */ /* 0x000f22000c1e1500 */
[-C--:B------:R-:W-:Y:S02]  /*2ec0*/  IADD3 R208, P1, PT, R209, R2.reuse, RZ ;  /* 0x00000002d1d07210 */ /* 0x080fe40007f3e0ff */
[----:B------:R-:W-:Y:S01]  /*2ed0*/  IADD3 R206, P2, PT, R207, R2, RZ ;  /* 0x00000002cfce7210 */ /* 0x000fe20007f5e0ff */
[----:B------:R-:W4:Y:S01]  /*2ee0*/  @P0 LDG.E.U16 R40, desc[UR16][R106.64] ;  /* 0x000000106a280981 */ /* 0x000f22000c1e1500 */
[----:B------:R-:W-:-:S02]  /*2ef0*/  LEA.HI.X.SX32 R209, R93, R3, 0x1, P1 ;  /* 0x000000035dd17211 */ /* 0x000fc400008f0eff */
[----:B------:R-:W-:Y:S01]  /*2f00*/  PRMT R26, RZ, 0x7610, R26 ;  /* 0x00007610ff1a7816 */ /* 0x000fe2000000001a */
[----:B------:R-:W4:Y:S04]  /*2f10*/  @P0 LDG.E.U16 R41, desc[UR16][R104.64] ;  /* 0x0000001068290981 */ /* 0x000f28000c1e1500 */
[----:B------:R-:W-:Y:S01]  /*2f20*/  STL.64 [R1+0xb8], R100 ;  /* 0x0000b86401007387 */ /* 0x000fe20000100a00 */
[----:B------:R-:W-:Y:S01]  /*2f30*/  IMAD R79, R15, 0x3e, RZ ;  /* 0x0000003e0f4f7824 */ /* 0x000fe200078e02ff */
[----:B------:R-:W-:Y:S02]  /*2f40*/  PRMT R35, RZ, 0x7610, R35 ;  /* 0x00007610ff237816 */ /* 0x000fe40000000023 */
[----:B------:R-:W-:Y:S01]  /*2f50*/  PRMT R36, RZ, 0x7610, R36 ;  /* 0x00007610ff247816 */ /* 0x000fe20000000024 */
[----:B------:R-:W4:Y:S01]  /*2f60*/  @P0 LDG.E.U16 R42, desc[UR16][R182.64] ;  /* 0x00000010b62a0981 */ /* 0x000f22000c1e1500 */
[----:B------:R-:W-:-:S02]  /*2f70*/  LEA.HI.X.SX32 R207, R91, R3, 0x1, P2 ;  /* 0x000000035bcf7211 */ /* 0x000fc400010f0eff */
[----:B------:R-:W-:Y:S01]  /*2f80*/  PRMT R32, RZ, 0x7610, R32 ;  /* 0x00007610ff207816 */ /* 0x000fe20000000020 */
[----:B------:R-:W4:Y:S01]  /*2f90*/  @P0 LDG.E.U16 R37, desc[UR16][R240.64] ;  /* 0x00000010f0250981 */ /* 0x000f22000c1e1500 */
[----:B------:R-:W-:Y:S02]  /*2fa0*/  PRMT R33, RZ, 0x7610, R33 ;  /* 0x00007610ff217816 */ /* 0x000fe40000000021 */
[----:B------:R-:W-:Y:S01]  /*2fb0*/  PRMT R29, RZ, 0x7610, R29 ;  /* 0x00007610ff1d7816 */ /* 0x000fe2000000001d */
[----:B------:R-:W4:Y:S01]  /*2fc0*/  @P0 LDG.E.U16 R38, desc[UR16][R224.64] ;  /* 0x00000010e0260981 */ /* 0x000f22000c1e1500 */
[----:B------:R-:W-:Y:S01]  /*2fd0*/  IMAD R77, R15, 0x7, RZ ;  /* 0x000000070f4d7824 */ /* 0x000fe200078e02ff */
[----:B------:R-:W-:Y:S02]  /*2fe0*/  PRMT R24, RZ, 0x7610, R24 ;  /* 0x00007610ff187816 */ /* 0x000fe40000000018 */
[----:B------:R-:W-:Y:S01]  /*2ff0*/  PRMT R21, RZ, 0x7610, R21 ;  /* 0x00007610ff157816 */ /* 0x000fe20000000015 */
[----:B------:R-:W4:Y:S01]  /*3000*/  @P0 LDG.E.U16 R34, desc[UR16][R208.64] ;  /* 0x00000010d0220981 */ /* 0x000f22000c1e1500 */
[----:B------:R-:W-:-:S02]  /*3010*/  PRMT R22, RZ, 0x7610, R22 ;  /* 0x00007610ff167816 */ /* 0x000fc40000000016 */
[----:B-1----:R-:W-:Y:S01]  /*3020*/  PRMT R18, RZ, 0x7610, R18 ;  /* 0x00007610ff127816 */ /* 0x002fe20000000012 */
[----:B------:R-:W4:Y:S01]  /*3030*/  @P0 LDG.E.U16 R30, desc[UR16][R222.64] ;  /* 0x00000010de1e0981 */ /* 0x000f22000c1e1500 */
[----:B------:R-:W-:Y:S02]  /*3040*/  PRMT R19, RZ, 0x7610, R19 ;  /* 0x00007610ff137816 */ /* 0x000fe40000000013 */
[----:B------:R-:W-:Y:S01]  /*3050*/  PRMT R16, RZ, 0x7610, R16 ;  /* 0x00007610ff107816 */ /* 0x000fe20000000010 */
[----:B------:R-:W-:Y:S04]  /*3060*/  STL.64 [R1+0xa0], R192 ;  /* 0x0000a0c001007387 */ /* 0x000fe80000100a00 */
[----:B------:R-:W4:Y:S04]  /*3070*/  @P0 LDG.E.U16 R31, desc[UR16][R98.64] ;  /* 0x00000010621f0981 */ /* 0x000f28000c1e1500 */
[----:B------:R-:W4:Y:S04]  /*3080*/  @P0 LDG.E.U16 R27, desc[UR16][R178.64] ;  /* 0x00000010b21b0981 */ /* 0x000f28000c1e1500 */
[----:B------:R-:W4:Y:S01]  /*3090*/  @P0 LDG.E.U16 R25, desc[UR16][R200.64] ;  /* 0x00000010c8190981 */ /* 0x000f22000c1e1500 */
[----:B------:R-:W-:-:S02]  /*30a0*/  IMAD R75, R15, 0xf, RZ ;  /* 0x0000000f0f4b7824 */ /* 0x000fc400078e02ff */
[C---:B------:R-:W-:Y:S01]  /*30b0*/  IMAD R73, R15.reuse, 0x17, RZ ;  /* 0x000000170f497824 */ /* 0x040fe200078e02ff */
[----:B------:R1:W-:Y:S01]  /*30c0*/  STL.64 [R1+0x98], R196 ;  /* 0x000098c401007387 */ /* 0x0003e20000100a00 */
[C---:B0-----:R-:W-:Y:S01]  /*30d0*/  IMAD R11, R15.reuse, 0x37, RZ ;  /* 0x000000370f0b7824 */ /* 0x041fe200078e02ff */
[----:B------:R-:W-:Y:S01]  /*30e0*/  PRMT R6, RZ, 0x7610, R6 ;  /* 0x00007610ff067816 */ /* 0x000fe20000000006 */
[C---:B------:R-:W-:Y:S01]  /*30f0*/  IMAD R5, R15.reuse, 0x1f, RZ ;  /* 0x0000001f0f057824 */ /* 0x040fe200078e02ff */
[----:B------:R-:W-:Y:S01]  /*3100*/  STL [R1+0x94], R113 ;  /* 0x0000947101007387 */ /* 0x000fe20000100800 */
[C---:B------:R-:W-:Y:S02]  /*3110*/  IMAD R7, R15.reuse, 0x27, RZ ;  /* 0x000000270f077824 */ /* 0x040fe400078e02ff */
[----:B------:R-:W-:Y:S01]  /*3120*/  IMAD R9, R15, 0x2f, RZ ;  /* 0x0000002f0f097824 */ /* 0x000fe200078e02ff */
[----:B------:R-:W-:Y:S01]  /*3130*/  STL.64 [R1+0x88], R106 ;  /* 0x0000886a01007387 */ /* 0x000fe20000100a00 */
[----:B------:R-:W-:-:S02]  /*3140*/  PRMT R4, RZ, 0x7610, R4 ;  /* 0x00007610ff047816 */ /* 0x000fc40000000004 */
[----:B------:R-:W-:Y:S01]  /*3150*/  PRMT R12, RZ, 0x7610, R12 ;  /* 0x00007610ff0c7816 */ /* 0x000fe2000000000c */
[----:B------:R-:W-:Y:S01]  /*3160*/  STL.64 [R1+0x80], R98 ;  /* 0x0000806201007387 */ /* 0x000fe20000100a00 */
[----:B------:R-:W-:Y:S01]  /*3170*/  PRMT R17, RZ, 0x7610, R17 ;  /* 0x00007610ff117816 */ /* 0x000fe20000000011 */
[----:B------:R-:W-:Y:S01]  /*3180*/  IMAD R13, R13, R90, RZ ;  /* 0x0000005a0d0d7224 */ /* 0x000fe200078e02ff */
[----:B------:R-:W-:Y:S01]  /*3190*/  PRMT R8, RZ, 0x7610, R8 ;  /* 0x00007610ff087816 */ /* 0x000fe20000000008 */
[----:B------:R-:W4:Y:S01]  /*31a0*/  @P0 LDG.E.U16 R26, desc[UR16][R206.64] ;  /* 0x00000010ce1a0981 */ /* 0x000f22000c1e1500 */
[----:B------:R-:W-:Y:S02]  /*31b0*/  PRMT R10, RZ, 0x7610, R10 ;  /* 0x00007610ff0a7816 */ /* 0x000fe4000000000a */
[C---:B------:R-:W-:Y:S01]  /*31c0*/  LOP3.LUT R0, R92.reuse, 0xf, RZ, 0xc0, !PT ;  /* 0x0000000f5c007812 */ /* 0x040fe200078ec0ff */
[----:B------:R-:W-:Y:S01]  /*31d0*/  STL.64 [R1+0x78], R200 ;  /* 0x000078c801007387 */ /* 0x000fe20000100a00 */
[----:B------:R-:W-:-:S02]  /*31e0*/  LOP3.LUT R88, R92, 0x10, RZ, 0xc0, !PT ;  /* 0x000000105c587812 */ /* 0x000fc400078ec0ff */
[----:B------:R-:W-:Y:S01]  /*31f0*/  LOP3.LUT R76, R92, 0x40, RZ, 0xc0, !PT ;  /* 0x000000405c4c7812 */ /* 0x000fe200078ec0ff */
[----:B------:R0:W-:Y:S01]  /*3200*/  STL.64 [R1+0x68], R176 ;  /* 0x000068b001007387 */ /* 0x0001e20000100a00 */
[----:B------:R-:W-:Y:S01]  /*3210*/  IADD3 R198, P5, PT, R93, R2, RZ ;  /* 0x000000025dc67210 */ /* 0x000fe20007fbe0ff */
[----:B---3--:R-:W-:-:S04]  /*3220*/  @!UP2 UIADD3 UR4, UPT, UPT, -UR6, 0x100000, URZ ;  /* 0x001000000604a890 */ /* 0x008fc8000fffe1ff */
[----:B------:R-:W-:Y:S02]  /*3230*/  @!UP2 USHF.L.U32 UR5, UR4, 0xb, URZ ;  /* 0x0000000b0405a899 */ /* 0x000fe400080006ff */
[----:B------:R-:W-:Y:S01]  /*3240*/  @!UP2 USHF.L.U32 UR4, UR4, 0x1, URZ ;  /* 0x000000010404a899 */ /* 0x000fe200080006ff */
[----:B------:R3:W-:Y:S01]  /*3250*/  STL.64 [R1+0x60], R102 ;  /* 0x0000606601007387 */ /* 0x0007e20000100a00 */
[-C--:B-1----:R-:W-:Y:S01]  /*3260*/  IADD3 R196, P4, PT, R187, R2.reuse, RZ ;  /* 0x00000002bbc47210 */ /* 0x082fe20007f9e0ff */
[----:B------:R-:W-:Y:S01]  /*3270*/  VOTEU.ALL UP0, P6 ;  /* 0x0000000000ff7886 */ /* 0x000fe20003000000 */
[-C--:B------:R-:W-:Y:S01]  /*3280*/  IADD3 R236, P1, PT, R237, R2.reuse, RZ ;  /* 0x00000002edec7210 */ /* 0x080fe20007f3e0ff */
[----:B------:R1:W4:Y:S01]  /*3290*/  @P0 LDG.E.U16 R36, desc[UR16][R100.64] ;  /* 0x0000001064240981 */ /* 0x000322000c1e1500 */
[----:B------:R-:W1:Y:S01]  /*32a0*/  LDC R95, c[0x0][0x3d8] ;  /* 0x0000f600ff5f7b82 */ /* 0x000e620000000800 */
[-C--:B0-----:R-:W-:Y:S02]  /*32b0*/  IADD3 R176, P3, PT, R133, R2.reuse, RZ ;  /* 0x0000000285b07210 */ /* 0x081fe40007f7e0ff */
[----:B------:R-:W4:Y:S01]  /*32c0*/  @P0 LDG.E.U16 R32, desc[UR16][R96.64] ;  /* 0x0000001060200981 */ /* 0x000f22000c1e1500 */
[----:B------:R-:W-:-:S02]  /*32d0*/  IADD3 R220, P2, PT, R221, R2, RZ ;  /* 0x00000002dddc7210 */ /* 0x000fc40007f5e0ff */
[-C--:B------:R-:W-:Y:S01]  /*32e0*/  LEA.HI.X.SX32 R177, R89, R3.reuse, 0x1, P3 ;  /* 0x0000000359b17211 */ /* 0x080fe200018f0eff */
[----:B---3--:R-:W-:Y:S01]  /*32f0*/  IMAD.MOV.U32 R102, RZ, RZ, R188 ;  /* 0x000000ffff667224 */ /* 0x008fe200078e00bc */
[-C--:B------:R-:W-:Y:S01]  /*3300*/  IADD3 R204, P3, PT, R205, R2.reuse, RZ ;  /* 0x00000002cdcc7210 */ /* 0x080fe20007f7e0ff */
[----:B------:R-:W-:Y:S01]  /*3310*/  IMAD.MOV.U32 R103, RZ, RZ, R189 ;  /* 0x000000ffff677224 */ /* 0x000fe200078e00bd */
[----:B------:R-:W-:Y:S01]  /*3320*/  LEA.HI.X.SX32 R199, R87, R3, 0x1, P5 ;  /* 0x0000000357c77211 */ /* 0x000fe200028f0eff */
[----:B------:R-:W3:Y:S01]  /*3330*/  @P0 LDG.E.U16 R33, desc[UR16][R184.64] ;  /* 0x00000010b8210981 */ /* 0x000ee2000c1e1500 */
[----:B------:R-:W-:-:S03]  /*3340*/  IADD3 R194, P5, PT, R89, R2, RZ ;  /* 0x0000000259c27210 */ /* 0x000fc60007fbe0ff */
[----:B------:R-:W3:Y:S01]  /*3350*/  @P0 LDG.E.U16 R29, desc[UR16][R238.64] ;  /* 0x00000010ee1d0981 */ /* 0x000ee2000c1e1500 */
[-C--:B------:R-:W-:Y:S01]  /*3360*/  LEA.HI.X.SX32 R197, R85, R3.reuse, 0x1, P4 ;  /* 0x0000000355c57211 */ /* 0x080fe200020f0eff */
[----:B------:R-:W-:Y:S01]  /*3370*/  IMAD R15, R15, 0x3f, RZ ;  /* 0x0000003f0f0f7824 */ /* 0x000fe200078e02ff */
[-C--:B------:R-:W-:Y:S01]  /*3380*/  LEA.HI.X.SX32 R237, R83, R3.reuse, 0x1, P1 ;  /* 0x0000000353ed7211 */ /* 0x080fe200008f0eff */
[----:B------:R0:W3:Y:S01]  /*3390*/  @P0 LDG.E.U16 R35, desc[UR16][R102.64] ;  /* 0x0000001066230981 */ /* 0x0000e2000c1e1500 */
[-C--:B------:R-:W-:Y:S01]  /*33a0*/  LEA.HI.X.SX32 R221, R81, R3.reuse, 0x1, P2 ;  /* 0x0000000351dd7211 */ /* 0x080fe200010f0eff */
[----:B------:R-:W-:Y:S01]  /*33b0*/  IMAD.SHL.U32 R88, R88, 0x2, RZ ;  /* 0x0000000258587824 */ /* 0x000fe200078e00ff */
[-C--:B------:R-:W-:Y:S01]  /*33c0*/  LEA.HI.X.SX32 R205, R79, R3.reuse, 0x1, P3 ;  /* 0x000000034fcd7211 */ /* 0x080fe200018f0eff */
[----:B------:R-:W3:Y:S01]  /*33d0*/  @P0 LDG.E.U16 R24, desc[UR16][R176.64] ;  /* 0x00000010b0180981 */ /* 0x000ee2000c1e1500 */
[-C--:B------:R-:W-:Y:S01]  /*33e0*/  LEA.HI.X.SX32 R195, R77, R3.reuse, 0x1, P5 ;  /* 0x000000034dc37211 */ /* 0x080fe200028f0eff */
[----:B------:R-:W-:Y:S01]  /*33f0*/  IMAD R69, R76, 0x80, R69 ;  /* 0x000000804c457824 */ /* 0x000fe200078e0245 */
[----:B------:R0:W1:Y:S01]  /*3400*/  @!UP0 SYNCS.EXCH.64 URZ, [UR73+0x10008], UR4 ;  /* 0x0100080449ff85b2 */ /* 0x0000620008000100 */
[----:B------:R-:W3:Y:S04]  /*3410*/  @P0 LDG.E.U16 R21, desc[UR16][R198.64] ;  /* 0x00000010c6150981 */ /* 0x000ee8000c1e1500 */
[----:B------:R-:W3:Y:S04]  /*3420*/  @P0 LDG.E.U16 R22, desc[UR16][R196.64] ;  /* 0x00000010c4160981 */ /* 0x000ee8000c1e1500 */
[----:B------:R-:W3:Y:S04]  /*3430*/  @P0 LDG.E.U16 R20, desc[UR16][R236.64] ;  /* 0x00000010ec140981 */ /* 0x000ee8000c1e1500 */
[----:B------:R-:W3:Y:S01]  /*3440*/  @P0 LDG.E.U16 R18, desc[UR16][R220.64] ;  /* 0x00000010dc120981 */ /* 0x000ee2000c1e1500 */
[-C--:B------:R-:W-:Y:S01]  /*3450*/  IADD3 R192, P4, PT, R87, R2.reuse, RZ ;  /* 0x0000000257c07210 */ /* 0x080fe20007f9e0ff */
[----:B0-----:R-:W0:Y:S01]  /*3460*/  LDCU.64 UR4, c[0x0][0x3d0] ;  /* 0x00007a00ff0477ac */ /* 0x001e220008000a00 */
[----:B------:R-:W-:Y:S01]  /*3470*/  IADD3 R190, P1, PT, R83, R2, RZ ;  /* 0x0000000253be7210 */ /* 0x000fe20007f3e0ff */
[----:B------:R-:W3:Y:S01]  /*3480*/  @P0 LDG.E.U16 R19, desc[UR16][R204.64] ;  /* 0x00000010cc130981 */ /* 0x000ee2000c1e1500 */
[----:B------:R-:W0:Y:S03]  /*3490*/  LDC R93, c[0x0][0x3d8] ;  /* 0x0000f600ff5d7b82 */ /* 0x000e260000000800 */
[----:B------:R-:W3:Y:S01]  /*34a0*/  @P0 LDG.E.U16 R16, desc[UR16][R194.64] ;  /* 0x00000010c2100981 */ /* 0x000ee2000c1e1500 */
[----:B------:R-:W-:-:S02]  /*34b0*/  LEA.HI.X.SX32 R193, R75, R3, 0x1, P4 ;  /* 0x000000034bc17211 */ /* 0x000fc400020f0eff */
[-C--:B------:R-:W-:Y:S02]  /*34c0*/  IADD3 R218, P4, PT, R219, R2.reuse, RZ ;  /* 0x00000002dbda7210 */ /* 0x080fe40007f9e0ff */
[-C--:B------:R-:W-:Y:S01]  /*34d0*/  LEA.HI.X.SX32 R191, R73, R3.reuse, 0x1, P1 ;  /* 0x0000000349bf7211 */ /* 0x080fe200008f0eff */
[----:B------:R-:W3:Y:S01]  /*34e0*/  @P0 LDG.E.U16 R17, desc[UR16][R192.64] ;  /* 0x00000010c0110981 */ /* 0x000ee2000c1e1500 */
[----:B------:R-:W-:Y:S01]  /*34f0*/  IADD3 R202, P1, PT, R203, R2, RZ ;  /* 0x00000002cbca7210 */ /* 0x000fe20007f3e0ff */
[----:B-1----:R-:W1:Y:S01]  /*3500*/  LDC R101, c[0x0][0x3d8] ;  /* 0x0000f600ff657b82 */ /* 0x002e620000000800 */
[-C--:B------:R-:W-:Y:S01]  /*3510*/  LEA.HI.X.SX32 R219, R11, R3.reuse, 0x1, P4 ;  /* 0x000000030bdb7211 */ /* 0x080fe200020f0eff */
[----:B------:R-:W3:Y:S01]  /*3520*/  @P0 LDG.E.U16 R14, desc[UR16][R190.64] ;  /* 0x00000010be0e0981 */ /* 0x000ee2000c1e1500 */
[----:B------:R-:W-:-:S03]  /*3530*/  LEA.HI.X.SX32 R203, R15, R3, 0x1, P1 ;  /* 0x000000030fcb7211 */ /* 0x000fc600008f0eff */
[----:B------:R-:W3:Y:S02]  /*3540*/  @P0 LDG.E.U16 R6, desc[UR16][R218.64] ;  /* 0x00000010da060981 */ /* 0x000ee4000c1e1500 */
[----:B------:R-:W0:Y:S02]  /*3550*/  LDC R103, c[0x0][0x3d8] ;  /* 0x0000f600ff677b82 */ /* 0x000e240000000800 */
[----:B------:R-:W3:Y:S01]  /*3560*/  @P0 LDG.E.U16 R4, desc[UR16][R202.64] ;  /* 0x00000010ca040981 */ /* 0x000ee2000c1e1500 */
[----:B------:R-:W-:-:S04]  /*3570*/  IADD3 R250, P3, PT, R251, R2, RZ ;  /* 0x00000002fbfa7210 */ /* 0x000fc80007f7e0ff */
[----:B------:R-:W-:-:S05]  /*3580*/  LEA.HI.X.SX32 R251, R7, R3, 0x1, P3 ;  /* 0x0000000307fb7211 */ /* 0x000fca00018f0eff */
[----:B------:R-:W3:Y:S01]  /*3590*/  @P0 LDG.E.U16 R8, desc[UR16][R250.64] ;  /* 0x00000010fa080981 */ /* 0x000ee2000c1e1500 */
[-C--:B------:R-:W-:Y:S02]  /*35a0*/  IADD3 R188, P2, PT, R79, R2.reuse, RZ ;  /* 0x000000024fbc7210 */ /* 0x080fe40007f5e0ff */
[----:B------:R-:W-:Y:S02]  /*35b0*/  IADD3 R234, P5, PT, R235, R2, RZ ;  /* 0x00000002ebea7210 */ /* 0x000fe40007fbe0ff */
[-C--:B------:R-:W-:Y:S02]  /*35c0*/  LEA.HI.X.SX32 R189, R5, R3.reuse, 0x1, P2 ;  /* 0x0000000305bd7211 */ /* 0x080fe400010f0eff */
[----:B------:R-:W-:-:S03]  /*35d0*/  LEA.HI.X.SX32 R235, R9, R3, 0x1, P5 ;  /* 0x0000000309eb7211 */ /* 0x000fc600028f0eff */
[----:B------:R-:W3:Y:S04]  /*35e0*/  @P0 LDG.E.U16 R12, desc[UR16][R188.64] ;  /* 0x00000010bc0c0981 */ /* 0x000ee8000c1e1500 */
[----:B------:R-:W3:Y:S01]  /*35f0*/  @P0 LDG.E.U16 R10, desc[UR16][R234.64] ;  /* 0x00000010ea0a0981 */ /* 0x000ee2000c1e1500 */
[----:B------:R-:W-:-:S04]  /*3600*/  IMAD R11, R90, 0x2, R13 ;  /* 0x000000025a0b7824 */ /* 0x000fc800078e020d */
[----:B------:R-:W-:-:S04]  /*3610*/  IMAD R82, R90, 0x2, R11 ;  /* 0x000000025a527824 */ /* 0x000fc800078e020b */
[----:B------:R-:W-:-:S04]  /*3620*/  IMAD R100, R90, 0x2, R82 ;  /* 0x000000025a647824 */ /* 0x000fc800078e0252 */
[----:B------:R-:W-:-:S04]  /*3630*/  IMAD R9, R90, 0x2, R100 ;  /* 0x000000025a097824 */ /* 0x000fc800078e0264 */
[----:B------:R-:W-:-:S04]  /*3640*/  IMAD R81, R90, 0x2, R9 ;  /* 0x000000025a517824 */ /* 0x000fc800078e0209 */
[----:B------:R-:W-:Y:S01]  /*3650*/  IMAD R80, R90, 0x2, R81 ;  /* 0x000000025a507824 */ /* 0x000fe200078e0251 */
[----:B------:R-:W-:-:S04]  /*3660*/  LOP3.LUT R5, R92, 0x60, RZ, 0xc0, !PT ;  /* 0x000000605c057812 */ /* 0x000fc800078ec0ff */
[----:B------:R-:W-:Y:S02]  /*3670*/  LEA R79, R90, R80, 0x1 ;  /* 0x000000505a4f7211 */ /* 0x000fe400078e08ff */
[----:B------:R-:W-:-:S03]  /*3680*/  LEA.HI R0, R5, R0, RZ, 0x1f ;  /* 0x0000000005007211 */ /* 0x000fc600078ff8ff */
[----:B------:R-:W-:-:S04]  /*3690*/  IMAD R5, R90, 0x2, R79 ;  /* 0x000000025a057824 */ /* 0x000fc800078e024f */
[----:B------:R-:W-:Y:S02]  /*36a0*/  IMAD R78, R90, 0x2, R5 ;  /* 0x000000025a4e7824 */ /* 0x000fe400078e0205 */
[----:B------:R-:W-:-:S03]  /*36b0*/  VIADD R0, R0, UR74 ;  /* 0x0000004a00007c36 */ /* 0x000fc60008000000 */
[----:B------:R-:W-:Y:S01]  /*36c0*/  LEA R77, R90, R78, 0x1 ;  /* 0x0000004e5a4d7211 */ /* 0x000fe200078e08ff */
[----:B------:R-:W-:-:S04]  /*36d0*/  VIADD R7, R88, 0xa ;  /* 0x0000000a58077836 */ /* 0x000fc80000000000 */
[----:B------:R-:W-:Y:S01]  /*36e0*/  IMAD R76, R90, 0x2, R77 ;  /* 0x000000025a4c7824 */ /* 0x000fe200078e024d */
[----:B------:R-:W-:-:S03]  /*36f0*/  ISETP.GE.AND P3, PT, R0, R7, PT ;  /* 0x000000070000720c */ /* 0x000fc60003f66270 */
[----:B------:R-:W-:-:S04]  /*3700*/  IMAD R7, R90, 0x2, R76 ;  /* 0x000000025a077824 */ /* 0x000fc800078e024c */
[C---:B------:R-:W-:Y:S01]  /*3710*/  IMAD R73, R90.reuse, 0x2, R7 ;  /* 0x000000025a497824 */ /* 0x040fe200078e0207 */
[----:B--2---:R2:W-:Y:S03]  /*3720*/  STS.U16 [R69+UR73+0x4c00], R74 ;  /* 0x004c004a45007988 */ /* 0x0045e60008000449 */
[----:B------:R-:W-:Y:S01]  /*3730*/  IMAD R75, R90, 0x2, R73 ;  /* 0x000000025a4b7824 */ /* 0x000fe200078e0249 */
[----:B------:R-:W-:-:S03]  /*3740*/  LOP3.LUT R85, R69, 0x10, RZ, 0x3c, !PT ;  /* 0x0000001045557812 */ /* 0x000fc600078e3cff */
[----:B--2---:R-:W-:-:S04]  /*3750*/  IMAD R74, R90, 0x2, R75 ;  /* 0x000000025a4a7824 */ /* 0x004fc800078e024b */
[C---:B------:R-:W-:Y:S01]  /*3760*/  IMAD R15, R90.reuse, 0x2, R74 ;  /* 0x000000025a0f7824 */ /* 0x040fe200078e024a */
[----:B------:R2:W-:Y:S04]  /*3770*/  STS.U16 [R69+UR73+0x5c00], R72 ;  /* 0x005c004845007988 */ /* 0x0005e80008000449 */
[----:B------:R-:W-:Y:S04]  /*3780*/  STS.U16 [R69+UR73+0x4800], R50 ;  /* 0x0048003245007988 */ /* 0x000fe80008000449 */
[----:B------:R-:W-:Y:S01]  /*3790*/  STS.U16 [R69+UR73+0x4400], R64 ;  /* 0x0044004045007988 */ /* 0x000fe20008000449 */
[----:B--2---:R-:W-:-:S03]  /*37a0*/  LEA R72, R90, R15, 0x1 ;  /* 0x0000000f5a487211 */ /* 0x004fc600078e08ff */
[----:B------:R2:W-:Y:S04]  /*37b0*/  STS.U16 [R69+UR73+0x5000], R60 ;  /* 0x0050003c45007988 */ /* 0x0005e80008000449 */
[----:B----4-:R-:W-:Y:S04]  /*37c0*/  STS.U16 [R69+UR73+0x4000], R48 ;  /* 0x0040003045007988 */ /* 0x010fe80008000449 */
[----:B------:R-:W-:Y:S04]  /*37d0*/  STS.U16 [R69+UR73+0x5400], R84 ;  /* 0x0054005445007988 */ /* 0x000fe80008000449 */
[----:B------:R-:W-:Y:S01]  /*37e0*/  STS.U16 [R69+UR73+0x5800], R86 ;  /* 0x0058005645007988 */ /* 0x000fe20008000449 */
[----:B------:R-:W-:Y:S01]  /*37f0*/  LOP3.LUT R83, R69, 0x20, RZ, 0x3c, !PT ;  /* 0x0000002045537812 */ /* 0x000fe200078e3cff */
[----:B0-----:R-:W-:Y:S01]  /*3800*/  UIMAD UR4, UR75, UR4, URZ ;  /* 0x000000044b0472a4 */ /* 0x001fe2000f8e02ff */
[----:B--2---:R-:W0:Y:S01]  /*3810*/  LDC R60, c[0x0][0x3d8] ;  /* 0x0000f600ff3c7b82 */ /* 0x004e220000000800 */
[----:B------:R-:W-:Y:S04]  /*3820*/  STS.U16 [R85+UR73+0x4080], R39 ;  /* 0x0040802755007988 */ /* 0x000fe80008000449 */
[----:B------:R-:W-:Y:S04]  /*3830*/  STS.U16 [R85+UR73+0x4480], R71 ;  /* 0x0044804755007988 */ /* 0x000fe80008000449 */
[----:B------:R-:W-:Y:S04]  /*3840*/  STS.U16 [R85+UR73+0x4880], R66 ;  /* 0x0048804255007988 */ /* 0x000fe80008000449 */
[----:B------:R2:W-:Y:S04]  /*3850*/  STS.U16 [R85+UR73+0x4c80], R67 ;  /* 0x004c804355007988 */ /* 0x0005e80008000449 */
[----:B------:R-:W-:Y:S01]  /*3860*/  STS.U16 [R85+UR73+0x5080], R70 ;  /* 0x0050804655007988 */ /* 0x000fe20008000449 */
[----:B--2---:R-:W-:-:S03]  /*3870*/  IMAD R67, R90, 0x2, R72 ;  /* 0x000000025a437824 */ /* 0x004fc600078e0248 */
[----:B------:R-:W-:Y:S01]  /*3880*/  STS.U16 [R85+UR73+0x5480], R63 ;  /* 0x0054803f55007988 */ /* 0x000fe20008000449 */
[----:B------:R-:W-:-:S03]  /*3890*/  IMAD R71, R90, 0x2, R67 ;  /* 0x000000025a477824 */ /* 0x000fc600078e0243 */
[----:B------:R-:W-:Y:S04]  /*38a0*/  STS.U16 [R85+UR73+0x5880], R65 ;  /* 0x0058804155007988 */ /* 0x000fe80008000449 */
[----:B------:R2:W-:Y:S02]  /*38b0*/  STS.U16 [R85+UR73+0x5c80], R61 ;  /* 0x005c803d55007988 */ /* 0x0005e40008000449 */
[----:B--2---:R-:W-:-:S04]  /*38c0*/  IMAD R61, R90, 0x2, R71 ;  /* 0x000000025a3d7824 */ /* 0x004fc800078e0247 */
[----:B------:R-:W-:-:S04]  /*38d0*/  IMAD R66, R90, 0x2, R61 ;  /* 0x000000025a427824 */ /* 0x000fc800078e023d */
[----:B------:R-:W-:-:S04]  /*38e0*/  IMAD R64, R90, 0x2, R66 ;  /* 0x000000025a407824 */ /* 0x000fc800078e0242 */
[----:B------:R-:W-:Y:S01]  /*38f0*/  IMAD R65, R90, 0x2, R64 ;  /* 0x000000025a417824 */ /* 0x000fe200078e0240 */
[----:B------:R-:W-:Y:S01]  /*3900*/  STS.U16 [R83+UR73+0x4100], R28 ;  /* 0x0041001c53007988 */ /* 0x000fe20008000449 */
[----:B------:R-:W-:-:S03]  /*3910*/  LOP3.LUT R48, R69, 0x30, RZ, 0x3c, !PT ;  /* 0x0000003045307812 */ /* 0x000fc600078e3cff */
[C---:B------:R-:W-:Y:S01]  /*3920*/  LEA R99, R90.reuse, R65, 0x1 ;  /* 0x000000415a637211 */ /* 0x040fe200078e08ff */
[----:B------:R-:W-:Y:S04]  /*3930*/  STS.U16 [R83+UR73+0x4500], R62 ;  /* 0x0045003e53007988 */ /* 0x000fe80008000449 */
[----:B------:R-:W-:Y:S01]  /*3940*/  STS.U16 [R83+UR73+0x4900], R57 ;  /* 0x0049003953007988 */ /* 0x000fe20008000449 */
[----:B------:R-:W-:-:S03]  /*3950*/  IMAD R63, R90, 0x2, R99 ;  /* 0x000000025a3f7824 */ /* 0x000fc600078e0263 */
[----:B------:R2:W-:Y:S04]  /*3960*/  STS.U16 [R83+UR73+0x4d00], R58 ;  /* 0x004d003a53007988 */ /* 0x0005e80008000449 */
[----:B------:R-:W-:Y:S04]  /*3970*/  STS.U16 [R83+UR73+0x5100], R59 ;  /* 0x0051003b53007988 */ /* 0x000fe80008000449 */
[----:B------:R4:W-:Y:S04]  /*3980*/  STS.U16 [R83+UR73+0x5500], R55 ;  /* 0x0055003753007988 */ /* 0x0009e80008000449 */
[----:B------:R0:W-:Y:S01]  /*3990*/  STS.U16 [R83+UR73+0x5900], R56 ;  /* 0x0059003853007988 */ /* 0x0001e20008000449 */
[----:B--2---:R-:W-:-:S03]  /*39a0*/  IMAD R58, R90, 0x2, R63 ;  /* 0x000000025a3a7824 */ /* 0x004fc600078e023f */
[----:B------:R-:W-:Y:S01]  /*39b0*/  STS.U16 [R83+UR73+0x5d00], R52 ;  /* 0x005d003453007988 */ /* 0x000fe20008000449 */
[C---:B------:R-:W-:Y:S01]  /*39c0*/  LOP3.LUT R39, R69.reuse, 0x40, RZ, 0x3c, !PT ;  /* 0x0000004045277812 */ /* 0x040fe200078e3cff */
[----:B------:R-:W-:Y:S01]  /*39d0*/  USHF.L.U32 UR7, UR4, 0x1, URZ ;  /* 0x0000000104077899 */ /* 0x000fe200080006ff */
[----:B------:R-:W-:Y:S01]  /*39e0*/  LOP3.LUT R28, R69, 0x50, RZ, 0x3c, !PT ;  /* 0x00000050451c7812 */ /* 0x000fe200078e3cff */
[----:B------:R-:W-:Y:S01]  /*39f0*/  STS.U16 [R48+UR73+0x4180], R53 ;  /* 0x0041803530007988 */ /* 0x000fe20008000449 */
[----:B----4-:R-:W2:Y:S03]  /*3a00*/  LDC R55, c[0x0][0x3d8] ;  /* 0x0000f600ff377b82 */ /* 0x010ea60000000800 */
[----:B------:R4:W-:Y:S01]  /*3a10*/  STS.U16 [R48+UR73+0x4580], R54 ;  /* 0x0045803630007988 */ /* 0x0009e20008000449 */
[----:B------:R-:W-:-:S03]  /*3a20*/  IMAD R59, R90, 0x2, R58 ;  /* 0x000000025a3b7824 */ /* 0x000fc600078e023a */
[----:B------:R-:W-:Y:S01]  /*3a30*/  STS.U16 [R48+UR73+0x4980], R47 ;  /* 0x0049802f30007988 */ /* 0x000fe20008000449 */
[----:B0-----:R-:W0:Y:S03]  /*3a40*/  LDC R56, c[0x0][0x3d8] ;  /* 0x0000f600ff387b82 */ /* 0x001e260000000800 */
[----:B------:R-:W-:Y:S04]  /*3a50*/  STS.U16 [R48+UR73+0x4d80], R49 ;  /* 0x004d803130007988 */ /* 0x000fe80008000449 */
[----:B------:R-:W-:Y:S01]  /*3a60*/  STS.U16 [R48+UR73+0x5180], R51 ;  /* 0x0051803330007988 */ /* 0x000fe20008000449 */
[----:B----4-:R-:W4:Y:S03]  /*3a70*/  LDC R54, c[0x0][0x3d8] ;  /* 0x0000f600ff367b82 */ /* 0x010f260000000800 */
[----:B------:R-:W-:Y:S04]  /*3a80*/  STS.U16 [R48+UR73+0x5580], R45 ;  /* 0x0055802d30007988 */ /* 0x000fe80008000449 */
[----:B------:R1:W-:Y:S01]  /*3a90*/  STS.U16 [R48+UR73+0x5980], R46 ;  /* 0x0059802e30007988 */ /* 0x0003e20008000449 */
[----:B------:R-:W0:Y:S03]  /*3aa0*/  LDC R83, c[0x0][0x3d8] ;  /* 0x0000f600ff537b82 */ /* 0x000e260000000800 */
[----:B------:R-:W-:Y:S04]  /*3ab0*/  STS.U16 [R48+UR73+0x5d80], R43 ;  /* 0x005d802b30007988 */ /* 0x000fe80008000449 */
[----:B------:R2:W-:Y:S01]  /*3ac0*/  STS.U16 [R39+UR73+0x4200], R23 ;  /* 0x0042001727007988 */ /* 0x0005e20008000449 */
[----:B-1----:R-:W1:Y:S03]  /*3ad0*/  LDC R46, c[0x0][0x3d8] ;  /* 0x0000f600ff2e7b82 */ /* 0x002e660000000800 */
[----:B------:R-:W-:Y:S01]  /*3ae0*/  STS.U16 [R39+UR73+0x4600], R44 ;  /* 0x0046002c27007988 */ /* 0x000fe20008000449 */
[----:B--2---:R-:W-:-:S03]  /*3af0*/  IMAD R23, R90, 0x2, R59 ;  /* 0x000000025a177824 */ /* 0x004fc600078e023b */
[----:B------:R2:W-:Y:S01]  /*3b00*/  STS.U16 [R39+UR73+0x4a00], R40 ;  /* 0x004a002827007988 */ /* 0x0005e20008000449 */
[----:B------:R-:W0:Y:S01]  /*3b10*/  LDC R48, c[0x0][0x3d8] ;  /* 0x0000f600ff307b82 */ /* 0x000e220000000800 */
[C---:B------:R-:W-:Y:S02]  /*3b20*/  IMAD R57, R90.reuse, 0x2, R23 ;  /* 0x000000025a397824 */ /* 0x040fe400078e0217 */
[----:B------:R-:W-:Y:S02]  /*3b30*/  STS.U16 [R39+UR73+0x4e00], R41 ;  /* 0x004e002927007988 */ /* 0x000fe40008000449 */
[C---:B------:R-:W-:Y:S02]  /*3b40*/  IMAD R53, R90.reuse, 0x2, R57 ;  /* 0x000000025a357824 */ /* 0x040fe400078e0239 */
[----:B------:R4:W-:Y:S01]  /*3b50*/  STS.U16 [R39+UR73+0x5200], R42 ;  /* 0x0052002a27007988 */ /* 0x0009e20008000449 */
[----:B--2---:R-:W2:Y:S03]  /*3b60*/  LDC R40, c[0x0][0x3d8] ;  /* 0x0000f600ff287b82 */ /* 0x004ea60000000800 */
[----:B------:R4:W-:Y:S01]  /*3b70*/  STS.U16 [R39+UR73+0x5600], R37 ;  /* 0x0056002527007988 */ /* 0x0009e20008000449 */
[----:B------:R-:W-:-:S03]  /*3b80*/  LEA R52, R90, R53, 0x1 ;  /* 0x000000355a347211 */ /* 0x000fc600078e08ff */
[----:B------:R4:W-:Y:S02]  /*3b90*/  STS.U16 [R39+UR73+0x5a00], R38 ;  /* 0x005a002627007988 */ /* 0x0009e40008000449 */
[----:B----4-:R-:W4:Y:S02]  /*3ba0*/  LDC R42, c[0x0][0x3d8] ;  /* 0x0000f600ff2a7b82 */ /* 0x010f240000000800 */
[----:B------:R-:W-:Y:S04]  /*3bb0*/  STS.U16 [R39+UR73+0x5e00], R34 ;  /* 0x005e002227007988 */ /* 0x000fe80008000449 */
[----:B------:R1:W-:Y:S01]  /*3bc0*/  STS.U16 [R28+UR73+0x5a80], R30 ;  /* 0x005a801e1c007988 */ /* 0x0003e20008000449 */
[C---:B------:R-:W-:Y:S01]  /*3bd0*/  IMAD R87, R90.reuse, 0x2, R52 ;  /* 0x000000025a577824 */ /* 0x040fe200078e0234 */
[----:B------:R-:W-:Y:S01]  /*3be0*/  LOP3.LUT R37, R69, 0x60, RZ, 0x3c, !PT ;  /* 0x0000006045257812 */ /* 0x000fe200078e3cff */
[----:B------:R-:W0:Y:S01]  /*3bf0*/  LDC R38, c[0x0][0x3d8] ;  /* 0x0000f600ff267b82 */ /* 0x000e220000000800 */
[----:B------:R1:W-:Y:S07]  /*3c00*/  STS.U16 [R28+UR73+0x5e80], R26 ;  /* 0x005e801a1c007988 */ /* 0x0003ee0008000449 */
[----:B-1----:R-:W1:Y:S01]  /*3c10*/  LDC R30, c[0x0][0x3d8] ;  /* 0x0000f600ff1e7b82 */ /* 0x002e620000000800 */
[----:B------:R-:W-:-:S07]  /*3c20*/  IMAD R51, R90, 0x2, R87 ;  /* 0x000000025a337824 */ /* 0x000fce00078e0257 */
[----:B------:R-:W0:Y:S01]  /*3c30*/  LDC R26, c[0x0][0x3d8] ;  /* 0x0000f600ff1a7b82 */ /* 0x000e220000000800 */
[----:B------:R-:W-:Y:S01]  /*3c40*/  IMAD R47, R90, 0x2, R51 ;  /* 0x000000025a2f7824 */ /* 0x000fe200078e0233 */
[----:B---3--:R-:W-:Y:S03]  /*3c50*/  STS.U16 [R28+UR73+0x4280], R35 ;  /* 0x004280231c007988 */ /* 0x008fe60008000449 */
[----:B------:R-:W-:Y:S01]  /*3c60*/  IMAD R46, R46, 0x2, R47 ;  /* 0x000000022e2e7824 */ /* 0x000fe200078e022f */
[----:B------:R-:W-:Y:S02]  /*3c70*/  STS.U16 [R28+UR73+0x4680], R36 ;  /* 0x004680241c007988 */ /* 0x000fe40008000449 */
[----:B------:R-:W3:Y:S02]  /*3c80*/  LDC R39, c[0x0][0x3d8] ;  /* 0x0000f600ff277b82 */ /* 0x000ee40000000800 */
[----:B------:R-:W-:Y:S01]  /*3c90*/  STS.U16 [R28+UR73+0x4a80], R31 ;  /* 0x004a801f1c007988 */ /* 0x000fe20008000449 */
[----:B------:R-:W-:-:S03]  /*3ca0*/  IMAD R93, R93, 0x2, R46 ;  /* 0x000000025d5d7824 */ /* 0x000fc600078e022e */
[----:B------:R-:W-:Y:S04]  /*3cb0*/  STS.U16 [R28+UR73+0x4e80], R32 ;  /* 0x004e80201c007988 */ /* 0x000fe80008000449 */
[----:B------:R-:W-:Y:S04]  /*3cc0*/  STS.U16 [R28+UR73+0x5280], R33 ;  /* 0x005280211c007988 */ /* 0x000fe80008000449 */
[----:B------:R-:W-:Y:S04]  /*3cd0*/  STS.U16 [R28+UR73+0x5680], R29 ;  /* 0x0056801d1c007988 */ /* 0x000fe80008000449 */
[----:B------:R0:W-:Y:S01]  /*3ce0*/  STS.U16 [R37+UR73+0x4300], R27 ;  /* 0x0043001b25007988 */ /* 0x0001e20008000449 */
[----:B-1----:R-:W-:-:S03]  /*3cf0*/  IMAD R45, R30, 0x2, R93 ;  /* 0x000000021e2d7824 */ /* 0x002fc600078e025d */
[----:B------:R-:W-:Y:S04]  /*3d00*/  STS.U16 [R37+UR73+0x4700], R24 ;  /* 0x0047001825007988 */ /* 0x000fe80008000449 */
[----:B------:R-:W-:Y:S01]  /*3d10*/  STS.U16 [R37+UR73+0x4b00], R25 ;  /* 0x004b001925007988 */ /* 0x000fe20008000449 */
[----:B0-----:R-:W-:-:S03]  /*3d20*/  LOP3.LUT R27, R69, 0x70, RZ, 0x3c, !PT ;  /* 0x00000070451b7812 */ /* 0x001fc600078e3cff */
[----:B------:R-:W-:Y:S04]  /*3d30*/  STS.U16 [R37+UR73+0x4f00], R21 ;  /* 0x004f001525007988 */ /* 0x000fe80008000449 */
[----:B------:R-:W-:Y:S04]  /*3d40*/  STS.U16 [R37+UR73+0x5300], R22 ;  /* 0x0053001625007988 */ /* 0x000fe80008000449 */
[----:B------:R0:W-:Y:S04]  /*3d50*/  STS.U16 [R37+UR73+0x5700], R20 ;  /* 0x0057001425007988 */ /* 0x0001e80008000449 */
[----:B------:R-:W-:Y:S04]  /*3d60*/  STS.U16 [R37+UR73+0x5b00], R18 ;  /* 0x005b001225007988 */ /* 0x000fe80008000449 */
[----:B------:R1:W-:Y:S01]  /*3d70*/  STS.U16 [R37+UR73+0x5f00], R19 ;  /* 0x005f001325007988 */ /* 0x0003e20008000449 */
[----:B------:R-:W-:Y:S01]  /*3d80*/  LEA R41, R26, R45, 0x1 ;  /* 0x0000002d1a297211 */ /* 0x000fe200078e08ff */
[----:B0-----:R-:W0:Y:S02]  /*3d90*/  LDC R20, c[0x0][0x3d8] ;  /* 0x0000f600ff147b82 */ /* 0x001e240000000800 */
[----:B------:R2:W-:Y:S06]  /*3da0*/  STS.U16 [R27+UR73+0x4380], R16 ;  /* 0x004380101b007988 */ /* 0x0005ec0008000449 */
[----:B-1----:R-:W1:Y:S08]  /*3db0*/  LDC R37, c[0x0][0x3d8] ;  /* 0x0000f600ff257b82 */ /* 0x002e700000000800 */
[----:B--2---:R-:W2:Y:S01]  /*3dc0*/  LDC R16, c[0x0][0x3d8] ;  /* 0x0000f600ff107b82 */ /* 0x004ea20000000800 */
[----:B------:R-:W-:-:S07]  /*3dd0*/  IMAD R40, R40, 0x2, R41 ;  /* 0x0000000228287824 */ /* 0x000fce00078e0229 */
[----:B------:R-:W0:Y:S01]  /*3de0*/  LDC.64 R18, c[0x0][0x390] ;  /* 0x0000e400ff127b82 */ /* 0x000e220000000a00 */
[----:B------:R-:W-:Y:S01]  /*3df0*/  IMAD R101, R101, 0x2, R40 ;  /* 0x0000000265657824 */ /* 0x000fe200078e0228 */
[----:B------:R3:W-:Y:S03]  /*3e00*/  STS.U16 [R27+UR73+0x4b80], R14 ;  /* 0x004b800e1b007988 */ /* 0x0007e60008000449 */
[----:B------:R-:W-:Y:S01]  /*3e10*/  IMAD R38, R38, 0x2, R101 ;  /* 0x0000000226267824 */ /* 0x000fe200078e0265 */
[----:B------:R1:W-:Y:S02]  /*3e20*/  STS.U16 [R27+UR73+0x5b80], R6 ;  /* 0x005b80061b007988 */ /* 0x0003e40008000449 */
[----:B------:R-:W4:Y:S01]  /*3e30*/  LDC R21, c[0x0][0x3d8] ;  /* 0x0000f600ff157b82 */ /* 0x000f220000000800 */
[----:B---3--:R-:W-:Y:S01]  /*3e40*/  LOP3.LUT R14, R92, 0x3f, RZ, 0xc0, !PT ;  /* 0x0000003f5c0e7812 */ /* 0x008fe200078ec0ff */
[----:B-1----:R-:W-:-:S06]  /*3e50*/  IMAD R37, R37, 0x2, R38 ;  /* 0x0000000225257824 */ /* 0x002fcc00078e0226 */
[----:B------:R-:W1:Y:S01]  /*3e60*/  LDC R6, c[0x0][0x3d8] ;  /* 0x0000f600ff067b82 */ /* 0x000e620000000800 */
[----:B------:R3:W-:Y:S01]  /*3e70*/  STS.U16 [R27+UR73+0x5f80], R4 ;  /* 0x005f80041b007988 */ /* 0x0007e20008000449 */
[----:B------:R-:W-:Y:S02]  /*3e80*/  IMAD R14, R14, UR5, RZ ;  /* 0x000000050e0e7c24 */ /* 0x000fe4000f8e02ff */
[----:B--2---:R-:W-:Y:S01]  /*3e90*/  IMAD R43, R16, 0x2, R37 ;  /* 0x00000002102b7824 */ /* 0x004fe200078e0225 */
[----:B------:R2:W-:Y:S03]  /*3ea0*/  STS.U16 [R27+UR73+0x4780], R17 ;  /* 0x004780111b007988 */ /* 0x0005e60008000449 */
[----:B---3--:R-:W3:Y:S01]  /*3eb0*/  LDC R4, c[0x0][0x3d8] ;  /* 0x0000f600ff047b82 */ /* 0x008ee20000000800 */
[----:B--2---:R-:W-:Y:S01]  /*3ec0*/  IMAD.SHL.U32 R17, R14, 0x2, RZ ;  /* 0x000000020e117824 */ /* 0x004fe200078e00ff */
[----:B0-----:R-:W-:-:S04]  /*3ed0*/  LEA R91, R20, R43, 0x1 ;  /* 0x0000002b145b7211 */ /* 0x001fc800078e08ff */
[----:B------:R-:W-:Y:S02]  /*3ee0*/  IADD3 R70, P1, P2, R17, UR7, R18 ;  /* 0x0000000711467c10 */ /* 0x000fe4000fa3e012 */
[----:B------:R-:W0:Y:S01]  /*3ef0*/  LDC R17, c[0x0][0x3d8] ;  /* 0x0000f600ff117b82 */ /* 0x000e220000000800 */
[----:B----4-:R-:W-:Y:S01]  /*3f00*/  IMAD R42, R42, 0x2, R91 ;  /* 0x000000022a2a7824 */ /* 0x010fe200078e025b */
[----:B------:R2:W-:Y:S01]  /*3f10*/  STS.U16 [R27+UR73+0x5380], R8 ;  /* 0x005380081b007988 */ /* 0x0005e20008000449 */
[----:B------:R-:W-:Y:S02]  /*3f20*/  UIMAD.WIDE UR4, UR4, 0x2, URZ ;  /* 0x00000002040478a5 */ /* 0x000fe4000f8e02ff */
[----:B------:R-:W-:Y:S01]  /*3f30*/  IMAD R39, R39, 0x2, R42 ;  /* 0x0000000227277824 */ /* 0x000fe200078e022a */
[----:B------:R-:W-:Y:S01]  /*3f40*/  STL.64 [R1+0x58], R120 ;  /* 0x0000587801007387 */ /* 0x000fe20000100a00 */
[----:B------:R-:W-:-:S03]  /*3f50*/  IMAD.HI R36, R14, 0x2, RZ ;  /* 0x000000020e247827 */ /* 0x000fc600078e02ff */
[----:B------:R-:W-:Y:S01]  /*3f60*/  STL.64 [R1+0x50], R110 ;  /* 0x0000506e01007387 */ /* 0x000fe20000100a00 */
[----:B--2---:R-:W2:Y:S01]  /*3f70*/  LDC R8, c[0x0][0x3d8] ;  /* 0x0000f600ff087b82 */ /* 0x004ea20000000800 */
[----:B-1----:R-:W-:Y:S02]  /*3f80*/  IMAD R49, R6, 0x2, R39 ;  /* 0x0000000206317824 */ /* 0x002fe400078e0227 */
[----:B------:R-:W-:Y:S01]  /*3f90*/  STL.64 [R1+0x48], R104 ;  /* 0x0000486801007387 */ /* 0x000fe20000100a00 */
[----:B------:R-:W-:-:S03]  /*3fa0*/  IADD3.X R36, PT, PT, R36, UR5, R19, P1, P2 ;  /* 0x0000000524247c10 */ /* 0x000fc60008fe4413 */
[----:B------:R-:W-:Y:S01]  /*3fb0*/  STL.64 [R1+0x40], R96 ;  /* 0x0000406001007387 */ /* 0x000fe20000100a00 */
[----:B---3--:R-:W-:Y:S01]  /*3fc0*/  IMAD R89, R4, 0x2, R49 ;  /* 0x0000000204597824 */ /* 0x008fe200078e0231 */
[----:B------:R-:W1:Y:S02]  /*3fd0*/  LDC R19, c[0x0][0x3d8] ;  /* 0x0000f600ff137b82 */ /* 0x000e640000000800 */
[----:B------:R-:W-:Y:S01]  /*3fe0*/  STL [R1+0x2c], R127 ;  /* 0x00002c7f01007387 */ /* 0x000fe20000100800 */
[----:B------:R-:W-:-:S03]  /*3ff0*/  LEA R24, P2, R13, R70, 0x1 ;  /* 0x000000460d187211 */ /* 0x000fc600078408ff */
[----:B------:R-:W-:Y:S04]  /*4000*/  STL [R1+0x24], R119 ;  /* 0x0000247701007387 */ /* 0x000fe80000100800 */
[----:B------:R-:W-:Y:S01]  /*4010*/  STL.64 [R1+0x18], R180 ;  /* 0x000018b401007387 */ /* 0x000fe20000100a00 */
[----:B------:R-:W-:-:S03]  /*4020*/  IMAD R48, R48, 0x2, R89 ;  /* 0x0000000230307824 */ /* 0x000fc600078e0259 */
[----:B------:R-:W-:Y:S01]  /*4030*/  STL.64 [R1+0x10], R182 ;  /* 0x000010b601007387 */ /* 0x000fe20000100a00 */
[----:B------:R-:W-:-:S03]  /*4040*/  LEA.HI.X.SX32 R25, R13, R36, 0x1, P2 ;  /* 0x000000240d197211 */ /* 0x000fc600010f0eff */
[----:B------:R-:W-:Y:S04]  /*4050*/  STL.64 [R1+0x8], R184 ;  /* 0x000008b801007387 */ /* 0x000fe80000100a00 */
[----:B------:R-:W-:Y:S04]  /*4060*/  STL.64 [R1+0xb0], R176 ;  /* 0x0000b0b001007387 */ /* 0x000fe80000100a00 */
[----:B------:R3:W-:Y:S04]  /*4070*/  STL.64 [R1+0x38], R198 ;  /* 0x000038c601007387 */ /* 0x0007e80000100a00 */
[----:B------:R4:W-:Y:S01]  /*4080*/  STL.64 [R1], R196 ;  /* 0x000000c401007387 */ /* 0x0009e20000100a00 */
[----:B0-----:R-:W-:-:S03]  /*4090*/  LEA R44, R17, R48, 0x1 ;  /* 0x00000030112c7211 */ /* 0x001fc600078e08ff */
[----:B------:R0:W-:Y:S04]  /*40a0*/  STL.64 [R1+0xe0], R194 ;  /* 0x0000e0c201007387 */ /* 0x0001e80000100a00 */
[----:B------:R0:W-:Y:S04]  /*40b0*/  STL.64 [R1+0xa8], R192 ;  /* 0x0000a8c001007387 */ /* 0x0001e80000100a00 */
[----:B------:R0:W-:Y:S04]  /*40c0*/  STL.64 [R1+0x70], R190 ;  /* 0x000070be01007387 */ /* 0x0001e80000100a00 */
[----:B------:R0:W-:Y:S04]  /*40d0*/  STL.64 [R1+0x30], R188 ;  /* 0x000030bc01007387 */ /* 0x0001e80000100a00 */
[----:B------:R0:W-:Y:S01]  /*40e0*/  STL.64 [R1+0x100], R24 ;  /* 0x0001001801007387 */ /* 0x0001e20000100a00 */
[----:B------:R-:W-:-:S04]  /*40f0*/  @!UP2 UIADD3 UR4, UPT, UPT, -UR6, 0x100000, URZ ;  /* 0x001000000604a890 */ /* 0x000fc8000fffe1ff */
[----:B------:R-:W-:Y:S02]  /*4100*/  @!UP2 USHF.L.U32 UR5, UR4, 0xb, URZ ;  /* 0x0000000b0405a899 */ /* 0x000fe400080006ff */
[----:B------:R-:W-:Y:S01]  /*4110*/  @!UP2 USHF.L.U32 UR4, UR4, 0x1, URZ ;  /* 0x000000010404a899 */ /* 0x000fe200080006ff */
[----:B------:R-:W-:Y:S01]  /*4120*/  IMAD R55, R55, 0x2, R44 ;  /* 0x0000000237377824 */ /* 0x000fe200078e022c */
[----:B------:R-:W-:Y:S02]  /*4130*/  ISETP.EQ.U32.AND P1, PT, RZ, UR50, P0 ;  /* 0x00000032ff007c0c */ /* 0x000fe40008722070 */
[-C--:B---3--:R-:W-:Y:S02]  /*4140*/  LEA R198, P2, R9, R70.reuse, 0x1 ;  /* 0x0000004609c67211 */ /* 0x088fe400078408ff */
[----:B------:R-:W-:Y:S01]  /*4150*/  LEA R200, P4, R11, R70, 0x1 ;  /* 0x000000460bc87211 */ /* 0x000fe200078808ff */
[----:B--2---:R-:W-:Y:S01]  /*4160*/  IMAD R85, R8, 0x2, R55 ;  /* 0x0000000208557824 */ /* 0x004fe200078e0237 */
[-C--:B------:R-:W-:Y:S01]  /*4170*/  LEA.HI.X.SX32 R199, R9, R36.reuse, 0x1, P2 ;  /* 0x0000002409c77211 */ /* 0x080fe200010f0eff */
[----:B------:R-:W-:Y:S01]  /*4180*/  VOTEU.ALL UP0, P6 ;  /* 0x0000000000ff7886 */ /* 0x000fe20003000000 */
[----:B------:R-:W-:-:S02]  /*4190*/  LEA.HI.X.SX32 R201, R11, R36, 0x1, P4 ;  /* 0x000000240bc97211 */ /* 0x000fc400020f0eff */
[-C--:B----4-:R-:W-:Y:S01]  /*41a0*/  LEA R196, P2, R5, R70.reuse, 0x1 ;  /* 0x0000004605c47211 */ /* 0x090fe200078408ff */
[----:B------:R-:W-:Y:S01]  /*41b0*/  IMAD R54, R54, 0x2, R85 ;  /* 0x0000000236367824 */ /* 0x000fe200078e0255 */
[-C--:B0-----:R-:W-:Y:S02]  /*41c0*/  LEA R194, P4, R7, R70.reuse, 0x1 ;  /* 0x0000004607c27211 */ /* 0x081fe400078808ff */
[----:B------:R-:W-:Y:S01]  /*41d0*/  LEA R192, P5, R15, R70, 0x1 ;  /* 0x000000460fc07211 */ /* 0x000fe200078a08ff */
[----:B------:R0:W-:Y:S01]  /*41e0*/  STS.U16 [R27+UR73+0x4f80], R12 ;  /* 0x004f800c1b007988 */ /* 0x0001e20008000449 */
[-C--:B------:R-:W-:Y:S01]  /*41f0*/  LEA.HI.X.SX32 R197, R5, R36.reuse, 0x1, P2 ;  /* 0x0000002405c57211 */ /* 0x080fe200010f0eff */
[----:B-1----:R-:W-:Y:S01]  /*4200*/  IMAD R50, R19, 0x2, R54 ;  /* 0x0000000213327824 */ /* 0x002fe200078e0236 */
[-C--:B------:R-:W-:Y:S01]  /*4210*/  LEA.HI.X.SX32 R195, R7, R36.reuse, 0x1, P4 ;  /* 0x0000002407c37211 */ /* 0x080fe200020f0eff */
[----:B------:R0:W-:Y:S01]  /*4220*/  STS.U16 [R27+UR73+0x5780], R10 ;  /* 0x0057800a1b007988 */ /* 0x0001e20008000449 */
[----:B------:R-:W-:-:S02]  /*4230*/  LEA.HI.X.SX32 R193, R15, R36, 0x1, P5 ;  /* 0x000000240fc17211 */ /* 0x000fc400028f0eff */
[-C--:B------:R-:W-:Y:S01]  /*4240*/  LEA R190, P2, R61, R70.reuse, 0x1 ;  /* 0x000000463dbe7211 */ /* 0x080fe200078408ff */
[----:B------:R1:W-:Y:S06]  /*4250*/  MEMBAR.ALL.CTA ;  /* 0x0000000000007992 */ /* 0x0003ec0000008000 */
[----:B-1----:R-:W-:Y:S01]  /*4260*/  FENCE.VIEW.ASYNC.S ;  /* 0x00000000000073c6 */ /* 0x002fe20000000000 */
[----:B------:R-:W-:-:S03]  /*4270*/  LEA R188, P4, R99, R70, 0x1 ;  /* 0x0000004663bc7211 */ /* 0x000fc600078808ff */
[----:B------:R-:W1:Y:S02]  /*4280*/  FENCE.VIEW.ASYNC.S ;  /* 0x00000000000073c6 */ /* 0x000e640000000000 */
[----:B-1----:R0:W1:Y:S02]  /*4290*/  @!UP0 SYNCS.EXCH.64 URZ, [UR73+0x8000], UR4 ;  /* 0x0080000449ff85b2 */ /* 0x0020640008000100 */
[----:B-1----:R-:W-:Y:S01]  /*42a0*/  BAR.SYNC.DEFER_BLOCKING 0x0 ;  /* 0x0000000000007b1d */ /* 0x002fe20000010000 */
[----:B------:R-:W-:Y:S01]  /*42b0*/  LEA R186, P5, R23, R70, 0x1 ;  /* 0x0000004617ba7211 */ /* 0x000fe200078a08ff */
[----:B------:R-:W-:Y:S02]  /*42c0*/  UIADD3 UR7, UPT, UPT, UR73, 0x8000, URZ ;  /* 0x0000800049077890 */ /* 0x000fe4000fffe0ff */
[----:B------:R-:W-:Y:S01]  /*42d0*/  UIADD3 UR68, UPT, UPT, UR72, 0x100000, URZ ;  /* 0x0010000048447890 */ /* 0x000fe2000fffe0ff */
[-C--:B------:R-:W-:Y:S01]  /*42e0*/  LEA.HI.X.SX32 R191, R61, R36.reuse, 0x1, P2 ;  /* 0x000000243dbf7211 */ /* 0x080fe200010f0eff */
[----:B------:R-:W-:Y:S01]  /*42f0*/  VIADD R97, R88, 0xb ;  /* 0x0000000b58617836 */ /* 0x000fe20000000000 */
[-C--:B------:R-:W-:Y:S01]  /*4300*/  LEA.HI.X.SX32 R189, R99, R36.reuse, 0x1, P4 ;  /* 0x0000002463bd7211 */ /* 0x080fe200020f0eff */
[----:B------:R-:W-:Y:S01]  /*4310*/  IMAD R61, R21, 0x2, R50 ;  /* 0x00000002153d7824 */ /* 0x000fe200078e0232 */
[----:B------:R-:W-:Y:S01]  /*4320*/  LEA.HI.X.SX32 R187, R23, R36, 0x1, P5 ;  /* 0x0000002417bb7211 */ /* 0x000fe200028f0eff */
[----:B0-----:R-:W-:Y:S06]  /*4330*/  @!P1 BRA `(.L_x_6) ;  /* 0x0000000000d89947 */ /* 0x001fec0003800000 */
[----:B------:R-:W-:Y:S02]  /*4340*/  USHF.R.U32.HI UR8, URZ, 0x4, UR73 ;  /* 0x00000004ff087899 */ /* 0x000fe40008011649 */
[----:B------:R-:W-:Y:S02]  /*4350*/  UIADD3 UR5, UPT, UPT, UR73, 0x4000, URZ ;  /* 0x0000400049057890 */ /* 0x000fe4000fffe0ff */
[----:B------:R-:W-:Y:S02]  /*4360*/  USGXT.U32 UR8, UR8, 0xe ;  /* 0x0000000e0808789a */ /* 0x000fe40008000000 */
[----:B------:R-:W-:Y:S02]  /*4370*/  USHF.R.U32.HI UR5, URZ, 0x4, UR5 ;  /* 0x00000004ff057899 */ /* 0x000fe40008011605 */
[----:B------:R-:W-:Y:S02]  /*4380*/  UIADD3 UR24, UP0, UPT, UR8, 0x80, URZ ;  /* 0x0000008008187890 */ /* 0x000fe4000ff1e0ff */
[----:B------:R-:W-:Y:S01]  /*4390*/  USGXT.U32 UR10, UR5, 0xe ;  /* 0x0000000e050a789a */ /* 0x000fe20008000000 */
[----:B------:R-:W-:Y:S01]  /*43a0*/  UMOV UR4, URZ ;  /* 0x000000ff00047c82 */ /* 0x000fe20008000000 */
[----:B------:R-:W-:Y:S01]  /*43b0*/  UMOV UR6, URZ ;  /* 0x000000ff00067c82 */ /* 0x000fe20008000000 */
[----:B------:R-:W-:-:S02]  /*43c0*/  UIADD3.X UR25, UPT, UPT, UR4, 0x40004040, URZ, UP0, !UPT ;  /* 0x4000404004197890 */ /* 0x000fc400087fe4ff */
[----:B------:R-:W-:Y:S01]  /*43d0*/  UIADD3 UR32, UP0, UPT, UR10, 0x2, URZ ;  /* 0x000000020a207890 */ /* 0x000fe2000ff1e0ff */
[----:B------:R-:W-:Y:S01]  /*43e0*/  UMOV UR4, UR7 ;  /* 0x0000000700047c82 */ /* 0x000fe20008000000 */
[----:B------:R-:W-:Y:S02]  /*43f0*/  UMOV UR5, URZ ;  /* 0x000000ff00057c82 */ /* 0x000fe40008000000 */
[----:B------:R-:W-:Y:S01]  /*4400*/  UIADD3.X UR33, UPT, UPT, UR6, 0x40004040, URZ, UP0, !UPT ;  /* 0x4000404006217890 */ /* 0x000fe200087fe4ff */
[----:B------:R-:W-:Y:S01]  /*4410*/  UMOV UR51, UR4 ;  /* 0x0000000400337c82 */ /* 0x000fe20008000000 */
[----:B------:R-:W-:Y:S02]  /*4420*/  UIADD3.64 UR4, UPT, UPT, UR24, 0x80, URZ ;  /* 0x0000008018047897 */ /* 0x000fe4000fffe0ff */
[----:B------:R-:W-:Y:S02]  /*4430*/  UIADD3.64 UR44, UPT, UPT, UR32, 0x2, URZ ;  /* 0x00000002202c7897 */ /* 0x000fe4000fffe0ff */
[----:B------:R-:W-:-:S02]  /*4440*/  UIADD3.64 UR34, UPT, UPT, UR24, 0x100, URZ ;  /* 0x0000010018227897 */ /* 0x000fc4000fffe0ff */
[----:B------:R-:W-:Y:S02]  /*4450*/  UIADD3.64 UR46, UPT, UPT, UR32, 0x4, URZ ;  /* 0x00000004202e7897 */ /* 0x000fe4000fffe0ff */
[----:B------:R-:W-:Y:S02]  /*4460*/  UIADD3.64 UR36, UPT, UPT, UR24, 0x180, URZ ;  /* 0x0000018018247897 */ /* 0x000fe4000fffe0ff */
[----:B------:R-:W-:Y:S02]  /*4470*/  UIADD3.64 UR48, UPT, UPT, UR32, 0x1fe, URZ ;  /* 0x000001fe20307897 */ /* 0x000fe4000fffe0ff */
[----:B------:R-:W-:Y:S02]  /*4480*/  UIADD3.64 UR38, UPT, UPT, UR24, 0x200, URZ ;  /* 0x0000020018267897 */ /* 0x000fe4000fffe0ff */
[----:B------:R-:W-:Y:S02]  /*4490*/  UIADD3.64 UR52, UPT, UPT, UR32, 0x200, URZ ;  /* 0x0000020020347897 */ /* 0x000fe4000fffe0ff */
[----:B------:R-:W-:-:S02]  /*44a0*/  UIADD3.64 UR40, UPT, UPT, UR24, 0x280, URZ ;  /* 0x0000028018287897 */ /* 0x000fc4000fffe0ff */
[----:B------:R-:W-:Y:S01]  /*44b0*/  UIADD3.64 UR54, UPT, UPT, UR32, 0x202, URZ ;  /* 0x0000020220367897 */ /* 0x000fe2000fffe0ff */
[----:B------:R-:W-:Y:S01]  /*44c0*/  UMOV UR12, 0x0 ;  /* 0x00000000000c7882 */ /* 0x000fe20000000000 */
[----:B------:R-:W-:Y:S01]  /*44d0*/  UMOV UR13, 0x4108490 ;  /* 0x04108490000d7882 */ /* 0x000fe20000000000 */
[----:B------:R-:W-:Y:S01]  /*44e0*/  UIADD3.64 UR42, UPT, UPT, UR24, 0x300, URZ ;  /* 0x00000300182a7897 */ /* 0x000fe2000fffe0ff */
[----:B------:R-:W-:Y:S01]  /*44f0*/  UMOV UR9, 0x40004040 ;  /* 0x4000404000097882 */ /* 0x000fe20000000000 */
[----:B------:R-:W-:Y:S01]  /*4500*/  UIADD3.64 UR56, UPT, UPT, UR32, 0x204, URZ ;  /* 0x0000020420387897 */ /* 0x000fe2000fffe0ff */
[----:B------:R-:W-:Y:S01]  /*4510*/  UMOV UR11, 0x40004040 ;  /* 0x40004040000b7882 */ /* 0x000fe20000000000 */
[----:B------:R-:W-:Y:S01]  /*4520*/  UMOV UR14, 0x0 ;  /* 0x00000000000e7882 */ /* 0x000fe20000000000 */
[----:B------:R-:W-:Y:S01]  /*4530*/  UMOV UR15, 0x4108490 ;  /* 0x04108490000f7882 */ /* 0x000fe20000000000 */
[----:B------:R-:W-:Y:S01]  /*4540*/  UMOV UR18, 0x0 ;  /* 0x0000000000127882 */ /* 0x000fe20000000000 */
[----:B------:R-:W-:Y:S01]  /*4550*/  UMOV UR19, 0x4108490 ;  /* 0x0410849000137882 */ /* 0x000fe20000000000 */
[----:B------:R0:W-:Y:S01]  /*4560*/  UTCHMMA gdesc[UR8], gdesc[UR10], tmem[UR68], tmem[UR12], idesc[UR13], !UPT ;  /* 0x00ff0c0a080075ea */ /* 0x0001e2000f800044 */
[----:B------:R-:W-:Y:S01]  /*4570*/  UMOV UR22, 0x0 ;  /* 0x0000000000167882 */ /* 0x000fe20000000000 */
[----:B------:R-:W-:Y:S01]  /*4580*/  UMOV UR23, 0x4108490 ;  /* 0x0410849000177882 */ /* 0x000fe20000000000 */
[----:B------:R0:W-:Y:S01]  /*4590*/  UTCHMMA gdesc[UR24], gdesc[UR32], tmem[UR68], tmem[UR14], idesc[UR15], UPT ;  /* 0x00ff0e20180075ea */ /* 0x0001e2000b800044 */
        /* <DEDUP_REMOVED lines=12> */
[----:B------:R0:W-:Y:S01]  /*4660*/  UTCHMMA gdesc[UR40], gdesc[UR54], tmem[UR68], tmem[UR26], idesc[UR27], UPT ;  /* 0x00ff1a36280075ea */ /* 0x0001e2000b800044 */
[----:B------:R0:W-:Y:S01]  /*4670*/  UTCHMMA gdesc[UR42], gdesc[UR56], tmem[UR68], tmem[UR30], idesc[UR31], UPT ;  /* 0x00ff1e382a0075ea */ /* 0x0001e2000b800044 */
[----:B------:R0:W-:Y:S01]  /*4680*/  UTCBAR [UR51], URZ ;  /* 0x000000ff330073e9 */ /* 0x0001e200080000ff */
[----:B------:R-:W-:Y:S01]  /*4690*/  NOP ;  /* 0x0000000000007918 */ /* 0x000fe20000000000 */
.L_x_6:
[----:B------:R-:W-:Y:S05]  /*46a0*/  @!P0 BRA `(.L_x_7) ;  /* 0x0000000000088947 */ /* 0x000fea0003800000 */
[----:B------:R-:W1:Y:S02]  /*46b0*/  SYNCS.PHASECHK.TRANS64.TRYWAIT P2, [UR73+0x8000], RZ ;  /* 0x008000ffff0075a7 */ /* 0x000e640008041149 */
[----:B-1----:R-:W-:Y:S05]  /*46c0*/  @!P2 BRA `(.L_x_8) ;  /* 0x0000009800f8a947 */ /* 0x002fea0003800000 */
.L_x_7:
[----:B------:R-:W2:Y:S01]  /*46d0*/  LDL.64 R108, [R1+0x100] ;  /* 0x00010000016c7983 */ /* 0x000ea20000100a00 */
[----:B------:R-:W-:Y:S01]  /*46e0*/  PRMT R106, RZ, 0x7610, R106 ;  /* 0x00007610ff6a7816 */ /* 0x000fe2000000006a */
[----:B------:R-:W-:Y:S01]  /*46f0*/  IMAD R99, R56, 0x2, R61 ;  /* 0x0000000238637824 */ /* 0x000fe200078e023d */
[----:B------:R-:W-:Y:S01]  /*4700*/  PRMT R102, RZ, 0x7610, R102 ;  /* 0x00007610ff667816 */ /* 0x000fe20000000066 */
[----:B------:R-:W-:Y:S01]  /*4710*/  BAR.SYNC.DEFER_BLOCKING 0x0 ;  /* 0x0000000000007b1d */ /* 0x000fe20000010000 */
[C---:B------:R-:W-:Y:S02]  /*4720*/  LEA R184, P2, R87.reuse, R70, 0x1 ;  /* 0x0000004657b87211 */ /* 0x040fe400078408ff */
[----:B------:R-:W-:Y:S02]  /*4730*/  LEA R60, R60, R99, 0x1 ;  /* 0x000000633c3c7211 */ /* 0x000fe400078e08ff */
[----:B------:R-:W-:Y:S01]  /*4740*/  LEA.HI.X.SX32 R185, R87, R36, 0x1, P2 ;  /* 0x0000002457b97211 */ /* 0x000fe200010f0eff */
[----:B------:R-:W-:Y:S01]  /*4750*/  VIADD R87, R88, 0x2 ;  /* 0x0000000258577836 */ /* 0x000fe20000000000 */
[-C--:B------:R-:W-:Y:S01]  /*4760*/  LEA R180, P5, R101, R70.reuse, 0x1 ;  /* 0x0000004665b47211 */ /* 0x080fe200078a08ff */
[----:B------:R-:W-:Y:S01]  /*4770*/  LDTM.16dp32bit_t0_t15.x32 R4, tmem[UR69+0x100000] ;  /* 0x10000045000479ee */ /* 0x000fe20008a80000 */
[----:B------:R-:W1:Y:S01]  /*4780*/  LDTM.16dp32bit_t16_t31.x32 R4, tmem[UR69+0x100020] ;  /* 0x10002045000479ee */ /* 0x000e620008aa0000 */
[----:B------:R-:W-:Y:S01]  /*4790*/  LEA R178, P2, R91, R70, 0x1 ;  /* 0x000000465bb27211 */ /* 0x000fe200078408ff */
[----:B------:R-:W-:Y:S01]  /*47a0*/  IMAD R56, R103, 0x2, R60 ;  /* 0x0000000267387824 */ /* 0x000fe200078e023c */
[-C--:B------:R-:W-:Y:S01]  /*47b0*/  LEA.HI.X.SX32 R181, R101, R36.reuse, 0x1, P5 ;  /* 0x0000002465b57211 */ /* 0x080fe200028f0eff */
[----:B------:R3:W-:Y:S01]  /*47c0*/  STL [R1+0x144], R214 ;  /* 0x000144d601007387 */ /* 0x0007e20000100800 */
[----:B------:R-:W-:Y:S01]  /*47d0*/  LEA.HI.X.SX32 R179, R91, R36, 0x1, P2 ;  /* 0x000000245bb37211 */ /* 0x000fe200010f0eff */
[----:B------:R-:W-:Y:S01]  /*47e0*/  IMAD R62, R95, 0x2, R56 ;  /* 0x000000025f3e7824 */ /* 0x000fe200078e0238 */
[-C--:B------:R-:W-:Y:S01]  /*47f0*/  LEA R176, P5, R89, R70.reuse, 0x1 ;  /* 0x0000004659b07211 */ /* 0x080fe200078a08ff */
[----:B------:R4:W-:Y:S01]  /*4800*/  STL [R1+0x140], R213 ;  /* 0x000140d501007387 */ /* 0x0009e20000100800 */
[----:B------:R-:W-:Y:S01]  /*4810*/  LEA R170, P2, R99, R70, 0x1 ;  /* 0x0000004663aa7211 */ /* 0x000fe200078408ff */
[----:B------:R-:W-:Y:S01]  /*4820*/  IMAD R83, R83, 0x2, R62 ;  /* 0x0000000253537824 */ /* 0x000fe200078e023e */
[-C--:B------:R-:W-:Y:S01]  /*4830*/  LEA.HI.X.SX32 R177, R89, R36.reuse, 0x1, P5 ;  /* 0x0000002459b17211 */ /* 0x080fe200028f0eff */
[----:B------:R0:W-:Y:S01]  /*4840*/  STL [R1+0x13c], R212 ;  /* 0x00013cd401007387 */ /* 0x0001e20000100800 */
[----:B------:R-:W-:-:S02]  /*4850*/  LEA.HI.X.SX32 R171, R99, R36, 0x1, P2 ;  /* 0x0000002463ab7211 */ /* 0x000fc400010f0eff */
[----:B---3--:R-:W-:Y:S01]  /*4860*/  PRMT R214, RZ, 0x7610, R214 ;  /* 0x00007610ffd67816 */ /* 0x008fe200000000d6 */
[----:B------:R-:W3:Y:S01]  /*4870*/  @!P6 SYNCS.CCTL.IV [UR73+0x8000] ;  /* 0x00800000ff00e9b1 */ /* 0x000ee20008000049 */
[----:B------:R-:W-:Y:S01]  /*4880*/  NOP ;  /* 0x0000000000007918 */ /* 0x000fe20000000000 */
[----:B------:R-:W3:Y:S01]  /*4890*/  @P0 LDG.E.U16 R106, desc[UR16][R194.64] ;  /* 0x00000010c26a0981 */ /* 0x000ee2000c1e1500 */
[----:B----4-:R-:W-:Y:S02]  /*48a0*/  PRMT R213, RZ, 0x7610, R213 ;  /* 0x00007610ffd57816 */ /* 0x010fe400000000d5 */
[-C--:B------:R-:W-:Y:S01]  /*48b0*/  LEA R182, P4, R93, R70.reuse, 0x1 ;  /* 0x000000465db67211 */ /* 0x080fe200078808ff */
[----:B------:R4:W-:Y:S01]  /*48c0*/  STL [R1+0x138], R211 ;  /* 0x000138d301007387 */ /* 0x0009e20000100800 */
[----:B------:R-:W-:Y:S01]  /*48d0*/  LEA R174, P5, R85, R70, 0x1 ;  /* 0x0000004655ae7211 */ /* 0x000fe200078a08ff */
[----:B-1----:R-:W-:Y:S01]  /*48e0*/  FMUL R4, R4, UR58 ;  /* 0x0000003a04047c20 */ /* 0x002fe20008400000 */
[----:B------:R-:W-:Y:S01]  /*48f0*/  ISETP.GE.AND P2, PT, R0, R88, PT ;  /* 0x000000580000720c */ /* 0x000fe20003f46270 */
[----:B------:R1:W-:Y:S01]  /*4900*/  STL [R1+0x134], R210 ;  /* 0x000134d201007387 */ /* 0x0003e20000100800 */
[----:B0-----:R-:W-:Y:S01]  /*4910*/  PRMT R212, RZ, 0x7610, R212 ;  /* 0x00007610ffd47816 */ /* 0x001fe200000000d4 */
[----:B------:R-:W-:Y:S01]  /*4920*/  FMUL R5, R5, UR58 ;  /* 0x0000003a05057c20 */ /* 0x000fe20008400000 */
[-C--:B------:R-:W-:Y:S01]  /*4930*/  LEA.HI.X.SX32 R183, R93, R36.reuse, 0x1, P4 ;  /* 0x000000245db77211 */ /* 0x080fe200020f0eff */
[----:B------:R0:W-:Y:S01]  /*4940*/  STL [R1+0x130], R209 ;  /* 0x000130d101007387 */ /* 0x0001e20000100800 */
[----:B------:R-:W-:Y:S01]  /*4950*/  LEA.HI.X.SX32 R175, R85, R36, 0x1, P5 ;  /* 0x0000002455af7211 */ /* 0x000fe200028f0eff */
[----:B------:R-:W-:Y:S01]  /*4960*/  VIADD R85, R88, 0x3 ;  /* 0x0000000358557836 */ /* 0x000fe20000000000 */
[----:B----4-:R-:W-:Y:S01]  /*4970*/  PRMT R211, RZ, 0x7610, R211 ;  /* 0x00007610ffd37816 */ /* 0x010fe200000000d3 */
[----:B------:R4:W-:Y:S01]  /*4980*/  STL [R1+0x12c], R208 ;  /* 0x00012cd001007387 */ /* 0x0009e20000100800 */
[----:B------:R-:W-:Y:S01]  /*4990*/  FSEL R4, R4, -INF , P2 ;  /* 0xff80000004047808 */ /* 0x000fe20001000000 */
[----:B------:R-:W-:Y:S01]  /*49a0*/  FMUL R7, R7, UR58 ;  /* 0x0000003a07077c20 */ /* 0x000fe20008400000 */
[----:B-1----:R-:W-:Y:S01]  /*49b0*/  PRMT R210, RZ, 0x7610, R210 ;  /* 0x00007610ffd27816 */ /* 0x002fe200000000d2 */
[----:B------:R1:W-:Y:S01]  /*49c0*/  STL [R1+0x128], R207 ;  /* 0x000128cf01007387 */ /* 0x0003e20000100800 */
[----:B------:R-:W-:Y:S01]  /*49d0*/  PRMT R104, RZ, 0x7610, R104 ;  /* 0x00007610ff687816 */ /* 0x000fe20000000068 */
[----:B------:R-:W-:Y:S01]  /*49e0*/  FMUL R6, R6, UR58 ;  /* 0x0000003a06067c20 */ /* 0x000fe20008400000 */
[----:B0-----:R-:W-:Y:S01]  /*49f0*/  PRMT R209, RZ, 0x7610, R209 ;  /* 0x00007610ffd17816 */ /* 0x001fe200000000d1 */
[----:B------:R-:W3:Y:S01]  /*4a00*/  @P0 LDG.E.U16 R214, desc[UR16][R192.64] ;  /* 0x00000010c0d60981 */ /* 0x000ee2000c1e1500 */
[----:B------:R-:W-:Y:S01]  /*4a10*/  PRMT R105, RZ, 0x7610, R105 ;  /* 0x00007610ff697816 */ /* 0x000fe20000000069 */
[----:B------:R-:W-:Y:S01]  /*4a20*/  FMUL R8, R8, UR58 ;  /* 0x0000003a08087c20 */ /* 0x000fe20008400000 */
[----:B----4-:R-:W-:Y:S01]  /*4a30*/  PRMT R208, RZ, 0x7610, R208 ;  /* 0x00007610ffd07816 */ /* 0x010fe200000000d0 */
[----:B------:R0:W-:Y:S01]  /*4a40*/  STL [R1+0x124], R206 ;  /* 0x000124ce01007387 */ /* 0x0001e20000100800 */
[----:B------:R-:W-:Y:S01]  /*4a50*/  LEA R168, P5, R83, R70, 0x1 ;  /* 0x0000004653a87211 */ /* 0x000fe200078a08ff */
[----:B------:R-:W-:Y:S01]  /*4a60*/  FMUL R10, R10, UR58 ;  /* 0x0000003a0a0a7c20 */ /* 0x000fe20008400000 */
[----:B------:R-:W-:Y:S01]  /*4a70*/  ISETP.GT.AND P2, PT, R0, R88, PT ;  /* 0x000000580000720c */ /* 0x000fe20003f44270 */
[----:B------:R-:W4:Y:S01]  /*4a80*/  @P0 LDG.E.U16 R213, desc[UR16][R190.64] ;  /* 0x00000010bed50981 */ /* 0x000f22000c1e1500 */
[----:B-1----:R-:W-:Y:S01]  /*4a90*/  PRMT R207, RZ, 0x7610, R207 ;  /* 0x00007610ffcf7816 */ /* 0x002fe200000000cf */
[----:B------:R-:W-:Y:S01]  /*4aa0*/  FMUL R9, R9, UR58 ;  /* 0x0000003a09097c20 */ /* 0x000fe20008400000 */
[----:B------:R-:W-:Y:S01]  /*4ab0*/  LEA.HI.X.SX32 R169, R83, R36, 0x1, P5 ;  /* 0x0000002453a97211 */ /* 0x000fe200028f0eff */
[----:B------:R1:W-:Y:S01]  /*4ac0*/  STL [R1+0x120], R205 ;  /* 0x000120cd01007387 */ /* 0x0003e20000100800 */
[----:B------:R-:W-:Y:S01]  /*4ad0*/  FSEL R84, R5, -INF , P2 ;  /* 0xff80000005547808 */ /* 0x000fe20001000000 */
[----:B------:R-:W-:Y:S01]  /*4ae0*/  FMUL R12, R12, UR58 ;  /* 0x0000003a0c0c7c20 */ /* 0x000fe20008400000 */
[----:B0-----:R-:W-:Y:S01]  /*4af0*/  PRMT R206, RZ, 0x7610, R206 ;  /* 0x00007610ffce7816 */ /* 0x001fe200000000ce */
[----:B------:R-:W3:Y:S01]  /*4b00*/  @P0 LDG.E.U16 R212, desc[UR16][R188.64] ;  /* 0x00000010bcd40981 */ /* 0x000ee2000c1e1500 */
[----:B------:R-:W-:Y:S01]  /*4b10*/  ISETP.GE.AND P5, PT, R0, R87, PT ;  /* 0x000000570000720c */ /* 0x000fe20003fa6270 */
[----:B------:R-:W-:Y:S01]  /*4b20*/  VIADD R87, R88, 0x4 ;  /* 0x0000000458577836 */ /* 0x000fe20000000000 */
[----:B------:R-:W-:Y:S01]  /*4b30*/  ISETP.GE.AND P2, PT, R0, R85, PT ;  /* 0x000000550000720c */ /* 0x000fe20003f46270 */
[----:B------:R0:W-:Y:S01]  /*4b40*/  STL [R1+0x11c], R204 ;  /* 0x00011ccc01007387 */ /* 0x0001e20000100800 */
[----:B------:R-:W-:Y:S01]  /*4b50*/  IADD3 R5, PT, PT, R88, 0x5, RZ ;  /* 0x0000000558057810 */ /* 0x000fe20007ffe0ff */
[----:B------:R-:W-:Y:S01]  /*4b60*/  FMUL R14, R14, UR58 ;  /* 0x0000003a0e0e7c20 */ /* 0x000fe20008400000 */
[----:B-1----:R-:W-:Y:S01]  /*4b70*/  PRMT R205, RZ, 0x7610, R205 ;  /* 0x00007610ffcd7816 */ /* 0x002fe200000000cd */
[----:B------:R-:W3:Y:S01]  /*4b80*/  @P0 LDG.E.U16 R211, desc[UR16][R186.64] ;  /* 0x00000010bad30981 */ /* 0x000ee2000c1e1500 */
[----:B------:R-:W-:Y:S01]  /*4b90*/  FSEL R85, R7, -INF , P2 ;  /* 0xff80000007557808 */ /* 0x000fe20001000000 */
[----:B------:R-:W-:Y:S01]  /*4ba0*/  VIADD R7, R88, 0x7 ;  /* 0x0000000758077836 */ /* 0x000fe20000000000 */
[----:B------:R-:W-:Y:S01]  /*4bb0*/  FSEL R86, R6, -INF , P5 ;  /* 0xff80000006567808 */ /* 0x000fe20002800000 */
[----:B------:R1:W-:Y:S01]  /*4bc0*/  STL [R1+0x118], R203 ;  /* 0x000118cb01007387 */ /* 0x0003e20000100800 */
[----:B------:R-:W-:Y:S01]  /*4bd0*/  ISETP.GE.AND P2, PT, R0, R5, PT ;  /* 0x000000050000720c */ /* 0x000fe20003f46270 */
[----:B------:R-:W-:Y:S01]  /*4be0*/  VIADD R5, R88, 0x6 ;  /* 0x0000000658057836 */ /* 0x000fe20000000000 */
[----:B0-----:R-:W-:Y:S01]  /*4bf0*/  PRMT R204, RZ, 0x7610, R204 ;  /* 0x00007610ffcc7816 */ /* 0x001fe200000000cc */
[----:B------:R-:W3:Y:S01]  /*4c00*/  @P0 LDG.E.U16 R210, desc[UR16][R184.64] ;  /* 0x00000010b8d20981 */ /* 0x000ee2000c1e1500 */
[----:B------:R-:W-:Y:S01]  /*4c10*/  ISETP.GE.AND P5, PT, R0, R87, PT ;  /* 0x000000570000720c */ /* 0x000fe20003fa6270 */
[----:B------:R-:W-:Y:S01]  /*4c20*/  FMUL R11, R11, UR58 ;  /* 0x0000003a0b0b7c20 */ /* 0x000fe20008400000 */
[----:B------:R-:W-:Y:S01]  /*4c30*/  FSEL R91, R9, -INF , P2 ;  /* 0xff800000095b7808 */ /* 0x000fe20001000000 */
[----:B------:R0:W-:Y:S01]  /*4c40*/  STL [R1+0x114], R202 ;  /* 0x000114ca01007387 */ /* 0x0001e20000100800 */
[----:B------:R-:W-:Y:S01]  /*4c50*/  FSEL R89, R8, -INF , P5 ;  /* 0xff80000008597808 */ /* 0x000fe20002800000 */
[----:B------:R-:W-:Y:S01]  /*4c60*/  FMUL R16, R16, UR58 ;  /* 0x0000003a10107c20 */ /* 0x000fe20008400000 */
[----:B-1----:R-:W-:Y:S01]  /*4c70*/  PRMT R203, RZ, 0x7610, R203 ;  /* 0x00007610ffcb7816 */ /* 0x002fe200000000cb */
[----:B------:R-:W3:Y:S01]  /*4c80*/  @P0 LDG.E.U16 R209, desc[UR16][R182.64] ;  /* 0x00000010b6d10981 */ /* 0x000ee2000c1e1500 */
[----:B------:R-:W-:Y:S01]  /*4c90*/  ISETP.GE.AND P5, PT, R0, R5, PT ;  /* 0x000000050000720c */ /* 0x000fe20003fa6270 */
[----:B------:R-:W-:Y:S01]  /*4ca0*/  VIADD R5, R88, 0x8 ;  /* 0x0000000858057836 */ /* 0x000fe20000000000 */
[----:B------:R-:W-:Y:S01]  /*4cb0*/  ISETP.GE.AND P2, PT, R0, R7, PT ;  /* 0x000000070000720c */ /* 0x000fe20003f46270 */
[----:B------:R-:W3:Y:S01]  /*4cc0*/  @P0 LDG.E.U16 R104, desc[UR16][R198.64] ;  /* 0x00000010c6680981 */ /* 0x000ee2000c1e1500 */
[----:B------:R-:W-:Y:S01]  /*4cd0*/  FSEL R90, R10, -INF , P5 ;  /* 0xff8000000a5a7808 */ /* 0x000fe20002800000 */
[----:B------:R-:W-:Y:S01]  /*4ce0*/  VIADD R7, R88, 0x9 ;  /* 0x0000000958077836 */ /* 0x000fe20000000000 */
[----:B0-----:R-:W-:Y:S01]  /*4cf0*/  PRMT R202, RZ, 0x7610, R202 ;  /* 0x00007610ffca7816 */ /* 0x001fe200000000ca */
[----:B------:R-:W3:Y:S01]  /*4d00*/  @P0 LDG.E.U16 R105, desc[UR16][R196.64] ;  /* 0x00000010c4690981 */ /* 0x000ee2000c1e1500 */
[----:B------:R-:W-:Y:S01]  /*4d10*/  ISETP.GE.AND P5, PT, R0, R5, PT ;  /* 0x000000050000720c */ /* 0x000fe20003fa6270 */
[----:B------:R-:W-:Y:S01]  /*4d20*/  VIADD R5, R88, 0xc ;  /* 0x0000000c58057836 */ /* 0x000fe20000000000 */
[----:B------:R-:W-:Y:S01]  /*4d30*/  FSEL R98, R14, -INF , P3 ;  /* 0xff8000000e627808 */ /* 0x000fe20001800000 */
[----:B------:R-:W3:Y:S01]  /*4d40*/  @P0 LDG.E.U16 R208, desc[UR16][R180.64] ;  /* 0x00000010b4d00981 */ /* 0x000ee2000c1e1500 */
[----:B------:R-:W-:Y:S01]  /*4d50*/  FSEL R92, R12, -INF , P5 ;  /* 0xff8000000c5c7808 */ /* 0x000fe20002800000 */
[----:B------:R-:W-:Y:S01]  /*4d60*/  FMUL R13, R13, UR58 ;  /* 0x0000003a0d0d7c20 */ /* 0x000fe20008400000 */
[----:B------:R-:W-:Y:S01]  /*4d70*/  ISETP.GE.AND P5, PT, R0, R5, PT ;  /* 0x000000050000720c */ /* 0x000fe20003fa6270 */
[----:B------:R-:W3:Y:S01]  /*4d80*/  @P0 LDG.E.U16 R207, desc[UR16][R178.64] ;  /* 0x00000010b2cf0981 */ /* 0x000ee2000c1e1500 */
[----:B------:R-:W-:Y:S01]  /*4d90*/  IADD3 R5, PT, PT, R88, 0xe, RZ ;  /* 0x0000000e58057810 */ /* 0x000fe20007ffe0ff */
[----:B------:R-:W-:Y:S01]  /*4da0*/  FMUL R17, R17, UR58 ;  /* 0x0000003a11117c20 */ /* 0x000fe20008400000 */
[----:B------:R-:W-:Y:S01]  /*4db0*/  FSEL R94, R11, -INF , P2 ;  /* 0xff8000000b5e7808 */ /* 0x000fe20001000000 */
[----:B------:R-:W3:Y:S01]  /*4dc0*/  @P0 LDG.E.U16 R206, desc[UR16][R176.64] ;  /* 0x00000010b0ce0981 */ /* 0x000ee2000c1e1500 */
[----:B------:R-:W-:Y:S01]  /*4dd0*/  ISETP.GE.AND P3, PT, R0, R5, PT ;  /* 0x000000050000720c */ /* 0x000fe20003f66270 */
[----:B------:R-:W-:Y:S01]  /*4de0*/  VIADD R5, R88, 0x1f ;  /* 0x0000001f58057836 */ /* 0x000fe20000000000 */
[----:B------:R-:W-:Y:S01]  /*4df0*/  ISETP.GE.AND P2, PT, R0, R7, PT ;  /* 0x000000070000720c */ /* 0x000fe20003f46270 */
[----:B------:R-:W3:Y:S01]  /*4e00*/  @P0 LDG.E.U16 R205, desc[UR16][R174.64] ;  /* 0x00000010aecd0981 */ /* 0x000ee2000c1e1500 */
[----:B------:R-:W-:Y:S01]  /*4e10*/  VIADD R7, R88, 0xd ;  /* 0x0000000d58077836 */ /* 0x000fe20000000000 */
[----:B------:R-:W-:Y:S01]  /*4e20*/  FSEL R95, R16, -INF , P5 ;  /* 0xff800000105f7808 */ /* 0x000fe20002800000 */
[----:B------:R-:W-:Y:S01]  /*4e30*/  FMUL R15, R15, UR58 ;  /* 0x0000003a0f0f7c20 */ /* 0x000fe20008400000 */
[----:B------:R-:W3:Y:S01]  /*4e40*/  @P0 LDG.E.U16 R204, desc[UR16][R170.64] ;  /* 0x00000010aacc0981 */ /* 0x000ee2000c1e1500 */
[----:B------:R-:W-:Y:S01]  /*4e50*/  FSEL R93, R13, -INF , P2 ;  /* 0xff8000000d5d7808 */ /* 0x000fe20001000000 */
[----:B------:R-:W-:Y:S01]  /*4e60*/  FMUL R19, R19, UR58 ;  /* 0x0000003a13137c20 */ /* 0x000fe20008400000 */
[C---:B------:R-:W-:Y:S01]  /*4e70*/  ISETP.GE.AND P5, PT, R0.reuse, R5, PT ;  /* 0x000000050000720c */ /* 0x040fe20003fa6270 */
        /* <DEDUP_REMOVED lines=8> */
[----:B------:R-:W-:Y:S01]  /*4f00*/  FSEL R97, R15, -INF , P4 ;  /* 0xff8000000f617808 */ /* 0x000fe20002000000 */
[----:B------:R-:W-:Y:S01]  /*4f10*/  FMUL R20, R20, UR58 ;  /* 0x0000003a14147c20 */ /* 0x000fe20008400000 */
[----:B------:R-:W-:Y:S01]  /*4f20*/  ISETP.GE.AND P2, PT, R0, R5, PT ;  /* 0x000000050000720c */ /* 0x000fe20003f46270 */
[----:B------:R-:W-:Y:S01]  /*4f30*/  VIADD R5, R88, 0x12 ;  /* 0x0000001258057836 */ /* 0x000fe20000000000 */
[----:B------:R-:W-:Y:S01]  /*4f40*/  ISETP.GE.AND P4, PT, R0, R7, PT ;  /* 0x000000070000720c */ /* 0x000fe20003f86270 */
[----:B------:R-:W-:Y:S01]  /*4f50*/  VIADD R7, R88, 0x11 ;  /* 0x0000001158077836 */ /* 0x000fe20000000000 */
[----:B------:R-:W-:Y:S01]  /*4f60*/  FSEL R96, R18, -INF , P3 ;  /* 0xff80000012607808 */ /* 0x000fe20001800000 */
[----:B------:R-:W-:Y:S01]  /*4f70*/  FMUL R18, R22, UR58 ;  /* 0x0000003a16127c20 */ /* 0x000fe20008400000 */
[----:B------:R-:W-:Y:S01]  /*4f80*/  FSEL R87, R19, -INF , P4 ;  /* 0xff80000013577808 */ /* 0x000fe20002000000 */
[----:B------:R-:W-:Y:S01]  /*4f90*/  FMUL R19, R21, UR58 ;  /* 0x0000003a15137c20 */ /* 0x000fe20008400000 */
[----:B------:R-:W-:Y:S01]  /*4fa0*/  ISETP.GE.AND P4, PT, R0, R5, PT ;  /* 0x000000050000720c */ /* 0x000fe20003f86270 */
[----:B------:R-:W-:Y:S01]  /*4fb0*/  VIADD R5, R88, 0x13 ;  /* 0x0000001358057836 */ /* 0x000fe20000000000 */
[----:B------:R-:W-:Y:S01]  /*4fc0*/  FSEL R20, R20, -INF , P2 ;  /* 0xff80000014147808 */ /* 0x000fe20001000000 */
[----:B------:R-:W-:Y:S01]  /*4fd0*/  FMUL R13, R24, UR58 ;  /* 0x0000003a180d7c20 */ /* 0x000fe20008400000 */
[C---:B------:R-:W-:Y:S01]  /*4fe0*/  ISETP.GE.AND P3, PT, R0.reuse, R7, PT ;  /* 0x000000070000720c */ /* 0x040fe20003f66270 */
[----:B------:R-:W-:Y:S01]  /*4ff0*/  FMUL R17, R23, UR58 ;  /* 0x0000003a17117c20 */ /* 0x000fe20008400000 */
[----:B------:R-:W-:Y:S01]  /*5000*/  ISETP.GE.AND P2, PT, R0, R5, PT ;  /* 0x000000050000720c */ /* 0x000fe20003f46270 */
[C---:B------:R-:W-:Y:S01]  /*5010*/  VIADD R5, R88.reuse, 0x15 ;  /* 0x0000001558057836 */ /* 0x040fe20000000000 */
[----:B------:R-:W-:Y:S01]  /*5020*/  IADD3 R7, PT, PT, R88, 0x14, RZ ;  /* 0x0000001458077810 */ /* 0x000fe20007ffe0ff */
[----:B------:R-:W-:Y:S01]  /*5030*/  FMUL R15, R27, UR58 ;  /* 0x0000003a1b0f7c20 */ /* 0x000fe20008400000 */
[----:B------:R-:W-:Y:S01]  /*5040*/  FSEL R19, R19, -INF , P3 ;  /* 0xff80000013137808 */ /* 0x000fe20001800000 */
[----:B------:R-:W-:Y:S01]  /*5050*/  FMUL R10, R30, UR58 ;  /* 0x0000003a1e0a7c20 */ /* 0x000fe20008400000 */
[----:B------:R-:W-:Y:S01]  /*5060*/  ISETP.GE.AND P3, PT, R0, R7, PT ;  /* 0x000000070000720c */ /* 0x000fe20003f66270 */
[----:B------:R-:W-:Y:S01]  /*5070*/  VIADD R7, R88, 0x18 ;  /* 0x0000001858077836 */ /* 0x000fe20000000000 */
[----:B------:R-:W-:Y:S01]  /*5080*/  FSEL R18, R18, -INF , P4 ;  /* 0xff80000012127808 */ /* 0x000fe20002000000 */
[----:B------:R-:W-:Y:S01]  /*5090*/  FMUL R16, R25, UR58 ;  /* 0x0000003a19107c20 */ /* 0x000fe20008400000 */
        /* <DEDUP_REMOVED lines=10> */
[----:B------:R-:W-:Y:S01]  /*5140*/  FMNMX3 R22, R4, R84, R86, !PT ;  /* 0x0000005404167276 */ /* 0x000fe20007800056 */
[----:B------:R-:W-:Y:S01]  /*5150*/  FMUL R12, R29, UR58 ;  /* 0x0000003a1d0c7c20 */ /* 0x000fe20008400000 */
[----:B------:R-:W-:Y:S01]  /*5160*/  FSEL R15, R15, -INF , P2 ;  /* 0xff8000000f0f7808 */ /* 0x000fe20001000000 */
[----:B------:R-:W-:Y:S01]  /*5170*/  FMUL R9, R31, UR58 ;  /* 0x0000003a1f097c20 */ /* 0x000fe20008400000 */
[----:B------:R-:W-:Y:S01]  /*5180*/  ISETP.GE.AND P2, PT, R0, R7, PT ;  /* 0x000000070000720c */ /* 0x000fe20003f46270 */
[----:B------:R-:W-:Y:S01]  /*5190*/  VIADD R7, R88, 0x1d ;  /* 0x0000001d58077836 */ /* 0x000fe20000000000 */
[----:B------:R-:W-:Y:S01]  /*51a0*/  FMNMX3 R22, R22, R85, R89, !PT ;  /* 0x0000005516167276 */ /* 0x000fe20007800059 */
[----:B------:R-:W-:Y:S01]  /*51b0*/  FMUL R8, R32, UR58 ;  /* 0x0000003a20087c20 */ /* 0x000fe20008400000 */
[----:B------:R-:W-:Y:S01]  /*51c0*/  FSEL R10, R10, -INF , P2 ;  /* 0xff8000000a0a7808 */ /* 0x000fe20001000000 */
[----:B------:R-:W-:Y:S01]  /*51d0*/  FMUL R33, R33, UR58 ;  /* 0x0000003a21217c20 */ /* 0x000fe20008400000 */
[----:B------:R-:W-:Y:S01]  /*51e0*/  ISETP.GE.AND P2, PT, R0, R7, PT ;  /* 0x000000070000720c */ /* 0x000fe20003f46270 */
[----:B------:R-:W-:Y:S01]  /*51f0*/  FMUL R6, R34, UR58 ;  /* 0x0000003a22067c20 */ /* 0x000fe20008400000 */
[----:B------:R-:W-:Y:S01]  /*5200*/  FMNMX3 R7, R22, R91, R90, !PT ;  /* 0x0000005b16077276 */ /* 0x000fe2000780005a */
[----:B------:R-:W-:Y:S01]  /*5210*/  STL [R1+0x110], R69 ;  /* 0x0001104501007387 */ /* 0x000fe20000100800 */
[----:B------:R-:W-:-:S02]  /*5220*/  FSEL R16, R16, -INF , P4 ;  /* 0xff80000010107808 */ /* 0x000fc40002000000 */
[----:B------:R-:W-:Y:S01]  /*5230*/  FMNMX3 R7, R7, R94, R92, !PT ;  /* 0x0000005e07077276 */ /* 0x000fe2000780005c */
[----:B------:R-:W-:Y:S01]  /*5240*/  STL [R1+0x10c], R3 ;  /* 0x00010c0301007387 */ /* 0x000fe20000100800 */
[----:B------:R-:W-:Y:S01]  /*5250*/  ISETP.GE.AND P4, PT, R0, R5, PT ;  /* 0x000000050000720c */ /* 0x000fe20003f86270 */
[----:B------:R-:W-:Y:S01]  /*5260*/  VIADD R5, R88, 0x19 ;  /* 0x0000001958057836 */ /* 0x000fe20000000000 */
[----:B------:R-:W-:Y:S01]  /*5270*/  FMNMX3 R7, R7, R93, R98, !PT ;  /* 0x0000005d07077276 */ /* 0x000fe20007800062 */
[----:B------:R-:W-:Y:S01]  /*5280*/  STL [R1+0x108], R2 ;  /* 0x0001080201007387 */ /* 0x000fe20000100800 */
[----:B------:R-:W-:Y:S02]  /*5290*/  FSEL R14, R14, -INF , P4 ;  /* 0xff8000000e0e7808 */ /* 0x000fe40002000000 */
[----:B------:R-:W-:Y:S02]  /*52a0*/  FMNMX3 R7, R7, R97, R95, !PT ;  /* 0x0000006107077276 */ /* 0x000fe4000780005f */
[----:B------:R-:W-:-:S02]  /*52b0*/  ISETP.GE.AND P4, PT, R0, R5, PT ;  /* 0x000000050000720c */ /* 0x000fc40003f86270 */
[----:B------:R-:W-:Y:S02]  /*52c0*/  FMNMX3 R7, R7, R99, R96, !PT ;  /* 0x0000006307077276 */ /* 0x000fe40007800060 */
[----:B------:R-:W-:Y:S02]  /*52d0*/  IADD3 R5, PT, PT, R88, 0x1b, RZ ;  /* 0x0000001b58057810 */ /* 0x000fe40007ffe0ff */
[----:B------:R-:W-:Y:S02]  /*52e0*/  FMNMX3 R7, R7, R87, R20, !PT ;  /* 0x0000005707077276 */ /* 0x000fe40007800014 */
[----:B------:R-:W-:Y:S02]  /*52f0*/  FSEL R11, R11, -INF , P3 ;  /* 0xff8000000b0b7808 */ /* 0x000fe40001800000 */
[----:B------:R-:W-:Y:S02]  /*5300*/  FMNMX3 R7, R7, R19, R18, !PT ;  /* 0x0000001307077276 */ /* 0x000fe40007800012 */
[----:B------:R-:W-:Y:S01]  /*5310*/  ISETP.GE.AND P3, PT, R0, R5, PT ;  /* 0x000000050000720c */ /* 0x000fe20003f66270 */
[----:B------:R-:W-:Y:S01]  /*5320*/  VIADD R5, R88, 0x1c ;  /* 0x0000001c58057836 */ /* 0x000fe20000000000 */
[----:B------:R-:W-:-:S02]  /*5330*/  FMNMX3 R7, R7, R17, R13, !PT ;  /* 0x0000001107077276 */ /* 0x000fc4000780000d */
[----:B------:R-:W-:Y:S02]  /*5340*/  FSEL R12, R12, -INF , P4 ;  /* 0xff8000000c0c7808 */ /* 0x000fe40002000000 */
[----:B------:R-:W-:Y:S02]  /*5350*/  FMNMX3 R7, R7, R16, R14, !PT ;  /* 0x0000001007077276 */ /* 0x000fe4000780000e */
[----:B------:R-:W-:Y:S01]  /*5360*/  ISETP.GE.AND P4, PT, R0, R5, PT ;  /* 0x000000050000720c */ /* 0x000fe20003f86270 */
[----:B------:R-:W-:Y:S01]  /*5370*/  VIADD R5, R88, 0x1e ;  /* 0x0000001e58057836 */ /* 0x000fe20000000000 */
[----:B------:R-:W-:Y:S02]  /*5380*/  FMNMX3 R21, R7, R15, R11, !PT ;  /* 0x0000000f07157276 */ /* 0x000fe4000780000b */
[----:B------:R-:W-:Y:S02]  /*5390*/  FSEL R9, R9, -INF , P3 ;  /* 0xff80000009097808 */ /* 0x000fe40001800000 */
[----:B------:R-:W-:Y:S01]  /*53a0*/  ISETP.GE.AND P3, PT, R0, R5, PT ;  /* 0x000000050000720c */ /* 0x000fe20003f66270 */
[----:B------:R-:W-:Y:S01]  /*53b0*/  FMUL R5, R35, UR58 ;  /* 0x0000003a23057c20 */ /* 0x000fe20008400000 */
[----:B------:R-:W-:-:S02]  /*53c0*/  FSEL R8, R8, -INF , P4 ;  /* 0xff80000008087808 */ /* 0x000fc40002000000 */
[----:B------:R-:W-:Y:S02]  /*53d0*/  FMNMX3 R21, R21, R12, R10, !PT ;  /* 0x0000000c15157276 */ /* 0x000fe4000780000a */
[----:B------:R-:W-:Y:S02]  /*53e0*/  FSEL R7, R33, -INF , P2 ;  /* 0xff80000021077808 */ /* 0x000fe40001000000 */
[----:B------:R-:W-:Y:S02]  /*53f0*/  FSEL R6, R6, -INF , P3 ;  /* 0xff80000006067808 */ /* 0x000fe40001800000 */
[----:B------:R-:W-:Y:S02]  /*5400*/  FMNMX3 R21, R21, R9, R8, !PT ;  /* 0x0000000915157276 */ /* 0x000fe40007800008 */
[----:B------:R-:W-:Y:S01]  /*5410*/  FSEL R5, R5, -INF , P5 ;  /* 0xff80000005057808 */ /* 0x000fe20002800000 */
[----:B--2---:R0:W2:Y:S01]  /*5420*/  @P0 LDG.E.U16 R102, desc[UR16][R108.64] ;  /* 0x000000106c660981 */ /* 0x0040a2000c1e1500 */
[----:B------:R-:W-:-:S04]  /*5430*/  FMNMX3 R21, R21, R7, R6, !PT ;  /* 0x0000000715157276 */ /* 0x000fc80007800006 */
[----:B0-----:R-:W-:-:S05]  /*5440*/  FMNMX R108, R5, R21, !PT ;  /* 0x00000015056c7209 */ /* 0x001fca0007800000 */
[----:B------:R-:W0:Y:S02]  /*5450*/  SHFL.BFLY PT, R21, R108, 0x10, 0x1f ;  /* 0x0e001f006c157f89 */ /* 0x000e2400000e0000 */
[----:B0-----:R-:W-:-:S05]  /*5460*/  FMNMX3 R108, R108, -INF , R21, !PT ;  /* 0xff8000006c6c7876 */ /* 0x001fca0007800015 */
[--C-:B------:R-:W-:Y:S01]  /*5470*/  FADD R4, R4, -R108.reuse ;  /* 0x8000006c04047221 */ /* 0x100fe20000000000 */
[--C-:B------:R-:W-:Y:S01]  /*5480*/  FADD R84, R84, -R108.reuse ;  /* 0x8000006c54547221 */ /* 0x100fe20000000000 */
[--C-:B------:R-:W-:Y:S02]  /*5490*/  FADD R86, R86, -R108.reuse ;  /* 0x8000006c56567221 */ /* 0x100fe40000000000 */
[----:B------:R-:W-:Y:S01]  /*54a0*/  FMUL R4, R4, 1.4426950216293334961 ;  /* 0x3fb8aa3b04047820 */ /* 0x000fe20000400000 */
[----:B------:R-:W-:Y:S01]  /*54b0*/  FMUL R84, R84, 1.4426950216293334961 ;  /* 0x3fb8aa3b54547820 */ /* 0x000fe20000400000 */
[----:B------:R-:W-:Y:S01]  /*54c0*/  FMUL R86, R86, 1.4426950216293334961 ;  /* 0x3fb8aa3b56567820 */ /* 0x000fe20000400000 */
[--C-:B------:R-:W-:Y:S01]  /*54d0*/  FADD R85, R85, -R108.reuse ;  /* 0x8000006c55557221 */ /* 0x100fe20000000000 */
[----:B------:R-:W-:Y:S01]  /*54e0*/  MUFU.EX2 R3, R4 ;  /* 0x0000000400037308 */ /* 0x000fe20000000800 */
[----:B------:R-:W-:Y:S02]  /*54f0*/  FADD R89, R89, -R108 ;  /* 0x8000006c59597221 */ /* 0x000fe40000000000 */
[----:B------:R-:W-:-:S05]  /*5500*/  FMUL R85, R85, 1.4426950216293334961 ;  /* 0x3fb8aa3b55557820 */ /* 0x000fca0000400000 */
[----:B------:R-:W0:Y:S01]  /*5510*/  MUFU.EX2 R69, R84 ;  /* 0x0000005400457308 */ /* 0x000e220000000800 */
[----:B------:R-:W-:Y:S01]  /*5520*/  FMUL R89, R89, 1.4426950216293334961 ;  /* 0x3fb8aa3b59597820 */ /* 0x000fe20000400000 */
[--C-:B------:R-:W-:Y:S01]  /*5530*/  FADD R91, R91, -R108.reuse ;  /* 0x8000006c5b5b7221 */ /* 0x100fe20000000000 */
[--C-:B------:R-:W-:Y:S01]  /*5540*/  FADD R90, R90, -R108.reuse ;  /* 0x8000006c5a5a7221 */ /* 0x100fe20000000000 */
[--C-:B------:R-:W-:Y:S01]  /*5550*/  FADD R26, R18, -R108.reuse ;  /* 0x8000006c121a7221 */ /* 0x100fe20000000000 */
[--C-:B------:R-:W-:Y:S01]  /*5560*/  FADD R94, R94, -R108.reuse ;  /* 0x8000006c5e5e7221 */ /* 0x100fe20000000000 */
[--C-:B------:R-:W-:Y:S01]  /*5570*/  FADD R92, R92, -R108.reuse ;  /* 0x8000006c5c5c7221 */ /* 0x100fe20000000000 */
[--C-:B------:R-:W-:Y:S01]  /*5580*/  FADD R93, R93, -R108.reuse ;  /* 0x8000006c5d5d7221 */ /* 0x100fe20000000000 */
[----:B------:R-:W1:Y:S01]  /*5590*/  MUFU.EX2 R2, R86 ;  /* 0x0000005600027308 */ /* 0x000e620000000800 */
[----:B------:R-:W-:Y:S01]  /*55a0*/  FMUL R91, R91, 1.4426950216293334961 ;  /* 0x3fb8aa3b5b5b7820 */ /* 0x000fe20000400000 */
[--C-:B------:R-:W-:Y:S01]  /*55b0*/  FADD R98, R98, -R108.reuse ;  /* 0x8000006c62627221 */ /* 0x100fe20000000000 */
[--C-:B------:R-:W-:Y:S01]  /*55c0*/  FADD R97, R97, -R108.reuse ;  /* 0x8000006c61617221 */ /* 0x100fe20000000000 */
[--C-:B------:R-:W-:Y:S01]  /*55d0*/  FADD R16, R16, -R108.reuse ;  /* 0x8000006c10107221 */ /* 0x100fe20000000000 */
[--C-:B------:R-:W-:Y:S01]  /*55e0*/  FADD R95, R95, -R108.reuse ;  /* 0x8000006c5f5f7221 */ /* 0x100fe20000000000 */
[--C-:B------:R-:W-:Y:S01]  /*55f0*/  FADD R33, R99, -R108.reuse ;  /* 0x8000006c63217221 */ /* 0x100fe20000000000 */
[--C-:B------:R-:W-:Y:S01]  /*5600*/  FADD R24, R14, -R108.reuse ;  /* 0x8000006c0e187221 */ /* 0x100fe20000000000 */
[----:B------:R-:W4:Y:S01]  /*5610*/  MUFU.EX2 R252, R85 ;  /* 0x0000005500fc7308 */ /* 0x000f220000000800 */
[----:B------:R-:W-:Y:S01]  /*5620*/  FMUL R90, R90, 1.4426950216293334961 ;  /* 0x3fb8aa3b5a5a7820 */ /* 0x000fe20000400000 */
[--C-:B------:R-:W-:Y:S01]  /*5630*/  FADD R18, R17, -R108.reuse ;  /* 0x8000006c11127221 */ /* 0x100fe20000000000 */
[----:B0-----:R-:W-:Y:S01]  /*5640*/  FADD R17, R3, R69 ;  /* 0x0000004503117221 */ /* 0x001fe20000000000 */
[--C-:B------:R-:W-:Y:S01]  /*5650*/  FADD R35, R96, -R108.reuse ;  /* 0x8000006c60237221 */ /* 0x100fe20000000000 */
[--C-:B------:R-:W-:Y:S01]  /*5660*/  FADD R31, R87, -R108.reuse ;  /* 0x8000006c571f7221 */ /* 0x100fe20000000000 */
[--C-:B------:R-:W-:Y:S01]  /*5670*/  FADD R30, R20, -R108.reuse ;  /* 0x8000006c141e7221 */ /* 0x100fe20000000000 */
[-C--:B------:R-:W-:Y:S01]  /*5680*/  LEA R164, P3, R100, R70.reuse, 0x1 ;  /* 0x0000004664a47211 */ /* 0x080fe200078608ff */
[----:B------:R-:W0:Y:S01]  /*5690*/  MUFU.EX2 R173, R89 ;  /* 0x0000005900ad7308 */ /* 0x000e220000000800 */
[----:B------:R-:W-:Y:S01]  /*56a0*/  FMUL R94, R94, 1.4426950216293334961 ;  /* 0x3fb8aa3b5e5e7820 */ /* 0x000fe20000400000 */
[----:B-1----:R-:W-:Y:S01]  /*56b0*/  FADD R17, R2, R17 ;  /* 0x0000001102117221 */ /* 0x002fe20000000000 */
[--C-:B------:R-:W-:Y:S01]  /*56c0*/  FADD R28, R19, -R108.reuse ;  /* 0x8000006c131c7221 */ /* 0x100fe20000000000 */
[--C-:B------:R-:W-:Y:S01]  /*56d0*/  FADD R23, R11, -R108.reuse ;  /* 0x8000006c0b177221 */ /* 0x100fe20000000000 */
[----:B------:R-:W-:Y:S01]  /*56e0*/  LEA R166, P2, R82, R70, 0x1 ;  /* 0x0000004652a67211 */ /* 0x000fe200078408ff */
[--C-:B------:R-:W-:Y:S01]  /*56f0*/  FADD R25, R13, -R108.reuse ;  /* 0x8000006c0d197221 */ /* 0x100fe20000000000 */
[--C-:B------:R-:W-:Y:S01]  /*5700*/  FADD R22, R10, -R108.reuse ;  /* 0x8000006c0a167221 */ /* 0x100fe20000000000 */
[----:B------:R-:W1:Y:S01]  /*5710*/  MUFU.EX2 R172, R91 ;  /* 0x0000005b00ac7308 */ /* 0x000e620000000800 */
[----:B------:R-:W-:Y:S01]  /*5720*/  FMUL R92, R92, 1.4426950216293334961 ;  /* 0x3fb8aa3b5c5c7820 */ /* 0x000fe20000400000 */
[----:B----4-:R-:W-:Y:S01]  /*5730*/  FADD R17, R252, R17 ;  /* 0x00000011fc117221 */ /* 0x010fe20000000000 */
[----:B------:R-:W-:Y:S01]  /*5740*/  FADD R15, R15, -R108 ;  /* 0x8000006c0f0f7221 */ /* 0x000fe20000000000 */
[----:B------:R-:W4:Y:S04]  /*5750*/  LDC R4, c[0x0][0x3d8] ;  /* 0x0000f600ff047b82 */ /* 0x000f280000000800 */
[----:B------:R-:W1:Y:S01]  /*5760*/  MUFU.EX2 R139, R90 ;  /* 0x0000005a008b7308 */ /* 0x000e620000000800 */
[----:B------:R-:W-:Y:S01]  /*5770*/  FMUL R27, R93, 1.4426950216293334961 ;  /* 0x3fb8aa3b5d1b7820 */ /* 0x000fe20000400000 */
[----:B0-----:R-:W-:-:S06]  /*5780*/  FADD R17, R173, R17 ;  /* 0x00000011ad117221 */ /* 0x001fcc0000000000 */
[----:B------:R-:W0:Y:S01]  /*5790*/  MUFU.EX2 R138, R94 ;  /* 0x0000005e008a7308 */ /* 0x000e220000000800 */
[----:B------:R-:W-:Y:S01]  /*57a0*/  FMUL R32, R98, 1.4426950216293334961 ;  /* 0x3fb8aa3b62207820 */ /* 0x000fe20000400000 */
[----:B-1----:R-:W-:-:S06]  /*57b0*/  FADD R17, R172, R17 ;  /* 0x00000011ac117221 */ /* 0x002fcc0000000000 */
[----:B------:R-:W1:Y:S01]  /*57c0*/  MUFU.EX2 R109, R92 ;  /* 0x0000005c006d7308 */ /* 0x000e620000000800 */
[----:B------:R-:W-:Y:S01]  /*57d0*/  FMUL R29, R97, 1.4426950216293334961 ;  /* 0x3fb8aa3b611d7820 */ /* 0x000fe20000400000 */
[----:B------:R-:W-:Y:S01]  /*57e0*/  FMUL R16, R16, 1.4426950216293334961 ;  /* 0x3fb8aa3b10107820 */ /* 0x000fe20000400000 */
[----:B------:R-:W-:-:S05]  /*57f0*/  FADD R17, R139, R17 ;  /* 0x000000118b117221 */ /* 0x000fca0000000000 */
[----:B------:R-:W0:Y:S01]  /*5800*/  MUFU.EX2 R27, R27 ;  /* 0x0000001b001b7308 */ /* 0x000e220000000800 */
[----:B------:R-:W-:Y:S01]  /*5810*/  FMUL R34, R95, 1.4426950216293334961 ;  /* 0x3fb8aa3b5f227820 */ /* 0x000fe20000400000 */
[----:B------:R-:W-:-:S06]  /*5820*/  FMUL R33, R33, 1.4426950216293334961 ;  /* 0x3fb8aa3b21217820 */ /* 0x000fcc0000400000 */
[----:B------:R-:W0:Y:S01]  /*5830*/  MUFU.EX2 R32, R32 ;  /* 0x0000002000207308 */ /* 0x000e220000000800 */
[----:B------:R-:W-:-:S07]  /*5840*/  FMUL R35, R35, 1.4426950216293334961 ;  /* 0x3fb8aa3b23237820 */ /* 0x000fce0000400000 */
[----:B------:R-:W0:Y:S08]  /*5850*/  MUFU.EX2 R29, R29 ;  /* 0x0000001d001d7308 */ /* 0x000e300000000800 */
[----:B------:R0:W-:Y:S02]  /*5860*/  MUFU.EX2 R14, R16 ;  /* 0x00000010000e7308 */ /* 0x0001e40000000800 */
[----:B0-----:R-:W-:-:S06]  /*5870*/  FADD R16, R138, R17 ;  /* 0x000000118a107221 */ /* 0x001fcc0000000000 */
[----:B------:R-:W0:Y:S01]  /*5880*/  MUFU.EX2 R34, R34 ;  /* 0x0000002200227308 */ /* 0x000e220000000800 */
[----:B-1----:R-:W-:Y:S01]  /*5890*/  FADD R16, R109, R16 ;  /* 0x000000106d107221 */ /* 0x002fe20000000000 */
[----:B------:R-:W-:-:S03]  /*58a0*/  FMUL R31, R31, 1.4426950216293334961 ;  /* 0x3fb8aa3b1f1f7820 */ /* 0x000fc60000400000 */
[----:B------:R-:W-:-:S03]  /*58b0*/  FADD R16, R27, R16 ;  /* 0x000000101b107221 */ /* 0x000fc60000000000 */
[----:B------:R-:W1:Y:S01]  /*58c0*/  MUFU.EX2 R33, R33 ;  /* 0x0000002100217308 */ /* 0x000e620000000800 */
[----:B------:R-:W-:Y:S01]  /*58d0*/  FMUL R30, R30, 1.4426950216293334961 ;  /* 0x3fb8aa3b1e1e7820 */ /* 0x000fe20000400000 */
[----:B------:R-:W-:Y:S01]  /*58e0*/  FADD R16, R32, R16 ;  /* 0x0000001020107221 */ /* 0x000fe20000000000 */
[----:B------:R-:W-:-:S05]  /*58f0*/  LEA.HI.X.SX32 R165, R100, R36, 0x1, P3 ;  /* 0x0000002464a57211 */ /* 0x000fca00018f0eff */
[----:B------:R-:W1:Y:S01]  /*5900*/  MUFU.EX2 R35, R35 ;  /* 0x0000002300237308 */ /* 0x000e620000000800 */
[----:B------:R-:W-:Y:S01]  /*5910*/  LEA R158, P3, R79, R70, 0x1 ;  /* 0x000000464f9e7211 */ /* 0x000fe200078608ff */
[----:B------:R-:W-:Y:S01]  /*5920*/  FADD R11, R29, R16 ;  /* 0x000000101d0b7221 */ /* 0x000fe20000000000 */
[----:B------:R-:W-:-:S05]  /*5930*/  FMUL R28, R28, 1.4426950216293334961 ;  /* 0x3fb8aa3b1c1c7820 */ /* 0x000fca0000400000 */
[----:B------:R-:W3:Y:S01]  /*5940*/  MUFU.EX2 R31, R31 ;  /* 0x0000001f001f7308 */ /* 0x000ee20000000800 */
[----:B------:R-:W-:Y:S01]  /*5950*/  LEA.HI.X.SX32 R159, R79, R36, 0x1, P3 ;  /* 0x000000244f9f7211 */ /* 0x000fe200018f0eff */
[----:B0-----:R-:W-:Y:S01]  /*5960*/  FADD R11, R34, R11 ;  /* 0x0000000b220b7221 */ /* 0x001fe20000000000 */
[----:B------:R-:W-:Y:S01]  /*5970*/  LEA R154, P3, R77, R70, 0x1 ;  /* 0x000000464d9a7211 */ /* 0x000fe200078608ff */
[----:B------:R-:W-:-:S04]  /*5980*/  FMUL R26, R26, 1.4426950216293334961 ;  /* 0x3fb8aa3b1a1a7820 */ /* 0x000fc80000400000 */
[----:B------:R-:W0:Y:S01]  /*5990*/  MUFU.EX2 R30, R30 ;  /* 0x0000001e001e7308 */ /* 0x000e220000000800 */
[----:B------:R-:W-:Y:S01]  /*59a0*/  LEA.HI.X.SX32 R155, R77, R36, 0x1, P3 ;  /* 0x000000244d9b7211 */ /* 0x000fe200018f0eff */
[----:B-1----:R-:W-:Y:S01]  /*59b0*/  FADD R11, R33, R11 ;  /* 0x0000000b210b7221 */ /* 0x002fe20000000000 */
[----:B------:R-:W-:Y:S01]  /*59c0*/  LEA R148, P3, R75, R70, 0x1 ;  /* 0x000000464b947211 */ /* 0x000fe200078608ff */
[----:B------:R-:W-:Y:S01]  /*59d0*/  FMUL R18, R18, 1.4426950216293334961 ;  /* 0x3fb8aa3b12127820 */ /* 0x000fe20000400000 */
[----:B------:R-:W-:-:S03]  /*59e0*/  LEA.HI.X.SX32 R167, R82, R36, 0x1, P2 ;  /* 0x0000002452a77211 */ /* 0x000fc600010f0eff */
[----:B------:R-:W1:Y:S01]  /*59f0*/  MUFU.EX2 R28, R28 ;  /* 0x0000001c001c7308 */ /* 0x000e620000000800 */
[----:B------:R-:W-:Y:S01]  /*5a00*/  FADD R11, R35, R11 ;  /* 0x0000000b230b7221 */ /* 0x000fe20000000000 */
[----:B------:R-:W-:Y:S01]  /*5a10*/  LEA R160, P2, R80, R70, 0x1 ;  /* 0x0000004650a07211 */ /* 0x000fe200078408ff */
[----:B------:R-:W-:Y:S01]  /*5a20*/  FMUL R25, R25, 1.4426950216293334961 ;  /* 0x3fb8aa3b19197820 */ /* 0x000fe20000400000 */
[----:B------:R-:W-:Y:S01]  /*5a30*/  LEA.HI.X.SX32 R149, R75, R36, 0x1, P3 ;  /* 0x000000244b957211 */ /* 0x000fe200018f0eff */
[----:B------:R-:W-:-:S03]  /*5a40*/  FMUL R24, R24, 1.4426950216293334961 ;  /* 0x3fb8aa3b18187820 */ /* 0x000fc60000400000 */
[----:B------:R-:W1:Y:S01]  /*5a50*/  MUFU.EX2 R26, R26 ;  /* 0x0000001a001a7308 */ /* 0x000e620000000800 */
[----:B------:R-:W-:Y:S01]  /*5a60*/  LEA R140, P3, R71, R70, 0x1 ;  /* 0x00000046478c7211 */ /* 0x000fe200078608ff */
[----:B---3--:R-:W-:Y:S01]  /*5a70*/  FADD R10, R31, R11 ;  /* 0x0000000b1f0a7221 */ /* 0x008fe20000000000 */
[----:B------:R-:W-:Y:S01]  /*5a80*/  LEA.HI.X.SX32 R161, R80, R36, 0x1, P2 ;  /* 0x0000002450a17211 */ /* 0x000fe200010f0eff */
[----:B------:R-:W-:Y:S01]  /*5a90*/  FMUL R15, R15, 1.4426950216293334961 ;  /* 0x3fb8aa3b0f0f7820 */ /* 0x000fe20000400000 */
[----:B------:R-:W-:Y:S01]  /*5aa0*/  LEA R156, P2, R78, R70, 0x1 ;  /* 0x000000464e9c7211 */ /* 0x000fe200078408ff */
[----:B------:R-:W-:Y:S01]  /*5ab0*/  FMUL R23, R23, 1.4426950216293334961 ;  /* 0x3fb8aa3b17177820 */ /* 0x000fe20000400000 */
[----:B------:R-:W-:Y:S01]  /*5ac0*/  FADD R16, R12, -R108 ;  /* 0x8000006c0c107221 */ /* 0x000fe20000000000 */
[----:B------:R-:W3:Y:S01]  /*5ad0*/  MUFU.EX2 R13, R18 ;  /* 0x00000012000d7308 */ /* 0x000ee20000000800 */
[----:B------:R-:W-:Y:S01]  /*5ae0*/  LEA.HI.X.SX32 R141, R71, R36, 0x1, P3 ;  /* 0x00000024478d7211 */ /* 0x000fe200018f0eff */
[----:B0-----:R-:W-:Y:S01]  /*5af0*/  FADD R10, R30, R10 ;  /* 0x0000000a1e0a7221 */ /* 0x001fe20000000000 */
[----:B------:R-:W-:Y:S01]  /*5b00*/  LEA R132, P3, R65, R70, 0x1 ;  /* 0x0000004641847211 */ /* 0x000fe200078608ff */
[--C-:B------:R-:W-:Y:S01]  /*5b10*/  FADD R21, R8, -R108.reuse ;  /* 0x8000006c08157221 */ /* 0x100fe20000000000 */
[----:B------:R-:W-:Y:S01]  /*5b20*/  LEA.HI.X.SX32 R157, R78, R36, 0x1, P2 ;  /* 0x000000244e9d7211 */ /* 0x000fe200010f0eff */
[----:B------:R-:W-:Y:S01]  /*5b30*/  FMUL R22, R22, 1.4426950216293334961 ;  /* 0x3fb8aa3b16167820 */ /* 0x000fe20000400000 */
[----:B------:R-:W-:Y:S01]  /*5b40*/  FADD R17, R9, -R108 ;  /* 0x8000006c09117221 */ /* 0x000fe20000000000 */
[----:B------:R-:W0:Y:S01]  /*5b50*/  MUFU.EX2 R25, R25 ;  /* 0x0000001900197308 */ /* 0x000e220000000800 */
[----:B------:R-:W-:Y:S01]  /*5b60*/  LEA R150, P2, R73, R70, 0x1 ;  /* 0x0000004649967211 */ /* 0x000fe200078408ff */
[----:B-1----:R-:W-:Y:S01]  /*5b70*/  FADD R10, R28, R10 ;  /* 0x0000000a1c0a7221 */ /* 0x002fe20000000000 */
[----:B------:R-:W-:-:S02]  /*5b80*/  LEA.HI.X.SX32 R133, R65, R36, 0x1, P3 ;  /* 0x0000002441857211 */ /* 0x000fc400018f0eff */
[-C--:B------:R-:W-:Y:S01]  /*5b90*/  LEA R162, P4, R81, R70.reuse, 0x1 ;  /* 0x0000004651a27211 */ /* 0x080fe200078808ff */
[----:B----4-:R-:W-:Y:S01]  /*5ba0*/  IMAD R4, R4, 0x2, R83 ;  /* 0x0000000204047824 */ /* 0x010fe200078e0253 */
[----:B------:R-:W-:Y:S01]  /*5bb0*/  LEA R126, P3, R59, R70, 0x1 ;  /* 0x000000463b7e7211 */ /* 0x000fe200078608ff */
[----:B------:R-:W1:Y:S01]  /*5bc0*/  MUFU.EX2 R24, R24 ;  /* 0x0000001800187308 */ /* 0x000e620000000800 */
[----:B------:R-:W-:Y:S01]  /*5bd0*/  LEA.HI.X.SX32 R151, R73, R36, 0x1, P2 ;  /* 0x0000002449977211 */ /* 0x000fe200010f0eff */
[----:B------:R-:W-:Y:S01]  /*5be0*/  FADD R10, R26, R10 ;  /* 0x0000000a1a0a7221 */ /* 0x000fe20000000000 */
[----:B------:R-:W-:Y:S01]  /*5bf0*/  LEA R144, P2, R72, R70, 0x1 ;  /* 0x0000004648907211 */ /* 0x000fe200078408ff */
[----:B------:R-:W-:Y:S01]  /*5c00*/  FMUL R16, R16, 1.4426950216293334961 ;  /* 0x3fb8aa3b10107820 */ /* 0x000fe20000400000 */
[----:B------:R-:W-:Y:S01]  /*5c10*/  LEA.HI.X.SX32 R127, R59, R36, 0x1, P3 ;  /* 0x000000243b7f7211 */ /* 0x000fe200018f0eff */
[----:B------:R-:W-:Y:S01]  /*5c20*/  FADD R20, R6, -R108 ;  /* 0x8000006c06147221 */ /* 0x000fe20000000000 */
[----:B------:R-:W-:Y:S01]  /*5c30*/  LEA R120, P3, R52, R70, 0x1 ;  /* 0x0000004634787211 */ /* 0x000fe200078608ff */
[----:B------:R-:W4:Y:S01]  /*5c40*/  MUFU.EX2 R15, R15 ;  /* 0x0000000f000f7308 */ /* 0x000f220000000800 */
[----:B------:R-:W-:Y:S01]  /*5c50*/  LEA.HI.X.SX32 R145, R72, R36, 0x1, P2 ;  /* 0x0000002448917211 */ /* 0x000fe200010f0eff */
[----:B---3--:R-:W-:Y:S01]  /*5c60*/  FADD R8, R13, R10 ;  /* 0x0000000a0d087221 */ /* 0x008fe20000000000 */
[----:B------:R-:W-:Y:S01]  /*5c70*/  LEA R142, P2, R67, R70, 0x1 ;  /* 0x00000046438e7211 */ /* 0x000fe200078408ff */
[----:B------:R-:W-:Y:S01]  /*5c80*/  FADD R19, R5, -R108 ;  /* 0x8000006c05137221 */ /* 0x000fe20000000000 */
[----:B------:R-:W-:Y:S01]  /*5c90*/  LEA.HI.X.SX32 R121, R52, R36, 0x1, P3 ;  /* 0x0000002434797211 */ /* 0x000fe200018f0eff */
[----:B------:R-:W3:Y:S01]  /*5ca0*/  LDC R77, c[0x0][0x3d8] ;  /* 0x0000f600ff4d7b82 */ /* 0x000ee20000000800 */
[C---:B------:R-:W-:Y:S01]  /*5cb0*/  LEA R114, P3, R46.reuse, R70, 0x1 ;  /* 0x000000462e727211 */ /* 0x040fe200078608ff */
[----:B------:R-:W4:Y:S01]  /*5cc0*/  MUFU.EX2 R23, R23 ;  /* 0x0000001700177308 */ /* 0x000f220000000800 */
[----:B0-----:R-:W-:Y:S01]  /*5cd0*/  FADD R8, R25, R8 ;  /* 0x0000000819087221 */ /* 0x001fe20000000000 */
[-C--:B------:R-:W-:Y:S01]  /*5ce0*/  LEA.HI.X.SX32 R143, R67, R36.reuse, 0x1, P2 ;  /* 0x00000024438f7211 */ /* 0x080fe200010f0eff */
[----:B------:R-:W-:Y:S01]  /*5cf0*/  IMAD.MOV.U32 R67, RZ, RZ, R106 ;  /* 0x000000ffff437224 */ /* 0x000fe200078e006a */
[----:B------:R-:W-:Y:S01]  /*5d00*/  LEA.HI.X.SX32 R115, R46, R36, 0x1, P3 ;  /* 0x000000242e737211 */ /* 0x000fe200018f0eff */
[----:B------:R-:W-:Y:S01]  /*5d10*/  FADD R8, R14, R8 ;  /* 0x000000080e087221 */ /* 0x000fe20000000000 */
[----:B------:R-:W-:Y:S01]  /*5d20*/  LEA R106, P3, R40, R70, 0x1 ;  /* 0x00000046286a7211 */ /* 0x000fe200078608ff */
[----:B------:R-:W-:Y:S01]  /*5d30*/  FMUL R17, R17, 1.4426950216293334961 ;  /* 0x3fb8aa3b11117820 */ /* 0x000fe20000400000 */
[----:B------:R-:W0:Y:S01]  /*5d40*/  MUFU.EX2 R16, R16 ;  /* 0x0000001000107308 */ /* 0x000e220000000800 */
[----:B-1----:R-:W-:Y:S01]  /*5d50*/  FADD R8, R24, R8 ;  /* 0x0000000818087221 */ /* 0x002fe20000000000 */
[-C--:B------:R-:W-:Y:S01]  /*5d60*/  LEA.HI.X.SX32 R107, R40, R36.reuse, 0x1, P3 ;  /* 0x00000024286b7211 */ /* 0x080fe200018f0eff */
[----:B------:R-:W-:Y:S01]  /*5d70*/  FMUL R21, R21, 1.4426950216293334961 ;  /* 0x3fb8aa3b15157820 */ /* 0x000fe20000400000 */
[----:B------:R-:W-:Y:S01]  /*5d80*/  FADD R18, R7, -R108 ;  /* 0x8000006c07127221 */ /* 0x000fe20000000000 */
[----:B------:R-:W-:Y:S01]  /*5d90*/  LEA.HI.X.SX32 R163, R81, R36, 0x1, P4 ;  /* 0x0000002451a37211 */ /* 0x000fe200020f0eff */
[----:B------:R-:W1:Y:S02]  /*5da0*/  LDC R83, c[0x0][0x3d8] ;  /* 0x0000f600ff537b82 */ /* 0x000e640000000800 */
[----:B------:R-:W0:Y:S01]  /*5db0*/  MUFU.EX2 R22, R22 ;  /* 0x0000001600167308 */ /* 0x000e220000000800 */
[----:B------:R-:W-:Y:S01]  /*5dc0*/  LEA R152, P4, R76, R70, 0x1 ;  /* 0x000000464c987211 */ /* 0x000fe200078808ff */
[----:B----4-:R-:W-:Y:S01]  /*5dd0*/  FADD R6, R15, R8 ;  /* 0x000000080f067221 */ /* 0x010fe20000000000 */
[----:B------:R-:W-:-:S05]  /*5de0*/  FMUL R18, R18, 1.4426950216293334961 ;  /* 0x3fb8aa3b12127820 */ /* 0x000fca0000400000 */
[----:B------:R-:W4:Y:S01]  /*5df0*/  MUFU.EX2 R17, R17 ;  /* 0x0000001100117308 */ /* 0x000f220000000800 */
[----:B------:R-:W-:Y:S01]  /*5e00*/  LEA.HI.X.SX32 R153, R76, R36, 0x1, P4 ;  /* 0x000000244c997211 */ /* 0x000fe200020f0eff */
[----:B------:R-:W-:Y:S01]  /*5e10*/  FADD R6, R23, R6 ;  /* 0x0000000617067221 */ /* 0x000fe20000000000 */
[----:B------:R-:W-:Y:S01]  /*5e20*/  LEA R146, P4, R74, R70, 0x1 ;  /* 0x000000464a927211 */ /* 0x000fe200078808ff */
[----:B------:R-:W-:-:S04]  /*5e30*/  FMUL R20, R20, 1.4426950216293334961 ;  /* 0x3fb8aa3b14147820 */ /* 0x000fc80000400000 */
[----:B------:R-:W1:Y:S01]  /*5e40*/  MUFU.EX2 R21, R21 ;  /* 0x0000001500157308 */ /* 0x000e620000000800 */
[----:B------:R-:W-:Y:S01]  /*5e50*/  LEA.HI.X.SX32 R147, R74, R36, 0x1, P4 ;  /* 0x000000244a937211 */ /* 0x000fe200020f0eff */
[----:B0-----:R-:W-:Y:S01]  /*5e60*/  FADD R6, R16, R6 ;  /* 0x0000000610067221 */ /* 0x001fe20000000000 */
[----:B------:R-:W-:Y:S01]  /*5e70*/  FMUL R19, R19, 1.4426950216293334961 ;  /* 0x3fb8aa3b13137820 */ /* 0x000fe20000400000 */
[----:B------:R-:W-:-:S04]  /*5e80*/  LEA R96, P4, R39, R70, 0x1 ;  /* 0x0000004627607211 */ /* 0x000fc800078808ff */
[----:B------:R-:W0:Y:S01]  /*5e90*/  MUFU.EX2 R18, R18 ;  /* 0x0000001200127308 */ /* 0x000e220000000800 */
[----:B--2---:R-:W-:Y:S01]  /*5ea0*/  IMAD.MOV.U32 R9, RZ, RZ, R102 ;  /* 0x000000ffff097224 */ /* 0x004fe200078e0066 */
[----:B------:R-:W-:-:S04]  /*5eb0*/  LEA R102, P3, R37, R70, 0x1 ;  /* 0x0000004625667211 */ /* 0x000fc800078608ff */
[----:B------:R-:W-:Y:S02]  /*5ec0*/  LEA.HI.X.SX32 R103, R37, R36, 0x1, P3 ;  /* 0x0000002425677211 */ /* 0x000fe400018f0eff */
[----:B------:R-:W-:-:S04]  /*5ed0*/  LEA R98, P3, R42, R70, 0x1 ;  /* 0x000000462a627211 */ /* 0x000fc800078608ff */
[----:B------:R-:W-:Y:S02]  /*5ee0*/  LEA.HI.X.SX32 R99, R42, R36, 0x1, P3 ;  /* 0x000000242a637211 */ /* 0x000fe400018f0eff */
[----:B------:R-:W-:Y:S01]  /*5ef0*/  LEA R92, P3, R48, R70, 0x1 ;  /* 0x00000046305c7211 */ /* 0x000fe200078608ff */
[----:B------:R-:W2:Y:S01]  /*5f00*/  MUFU.EX2 R20, R20 ;  /* 0x0000001400147308 */ /* 0x000ea20000000800 */
[----:B------:R-:W-:Y:S02]  /*5f10*/  FADD R6, R22, R6 ;  /* 0x0000000616067221 */ /* 0x000fe40000000000 */
[----:B------:R-:W-:Y:S02]  /*5f20*/  LEA.HI.X.SX32 R93, R48, R36, 0x1, P3 ;  /* 0x00000024305d7211 */ /* 0x000fe400018f0eff */
[----:B------:R-:W-:Y:S02]  /*5f30*/  LEA R86, P3, R54, R70, 0x1 ;  /* 0x0000004636567211 */ /* 0x000fe400078608ff */
[----:B------:R-:W-:Y:S01]  /*5f40*/  LEA.HI.X.SX32 R97, R39, R36, 0x1, P4 ;  /* 0x0000002427617211 */ /* 0x000fe200020f0eff */
[----:B------:R-:W0:Y:S01]  /*5f50*/  MUFU.EX2 R19, R19 ;  /* 0x0000001300137308 */ /* 0x000e220000000800 */
[----:B------:R-:W-:Y:S01]  /*5f60*/  LEA R90, P4, R44, R70, 0x1 ;  /* 0x000000462c5a7211 */ /* 0x000fe200078808ff */
[----:B----4-:R-:W-:Y:S01]  /*5f70*/  FADD R6, R17, R6 ;  /* 0x0000000611067221 */ /* 0x010fe20000000000 */
[----:B------:R-:W-:-:S02]  /*5f80*/  LEA.HI.X.SX32 R87, R54, R36, 0x1, P3 ;  /* 0x0000002436577211 */ /* 0x000fc400018f0eff */
[----:B------:R-:W-:Y:S01]  /*5f90*/  LEA R80, P3, R60, R70, 0x1 ;  /* 0x000000463c507211 */ /* 0x000fe200078608ff */
[----:B------:R4:W-:Y:S01]  /*5fa0*/  STS.U16 [R68+UR73+0x5000], R214 ;  /* 0x005000d644007988 */ /* 0x0009e20008000449 */
[----:B------:R-:W-:Y:S01]  /*5fb0*/  LEA.HI.X.SX32 R91, R44, R36, 0x1, P4 ;  /* 0x000000242c5b7211 */ /* 0x000fe200020f0eff */
[----:B-1----:R-:W-:Y:S01]  /*5fc0*/  FADD R6, R21, R6 ;  /* 0x0000000615067221 */ /* 0x002fe20000000000 */
[----:B------:R-:W-:Y:S01]  /*5fd0*/  LEA R84, P4, R50, R70, 0x1 ;  /* 0x0000004632547211 */ /* 0x000fe200078808ff */
[----:B------:R1:W-:Y:S01]  /*5fe0*/  STS.U16 [R68+UR73+0x5400], R213 ;  /* 0x005400d544007988 */ /* 0x0003e20008000449 */
[----:B------:R-:W-:Y:S02]  /*5ff0*/  LEA.HI.X.SX32 R81, R60, R36, 0x1, P3 ;  /* 0x000000243c517211 */ /* 0x000fe400018f0eff */
[----:B------:R-:W-:Y:S01]  /*6000*/  LEA R74, P3, R4, R70, 0x1 ;  /* 0x00000046044a7211 */ /* 0x000fe200078608ff */
[----:B------:R2:W-:Y:S01]  /*6010*/  STS.U16 [R68+UR73+0x5800], R212 ;  /* 0x005800d444007988 */ /* 0x0005e20008000449 */
[----:B------:R-:W-:-:S03]  /*6020*/  LEA.HI.X.SX32 R85, R50, R36, 0x1, P4 ;  /* 0x0000002432557211 */ /* 0x000fc600020f0eff */
[----:B----4-:R4:W5:Y:S01]  /*6030*/  LDL.LU R214, [R1+0x144] ;  /* 0x0001440001d67983 */ /* 0x0109620000300800 */
[----:B0-----:R-:W-:-:S03]  /*6040*/  FADD R6, R18, R6 ;  /* 0x0000000612067221 */ /* 0x001fc60000000000 */
[----:B-1----:R4:W5:Y:S01]  /*6050*/  LDL.LU R213, [R1+0x140] ;  /* 0x0001400001d57983 */ /* 0x0029620000300800 */
[----:B------:R-:W-:Y:S01]  /*6060*/  IMAD R5, R83, 0x2, R4 ;  /* 0x0000000253057824 */ /* 0x000fe200078e0204 */
[----:B------:R-:W-:Y:S02]  /*6070*/  LEA R78, P4, R56, R70, 0x1 ;  /* 0x00000046384e7211 */ /* 0x000fe400078808ff */
[----:B--2---:R4:W5:Y:S01]  /*6080*/  LDL.LU R212, [R1+0x13c] ;  /* 0x00013c0001d47983 */ /* 0x0049620000300800 */
[----:B------:R-:W-:-:S03]  /*6090*/  IMAD.MOV.U32 R12, RZ, RZ, R105 ;  /* 0x000000ffff0c7224 */ /* 0x000fc600078e0069 */
[----:B------:R0:W-:Y:S01]  /*60a0*/  STS.U16 [R68+UR73+0x5c00], R211 ;  /* 0x005c00d344007988 */ /* 0x0001e20008000449 */
[----:B------:R-:W-:-:S03]  /*60b0*/  MOV R11, R104 ;  /* 0x00000068000b7202 */ /* 0x000fc60000000f00 */
[----:B------:R1:W-:Y:S01]  /*60c0*/  STS.U16 [R68+UR73+0x6000], R210 ;  /* 0x006000d244007988 */ /* 0x0003e20008000449 */
[----:B------:R-:W-:-:S03]  /*60d0*/  LEA.HI.X.SX32 R75, R4, R36, 0x1, P3 ;  /* 0x00000024044b7211 */ /* 0x000fc600018f0eff */
[----:B------:R2:W-:Y:S01]  /*60e0*/  STS.U16 [R68+UR73+0x6400], R209 ;  /* 0x006400d144007988 */ /* 0x0005e20008000449 */
[----:B------:R-:W-:-:S03]  /*60f0*/  LOP3.LUT R4, R68, 0x20, RZ, 0x3c, !PT ;  /* 0x0000002044047812 */ /* 0x000fc600078e3cff */
[----:B0-----:R4:W5:Y:S04]  /*6100*/  LDL.LU R211, [R1+0x138] ;  /* 0x0001380001d37983 */ /* 0x0019680000300800 */
[----:B-1----:R4:W5:Y:S01]  /*6110*/  LDL.LU R210, [R1+0x134] ;  /* 0x0001340001d27983 */ /* 0x0029620000300800 */
[----:B------:R-:W-:-:S03]  /*6120*/  FADD R6, R20, R6 ;  /* 0x0000000614067221 */ /* 0x000fc60000000000 */
[----:B--2---:R4:W5:Y:S01]  /*6130*/  LDL.LU R209, [R1+0x130] ;  /* 0x0001300001d17983 */ /* 0x0049620000300800 */
[----:B------:R-:W-:-:S03]  /*6140*/  LEA.HI.X.SX32 R79, R56, R36, 0x1, P4 ;  /* 0x00000024384f7211 */ /* 0x000fc600020f0eff */
[----:B------:R0:W-:Y:S01]  /*6150*/  STS.U16 [R68+UR73+0x6800], R208 ;  /* 0x006800d044007988 */ /* 0x0001e20008000449 */
[----:B------:R-:W-:-:S03]  /*6160*/  LEA R72, P4, R5, R70, 0x1 ;  /* 0x0000004605487211 */ /* 0x000fc600078808ff */
[----:B------:R1:W-:Y:S04]  /*6170*/  STS.U16 [R68+UR73+0x6c00], R207 ;  /* 0x006c00cf44007988 */ /* 0x0003e80008000449 */
[----:B------:R2:W-:Y:S04]  /*6180*/  STS.U16 [R68+UR73+0x7000], R206 ;  /* 0x007000ce44007988 */ /* 0x0005e80008000449 */
[----:B0-----:R4:W5:Y:S04]  /*6190*/  LDL.LU R208, [R1+0x12c] ;  /* 0x00012c0001d07983 */ /* 0x0019680000300800 */
[----:B-1----:R4:W5:Y:S04]  /*61a0*/  LDL.LU R207, [R1+0x128] ;  /* 0x0001280001cf7983 */ /* 0x0029680000300800 */
[----:B--2---:R4:W5:Y:S04]  /*61b0*/  LDL.LU R206, [R1+0x124] ;  /* 0x0001240001ce7983 */ /* 0x0049680000300800 */
[----:B------:R0:W-:Y:S01]  /*61c0*/  STS.U16 [R68+UR73+0x7400], R205 ;  /* 0x007400cd44007988 */ /* 0x0001e20008000449 */
[----:B------:R-:W-:-:S03]  /*61d0*/  FADD R7, R19, R6 ;  /* 0x0000000613077221 */ /* 0x000fc60000000000 */
[----:B------:R1:W-:Y:S01]  /*61e0*/  STS.U16 [R68+UR73+0x7800], R204 ;  /* 0x007800cc44007988 */ /* 0x0003e20008000449 */
[----:B---3--:R-:W-:-:S03]  /*61f0*/  IMAD R6, R77, 0x2, R5 ;  /* 0x000000024d067824 */ /* 0x008fc600078e0205 */
[----:B------:R-:W-:Y:S04]  /*6200*/  STS.U16 [R68+UR73+0x4000], R9 ;  /* 0x0040000944007988 */ /* 0x000fe80008000449 */
[----:B0-----:R4:W5:Y:S01]  /*6210*/  LDL.LU R205, [R1+0x120] ;  /* 0x0001200001cd7983 */ /* 0x0019620000300800 */
[----:B------:R-:W-:-:S03]  /*6220*/  LEA.HI.X.SX32 R73, R5, R36, 0x1, P4 ;  /* 0x0000002405497211 */ /* 0x000fc600020f0eff */
[----:B------:R-:W-:Y:S04]  /*6230*/  STS.U16 [R68+UR73+0x4400], R11 ;  /* 0x0044000b44007988 */ /* 0x000fe80008000449 */
[----:B------:R-:W-:Y:S04]  /*6240*/  STS.U16 [R68+UR73+0x4800], R12 ;  /* 0x0048000c44007988 */ /* 0x000fe80008000449 */
[----:B------:R-:W-:Y:S04]  /*6250*/  STS.U16 [R68+UR73+0x4c00], R67 ;  /* 0x004c004344007988 */ /* 0x000fe80008000449 */
[----:B-1----:R4:W5:Y:S04]  /*6260*/  LDL.LU R204, [R1+0x11c] ;  /* 0x00011c0001cc7983 */ /* 0x0029680000300800 */
[----:B------:R0:W-:Y:S01]  /*6270*/  STS.U16 [R68+UR73+0x7c00], R203 ;  /* 0x007c00cb44007988 */ /* 0x0001e20008000449 */
[----:B------:R-:W-:-:S03]  /*6280*/  F2FP.BF16.F32.PACK_AB R5, R252, R2 ;  /* 0x00000002fc05723e */ /* 0x000fc600000010ff */
[----:B------:R1:W-:Y:S04]  /*6290*/  STS.U16 [R4+UR73+0x4100], R202 ;  /* 0x004100ca04007988 */ /* 0x0003e80008000449 */
[----:B0-----:R4:W5:Y:S04]  /*62a0*/  LDL.LU R203, [R1+0x118] ;  /* 0x0001180001cb7983 */ /* 0x0019680000300800 */
[----:B-1----:R4:W5:Y:S01]  /*62b0*/  LDL.LU R202, [R1+0x114] ;  /* 0x0001140001ca7983 */ /* 0x0029620000300800 */
[----:B------:R-:W-:-:S03]  /*62c0*/  F2FP.BF16.F32.PACK_AB R4, R69, R3 ;  /* 0x000000034504723e */ /* 0x000fc600000010ff */
[----:B------:R4:W5:Y:S04]  /*62d0*/  LDL.LU R69, [R1+0x110] ;  /* 0x0001100001457983 */ /* 0x0009680000300800 */
[----:B------:R4:W5:Y:S04]  /*62e0*/  LDL.LU R3, [R1+0x10c] ;  /* 0x00010c0001037983 */ /* 0x0009680000300800 */
[----:B------:R4:W5:Y:S01]  /*62f0*/  LDL.LU R2, [R1+0x108] ;  /* 0x0001080001027983 */ /* 0x0009620000300800 */
[----:B------:R-:W-:-:S04]  /*6300*/  LEA R136, P2, R66, R70, 0x1 ;  /* 0x0000004642887211 */ /* 0x000fc800078408ff */
[----:B------:R-:W-:Y:S02]  /*6310*/  LEA.HI.X.SX32 R137, R66, R36, 0x1, P2 ;  /* 0x0000002442897211 */ /* 0x000fe400010f0eff */
        /* <DEDUP_REMOVED lines=18> */
[C---:B------:R-:W-:Y:S01]  /*6440*/  LEA R104, P2, R38.reuse, R70, 0x1 ;  /* 0x0000004626687211 */ /* 0x040fe200078408ff */
[----:B------:R-:W0:Y:S03]  /*6450*/  SHFL.BFLY PT, R8, R7, 0x10, 0x1f ;  /* 0x0e001f0007087f89 */ /* 0x000e2600000e0000 */
        /* <DEDUP_REMOVED lines=9> */
[-C--:B------:R-:W-:Y:S02]  /*64f0*/  LEA R76, P2, R62, R70.reuse, 0x1 ;  /* 0x000000463e4c7211 */ /* 0x080fe400078408ff */
[----:B------:R-:W-:Y:S01]  /*6500*/  LEA R70, P5, R6, R70, 0x1 ;  /* 0x0000004606467211 */ /* 0x000fe200078a08ff */
[----:B0-----:R-:W-:Y:S01]  /*6510*/  FADD R67, R7, R8 ;  /* 0x0000000807437221 */ /* 0x001fe20000000000 */
[-C--:B------:R-:W-:Y:S02]  /*6520*/  LEA.HI.X.SX32 R77, R62, R36.reuse, 0x1, P2 ;  /* 0x000000243e4d7211 */ /* 0x080fe400010f0eff */
[----:B------:R-:W-:Y:S02]  /*6530*/  LEA.HI.X.SX32 R71, R6, R36, 0x1, P5 ;  /* 0x0000002406477211 */ /* 0x000fe400028f0eff */
[----:B------:R-:W-:-:S02]  /*6540*/  F2FP.BF16.F32.PACK_AB R8, R27, R109 ;  /* 0x0000006d1b08723e */ /* 0x000fc400000010ff */
[----:B------:R-:W-:Y:S02]  /*6550*/  F2FP.BF16.F32.PACK_AB R9, R29, R32 ;  /* 0x000000201d09723e */ /* 0x000fe400000010ff */
[----:B------:R-:W-:Y:S02]  /*6560*/  F2FP.BF16.F32.PACK_AB R10, R33, R34 ;  /* 0x00000022210a723e */ /* 0x000fe400000010ff */
[----:B------:R-:W-:Y:S02]  /*6570*/  F2FP.BF16.F32.PACK_AB R11, R31, R35 ;  /* 0x000000231f0b723e */ /* 0x000fe400000010ff */
[----:B------:R-:W-:Y:S02]  /*6580*/  F2FP.BF16.F32.PACK_AB R12, R28, R30 ;  /* 0x0000001e1c0c723e */ /* 0x000fe400000010ff */
[----:B------:R-:W-:Y:S02]  /*6590*/  F2FP.BF16.F32.PACK_AB R13, R13, R26 ;  /* 0x0000001a0d0d723e */ /* 0x000fe400000010ff */
[----:B------:R-:W-:-:S02]  /*65a0*/  F2FP.BF16.F32.PACK_AB R14, R14, R25 ;  /* 0x000000190e0e723e */ /* 0x000fc400000010ff */
[----:B------:R-:W-:Y:S02]  /*65b0*/  F2FP.BF16.F32.PACK_AB R15, R15, R24 ;  /* 0x000000180f0f723e */ /* 0x000fe400000010ff */
[----:B------:R-:W-:Y:S02]  /*65c0*/  F2FP.BF16.F32.PACK_AB R16, R16, R23 ;  /* 0x000000171010723e */ /* 0x000fe400000010ff */
[----:B------:R-:W-:Y:S02]  /*65d0*/  F2FP.BF16.F32.PACK_AB R17, R17, R22 ;  /* 0x000000161111723e */ /* 0x000fe400000010ff */
[----:B------:R-:W-:Y:S02]  /*65e0*/  F2FP.BF16.F32.PACK_AB R18, R18, R21 ;  /* 0x000000151212723e */ /* 0x000fe400000010ff */
[----:B------:R-:W-:Y:S02]  /*65f0*/  F2FP.BF16.F32.PACK_AB R19, R19, R20 ;  /* 0x000000141313723e */ /* 0x000fe400000010ff */
[----:B------:R-:W-:-:S02]  /*6600*/  PRMT R49, RZ, 0x7610, R49 ;  /* 0x00007610ff317816 */ /* 0x000fc40000000031 */
[----:B------:R-:W-:Y:S02]  /*6610*/  PRMT R47, RZ, 0x7610, R47 ;  /* 0x00007610ff2f7816 */ /* 0x000fe4000000002f */
[----:B------:R-:W-:Y:S02]  /*6620*/  PRMT R45, RZ, 0x7610, R45 ;  /* 0x00007610ff2d7816 */ /* 0x000fe4000000002d */
[----:B------:R-:W-:Y:S01]  /*6630*/  PRMT R43, RZ, 0x7610, R43 ;  /* 0x00007610ff2b7816 */ /* 0x000fe2000000002b */
[----:B------:R4:W5:Y:S01]  /*6640*/  @P0 LDG.E.U16 R49, desc[UR16][R162.64] ;  /* 0x00000010a2310981 */ /* 0x000962000c1e1500 */
[----:B------:R-:W-:Y:S02]  /*6650*/  PRMT R41, RZ, 0x7610, R41 ;  /* 0x00007610ff297816 */ /* 0x000fe40000000029 */
[----:B------:R-:W-:Y:S01]  /*6660*/  PRMT R39, RZ, 0x7610, R39 ;  /* 0x00007610ff277816 */ /* 0x000fe20000000027 */
[----:B------:R4:W5:Y:S01]  /*6670*/  @P0 LDG.E.U16 R47, desc[UR16][R156.64] ;  /* 0x000000109c2f0981 */ /* 0x000962000c1e1500 */
[----:B------:R-:W-:-:S02]  /*6680*/  PRMT R37, RZ, 0x7610, R37 ;  /* 0x00007610ff257816 */ /* 0x000fc40000000025 */
[----:B------:R-:W-:Y:S01]  /*6690*/  PRMT R35, RZ, 0x7610, R35 ;  /* 0x00007610ff237816 */ /* 0x000fe20000000023 */
[----:B------:R4:W5:Y:S01]  /*66a0*/  @P0 LDG.E.U16 R45, desc[UR16][R150.64] ;  /* 0x00000010962d0981 */ /* 0x000962000c1e1500 */
        /* <DEDUP_REMOVED lines=57> */
[----:B------:R-:W-:-:S03]  /*6a40*/  PRMT R51, RZ, 0x7610, R51 ;  /* 0x00007610ff337816 */ /* 0x000fc60000000033 */
[----:B------:R4:W5:Y:S01]  /*6a50*/  @P0 LDG.E.U16 R61, desc[UR16][R132.64] ;  /* 0x00000010843d0981 */ /* 0x000962000c1e1500 */
[----:B------:R-:W-:-:S03]  /*6a60*/  F2FP.BF16.F32.PACK_AB R6, R172, R173 ;  /* 0x000000adac06723e */ /* 0x000fc600000010ff */
[----:B------:R4:W5:Y:S01]  /*6a70*/  @P0 LDG.E.U16 R60, desc[UR16][R126.64] ;  /* 0x000000107e3c0981 */ /* 0x000962000c1e1500 */
[----:B------:R-:W-:-:S03]  /*6a80*/  F2FP.BF16.F32.PACK_AB R7, R138, R139 ;  /* 0x0000008b8a07723e */ /* 0x000fc600000010ff */
[----:B------:R4:W5:Y:S04]  /*6a90*/  @P0 LDG.E.U16 R59, desc[UR16][R120.64] ;  /* 0x00000010783b0981 */ /* 0x000968000c1e1500 */
        /* <DEDUP_REMOVED lines=21> */
[----:B------:R4:W5:Y:S01]  /*6bf0*/  @P0 LDG.E.U16 R51, desc[UR16][R70.64] ;  /* 0x0000001046330981 */ /* 0x000962000c1e1500 */
[----:B------:R-:W-:Y:S05]  /*6c00*/  @!P0 BRA `(.L_x_9) ;  /* 0x0000000000088947 */ /* 0x000fea0003800000 */
[----:B------:R0:W-:Y:S01]  /*6c10*/  STTM.16dp32bit_t0_t15.x16 tmem[UR69+0x80], R4 ;  /* 0x00008004000079ed */ /* 0x0001e20008a00045 */
[----:B------:R0:W-:Y:S02]  /*6c20*/  STTM.16dp32bit_t16_t31.x16 tmem[UR69+0x90], R4 ;  /* 0x00009004000079ed */ /* 0x0001e40008a20045 */
.L_x_9:
[----:B0-----:R-:W-:Y:S01]  /*6c30*/  LOP3.LUT R4, R68, 0x20, RZ, 0x3c, !PT ;  /* 0x0000002044047812 */ /* 0x001fe200078e3cff */
[----:B------:R-:W-:Y:S01]  /*6c40*/  FADD R109, -R108, -INF ;  /* 0xff8000006c6d7421 */ /* 0x000fe20000000100 */
[----:B------:R-:W-:-:S03]  /*6c50*/  LOP3.LUT R5, R68, 0x40, RZ, 0x3c, !PT ;  /* 0x0000004044057812 */ /* 0x000fc600078e3cff */
[----:B-----5:R-:W-:Y:S01]  /*6c60*/  STS.U16 [R4+UR73+0x4500], R49 ;  /* 0x0045003104007988 */ /* 0x020fe20008000449 */
[----:B------:R-:W-:-:S03]  /*6c70*/  FMUL R109, R109, 1.4426950216293334961 ;  /* 0x3fb8aa3b6d6d7820 */ /* 0x000fc60000400000 */
[----:B------:R-:W-:Y:S03]  /*6c80*/  STS.U16 [R4+UR73+0x4900], R47 ;  /* 0x0049002f04007988 */ /* 0x000fe60008000449 */
[----:B------:R-:W0:Y:S01]  /*6c90*/  MUFU.EX2 R109, R109 ;  /* 0x0000006d006d7308 */ /* 0x000e220000000800 */
[----:B------:R-:W-:Y:S04]  /*6ca0*/  STS.U16 [R4+UR73+0x4d00], R45 ;  /* 0x004d002d04007988 */ /* 0x000fe80008000449 */
[----:B------:R-:W-:Y:S04]  /*6cb0*/  STS.U16 [R4+UR73+0x5100], R43 ;  /* 0x0051002b04007988 */ /* 0x000fe80008000449 */
[----:B------:R-:W-:Y:S04]  /*6cc0*/  STS.U16 [R4+UR73+0x5500], R41 ;  /* 0x0055002904007988 */ /* 0x000fe80008000449 */
[----:B------:R-:W-:Y:S04]  /*6cd0*/  STS.U16 [R4+UR73+0x5900], R39 ;  /* 0x0059002704007988 */ /* 0x000fe80008000449 */
[----:B------:R-:W-:Y:S01]  /*6ce0*/  STS.U16 [R4+UR73+0x5d00], R37 ;  /* 0x005d002504007988 */ /* 0x000fe20008000449 */
[----:B0-----:R-:W-:-:S03]  /*6cf0*/  FADD R138, R109, R67 ;  /* 0x000000436d8a7221 */ /* 0x001fc60000000000 */
[----:B------:R-:W-:Y:S04]  /*6d00*/  STS.U16 [R4+UR73+0x6100], R35 ;  /* 0x0061002304007988 */ /* 0x000fe80008000449 */
[----:B------:R-:W-:Y:S04]  /*6d10*/  STS.U16 [R4+UR73+0x6500], R33 ;  /* 0x0065002104007988 */ /* 0x000fe80008000449 */
[----:B------:R-:W-:Y:S04]  /*6d20*/  STS.U16 [R4+UR73+0x6900], R31 ;  /* 0x0069001f04007988 */ /* 0x000fe80008000449 */
[----:B------:R-:W-:Y:S04]  /*6d30*/  STS.U16 [R4+UR73+0x6d00], R29 ;  /* 0x006d001d04007988 */ /* 0x000fe80008000449 */
[----:B------:R-:W-:Y:S04]  /*6d40*/  STS.U16 [R4+UR73+0x7100], R27 ;  /* 0x0071001b04007988 */ /* 0x000fe80008000449 */
[----:B------:R-:W-:Y:S04]  /*6d50*/  STS.U16 [R4+UR73+0x7500], R25 ;  /* 0x0075001904007988 */ /* 0x000fe80008000449 */
[----:B------:R-:W-:Y:S04]  /*6d60*/  STS.U16 [R4+UR73+0x7900], R23 ;  /* 0x0079001704007988 */ /* 0x000fe80008000449 */
[----:B------:R0:W-:Y:S04]  /*6d70*/  STS.U16 [R4+UR73+0x7d00], R21 ;  /* 0x007d001504007988 */ /* 0x0001e80008000449 */
[----:B------:R-:W-:Y:S04]  /*6d80*/  STS.U16 [R5+UR73+0x4200], R50 ;  /* 0x0042003205007988 */ /* 0x000fe80008000449 */
[----:B------:R-:W-:Y:S01]  /*6d90*/  STS.U16 [R5+UR73+0x4600], R48 ;  /* 0x0046003005007988 */ /* 0x000fe20008000449 */
[----:B0-----:R-:W-:-:S03]  /*6da0*/  LOP3.LUT R4, R68, 0x60, RZ, 0x3c, !PT ;  /* 0x0000006044047812 */ /* 0x001fc600078e3cff */
[----:B------:R-:W-:Y:S04]  /*6db0*/  STS.U16 [R5+UR73+0x4a00], R46 ;  /* 0x004a002e05007988 */ /* 0x000fe80008000449 */
        /* <DEDUP_REMOVED lines=29> */
[----:B------:R-:W1:Y:S02]  /*6f90*/  FENCE.VIEW.ASYNC.T ;  /* 0x00000000000073c6 */ /* 0x000e640000000200 */
[----:B-1----:R-:W-:Y:S06]  /*6fa0*/  BAR.SYNC.DEFER_BLOCKING 0x0 ;  /* 0x0000000000007b1d */ /* 0x002fec0000010000 */
[----:B0-----:R-:W0:Y:S01]  /*6fb0*/  LDTM.16dp32bit_t0_t15.x64 R4, tmem[UR69] ;  /* 0x00000045000479ee */ /* 0x001e220008b00000 */
[----:B------:R-:W1:Y:S01]  /*6fc0*/  LDTM.16dp32bit_t16_t31.x64 R4, tmem[UR69+0x40] ;  /* 0x00004045000479ee */ /* 0x000e620008b20000 */
[----:B------:R-:W-:Y:S01]  /*6fd0*/  NOP ;  /* 0x0000000000007918 */ /* 0x000fe20000000000 */
[----:B------:R-:W-:Y:S05]  /*6fe0*/  @!P0 BRA `(.L_x_10) ;  /* 0x0000000400088947 */ /* 0x000fea0003800000 */
[C---:B01----:R-:W-:Y:S01]  /*6ff0*/  FMUL R4, R109.reuse, R4 ;  /* 0x000000046d047220 */ /* 0x043fe20000400000 */
[C---:B------:R-:W-:Y:S01]  /*7000*/  FMUL R5, R109.reuse, R5 ;  /* 0x000000056d057220 */ /* 0x040fe20000400000 */
        /* <DEDUP_REMOVED lines=61> */
[----:B------:R-:W-:-:S04]  /*73e0*/  FMUL R67, R109, R67 ;  /* 0x000000436d437220 */ /* 0x000fc80000400000 */
[----:B------:R2:W-:Y:S01]  /*73f0*/  STTM.16dp32bit_t0_t15.x64 tmem[UR69], R4 ;  /* 0x00000004000079ed */ /* 0x0005e20008b00045 */
[----:B------:R2:W-:Y:S02]  /*7400*/  STTM.16dp32bit_t16_t31.x64 tmem[UR69+0x40], R4 ;  /* 0x00004004000079ed */ /* 0x0005e40008b20045 */
.L_x_10:
[----:B-1----:R-:W1:Y:S02]  /*7410*/  FENCE.VIEW.ASYNC.T ;  /* 0x00000000000073c6 */ /* 0x002e640000000200 */
[----:B-1----:R-:W-:Y:S01]  /*7420*/  BAR.SYNC.DEFER_BLOCKING 0x0 ;  /* 0x0000000000007b1d */ /* 0x002fe20000010000 */
[----:B------:R-:W-:Y:S02]  /*7430*/  UISETP.GE.AND UP0, UPT, UR74, 0x1, UPT ;  /* 0x000000014a00788c */ /* 0x000fe4000bf06270 */
[----:B------:R-:W-:-:S03]  /*7440*/  UIADD3 UR13, UPT, UPT, UR72, 0x80, URZ ;  /* 0x00000080480d7890 */ /* 0x000fc6000fffe0ff */
[----:B------:R1:W-:Y:S06]  /*7450*/  MEMBAR.ALL.CTA ;  /* 0x0000000000007992 */ /* 0x0003ec0000008000 */
[----:B-1----:R-:W1:Y:S02]  /*7460*/  FENCE.VIEW.ASYNC.S ;  /* 0x00000000000073c6 */ /* 0x002e640000000000 */
[----:B-1----:R-:W-:Y:S06]  /*7470*/  BAR.SYNC.DEFER_BLOCKING 0x0 ;  /* 0x0000000000007b1d */ /* 0x002fec0000010000 */
[----:B------:R-:W-:Y:S05]  /*7480*/  @!P1 BRA `(.L_x_11) ;  /* 0x00000000007c9947 */ /* 0x000fea0003800000 */
[----:B------:R-:W-:Y:S01]  /*7490*/  UIADD3 UR5, UPT, UPT, UR73, 0x4000, URZ ;  /* 0x0000400049057890 */ /* 0x000fe2000fffe0ff */
[----:B------:R-:W-:Y:S01]  /*74a0*/  UMOV UR4, URZ ;  /* 0x000000ff00047c82 */ /* 0x000fe20008000000 */
[----:B------:R-:W-:Y:S02]  /*74b0*/  UIADD3 UR6, UPT, UPT, UR72, 0x88, URZ ;  /* 0x0000008848067890 */ /* 0x000fe4000fffe0ff */
[----:B------:R-:W-:Y:S02]  /*74c0*/  USHF.R.U32.HI UR5, URZ, 0x4, UR5 ;  /* 0x00000004ff057899 */ /* 0x000fe40008011605 */
[----:B------:R-:W-:Y:S02]  /*74d0*/  UIADD3 UR10, UPT, UPT, UR72, 0x90, URZ ;  /* 0x00000090480a7890 */ /* 0x000fe4000fffe0ff */
[----:B------:R-:W-:Y:S02]  /*74e0*/  USGXT.U32 UR8, UR5, 0xe ;  /* 0x0000000e0508789a */ /* 0x000fe40008000000 */
[----:B------:R-:W-:-:S02]  /*74f0*/  UIADD3 UR11, UPT, UPT, UR72, 0x98, URZ ;  /* 0x00000098480b7890 */ /* 0x000fc4000fffe0ff */
[----:B------:R-:W-:Y:S01]  /*7500*/  UIADD3 UR18, UP3, UPT, UR8, 0x2, URZ ;  /* 0x0000000208127890 */ /* 0x000fe2000ff7e0ff */
[----:B------:R-:W-:Y:S01]  /*7510*/  UMOV UR14, 0x0 ;  /* 0x00000000000e7882 */ /* 0x000fe20000000000 */
[----:B------:R-:W-:Y:S02]  /*7520*/  UMOV UR15, 0x4200490 ;  /* 0x04200490000f7882 */ /* 0x000fe40000000000 */
[----:B------:R-:W-:Y:S02]  /*7530*/  UIADD3.X UR19, UPT, UPT, UR4, 0x40004040, URZ, UP3, !UPT ;  /* 0x4000404004137890 */ /* 0x000fe40009ffe4ff */
[----:B------:R-:W-:Y:S02]  /*7540*/  UIADD3 UR22, UP3, UPT, UR18, 0x2, URZ ;  /* 0x0000000212167890 */ /* 0x000fe4000ff7e0ff */
[----:B------:R-:W-:Y:S02]  /*7550*/  UIADD3 UR26, UP4, UPT, UR18, 0x4, URZ ;  /* 0x00000004121a7890 */ /* 0x000fe4000ff9e0ff */
[----:B------:R-:W-:-:S02]  /*7560*/  UIADD3.X UR23, UPT, UPT, UR19, URZ, URZ, UP3, !UPT ;  /* 0x000000ff13177290 */ /* 0x000fc40009ffe4ff */
[----:B------:R-:W-:Y:S01]  /*7570*/  UIADD3.X UR27, UPT, UPT, UR19, URZ, URZ, UP4, !UPT ;  /* 0x000000ff131b7290 */ /* 0x000fe2000a7fe4ff */
[----:B------:R-:W-:Y:S01]  /*7580*/  UMOV UR9, 0x40004040 ;  /* 0x4000404000097882 */ /* 0x000fe20000000000 */
[----:B------:R-:W-:Y:S01]  /*7590*/  UMOV UR20, 0x0 ;  /* 0x0000000000147882 */ /* 0x000fe20000000000 */
[----:B------:R-:W-:Y:S01]  /*75a0*/  UMOV UR21, 0x4200490 ;  /* 0x0420049000157882 */ /* 0x000fe20000000000 */
[----:B------:R-:W-:Y:S01]  /*75b0*/  UMOV UR24, 0x0 ;  /* 0x0000000000187882 */ /* 0x000fe20000000000 */
[----:B------:R-:W-:Y:S01]  /*75c0*/  UMOV UR25, 0x4200490 ;  /* 0x0420049000197882 */ /* 0x000fe20000000000 */
[----:B------:R-:W-:Y:S01]  /*75d0*/  UMOV UR4, UR70 ;  /* 0x0000004600047c82 */ /* 0x000fe20008000000 */
[----:B------:R-:W-:Y:S01]  /*75e0*/  UMOV UR5, URZ ;  /* 0x000000ff00057c82 */ /* 0x000fe20008000000 */
[----:B------:R1:W-:Y:S01]  /*75f0*/  UTCHMMA tmem[UR13], gdesc[UR8], tmem[UR72], tmem[UR14], idesc[UR15], UPT ;  /* 0x00ff0e080d0079ea */ /* 0x0003e2000b800048 */
[----:B------:R-:W-:Y:S01]  /*7600*/  UMOV UR28, 0x0 ;  /* 0x00000000001c7882 */ /* 0x000fe20000000000 */
[----:B------:R-:W-:Y:S01]  /*7610*/  UMOV UR29, 0x4200490 ;  /* 0x04200490001d7882 */ /* 0x000fe20000000000 */
[----:B------:R1:W-:Y:S01]  /*7620*/  UTCHMMA tmem[UR6], gdesc[UR18], tmem[UR72], tmem[UR20], idesc[UR21], UPT ;  /* 0x00ff1412060079ea */ /* 0x0003e2000b800048 */
[----:B------:R-:W-:Y:S01]  /*7630*/  UMOV UR4, UR4 ;  /* 0x0000000400047c82 */ /* 0x000fe20008000000 */
[----:B------:R1:W-:Y:S01]  /*7640*/  UTCHMMA tmem[UR10], gdesc[UR22], tmem[UR72], tmem[UR24], idesc[UR25], UPT ;  /* 0x00ff18160a0079ea */ /* 0x0003e2000b800048 */
[----:B------:R1:W-:Y:S01]  /*7650*/  UTCHMMA tmem[UR11], gdesc[UR26], tmem[UR72], tmem[UR28], idesc[UR29], UPT ;  /* 0x00ff1c1a0b0079ea */ /* 0x0003e2000b800048 */
[----:B------:R1:W-:Y:S01]  /*7660*/  UTCBAR [UR4], URZ ;  /* 0x000000ff040073e9 */ /* 0x0003e200080000ff */
[----:B------:R-:W-:Y:S01]  /*7670*/  NOP ;  /* 0x0000000000007918 */ /* 0x000fe20000000000 */
.L_x_11:
[----:B------:R-:W-:Y:S01]  /*7680*/  FSEL R108, R108, -INF , P0 ;  /* 0xff8000006c6c7808 */ /* 0x000fe20000000000 */
[----:B-1----:R-:W-:Y:S01]  /*7690*/  UMOV UR15, URZ ;  /* 0x000000ff000f7c82 */ /* 0x002fe20008000000 */
[----:B------:R-:W-:Y:S01]  /*76a0*/  FSEL R109, R138, 1, P0 ;  /* 0x3f8000008a6d7808 */ /* 0x000fe20000000000 */
[----:B------:R-:W-:Y:S06]  /*76b0*/  BRA.U !UP0, `(.L_x_12) ;  /* 0x0000004108607547 */ /* 0x000fec000b800000 */
[----:B------:R-:W1:Y:S01]  /*76c0*/  LDCU UR51, c[0x0][0x3d4] ;  /* 0x00007a80ff3377ac */ /* 0x000e620008000800 */
[----:B------:R-:W3:Y:S01]  /*76d0*/  LDC R252, c[0x0][0x3c4] ;  /* 0x0000f100fffc7b82 */ /* 0x000ee20000000800 */
[----:B0-2---:R-:W-:Y:S01]  /*76e0*/  IMAD.MOV.U32 R36, RZ, RZ, R108 ;  /* 0x000000ffff247224 */ /* 0x005fe200078e006c */
[----:B------:R-:W-:Y:S01]  /*76f0*/  USHF.R.U32.HI UR14, URZ, 0x4, UR73 ;  /* 0x00000004ff0e7899 */ /* 0x000fe20008011649 */
[----:B------:R-:W-:Y:S01]  /*7700*/  IMAD.MOV.U32 R37, RZ, RZ, RZ ;  /* 0x000000ffff257224 */ /* 0x000fe200078e00ff */
[----:B------:R-:W-:Y:S02]  /*7710*/  USHF.R.U32.HI UR12, URZ, 0x4, UR7 ;  /* 0x00000004ff0c7899 */ /* 0x000fe40008011607 */
[----:B------:R-:W-:Y:S02]  /*7720*/  USGXT.U32 UR14, UR14, 0xe ;  /* 0x0000000e0e0e789a */ /* 0x000fe40008000000 */
[----:B------:R-:W-:Y:S02]  /*7730*/  UIADD3 UR10, UPT, UPT, UR73, 0xc000, URZ ;  /* 0x0000c000490a7890 */ /* 0x000fe4000fffe0ff */
[----:B------:R-:W-:-:S02]  /*7740*/  USGXT.U32 UR12, UR12, 0xe ;  /* 0x0000000e0c0c789a */ /* 0x000fc40008000000 */
[----:B------:R-:W-:Y:S02]  /*7750*/  UIADD3 UR18, UP3, UPT, UR14, 0x80, URZ ;  /* 0x000000800e127890 */ /* 0x000fe4000ff7e0ff */
[----:B------:R-:W-:Y:S01]  /*7760*/  USHF.R.U32.HI UR10, URZ, 0x4, UR10 ;  /* 0x00000004ff0a7899 */ /* 0x000fe2000801160a */
[----:B------:R-:W-:Y:S01]  /*7770*/  UMOV UR15, URZ ;  /* 0x000000ff000f7c82 */ /* 0x000fe20008000000 */
[----:B------:R-:W-:Y:S02]  /*7780*/  UIADD3 UR20, UP0, UPT, UR12, 0x2, URZ ;  /* 0x000000020c147890 */ /* 0x000fe4000ff1e0ff */
[----:B------:R-:W-:Y:S02]  /*7790*/  UIADD3.X UR19, UPT, UPT, UR15, 0x40004040, URZ, UP3, !UPT ;  /* 0x400040400f137890 */ /* 0x000fe40009ffe4ff */
[----:B------:R-:W-:Y:S01]  /*77a0*/  UIADD3 UR24, UP6, UPT, UR18, 0x100, URZ ;  /* 0x0000010012187890 */ /* 0x000fe2000ffde0ff */
[----:B------:R-:W-:Y:S01]  /*77b0*/  UMOV UR4, URZ ;  /* 0x000000ff00047c82 */ /* 0x000fe20008000000 */
[----:B------:R-:W-:Y:S01]  /*77c0*/  USGXT.U32 UR10, UR10, 0xe ;  /* 0x0000000e0a0a789a */ /* 0x000fe20008000000 */
[----:B---3--:R-:W-:Y:S01]  /*77d0*/  IMAD.SHL.U32 R138, R252, 0x40, RZ ;  /* 0x00000040fc8a7824 */ /* 0x008fe200078e00ff */
[----:B------:R-:W-:-:S02]  /*77e0*/  UIADD3.X UR21, UPT, UPT, UR4, 0x40004040, URZ, UP0, !UPT ;  /* 0x4000404004157890 */ /* 0x000fc400087fe4ff */
[----:B-1----:R-:W-:Y:S02]  /*77f0*/  USHF.L.U32 UR51, UR51, 0x6, URZ ;  /* 0x0000000633337899 */ /* 0x002fe400080006ff */
[----:B------:R-:W-:Y:S02]  /*7800*/  UIADD3 UR22, UP0, UPT, UR18, 0x80, URZ ;  /* 0x0000008012167890 */ /* 0x000fe4000ff1e0ff */
[----:B------:R-:W-:Y:S02]  /*7810*/  UIADD3.X UR25, UPT, UPT, UR19, URZ, URZ, UP6, !UPT ;  /* 0x000000ff13197290 */ /* 0x000fe4000b7fe4ff */
[----:B------:R-:W-:Y:S01]  /*7820*/  UIADD3 UR34, UP6, UPT, UR10, 0x2, URZ ;  /* 0x000000020a227890 */ /* 0x000fe2000ffde0ff */
[----:B------:R-:W-:Y:S01]  /*7830*/  MOV R139, UR51 ;  /* 0x00000033008b7c02 */ /* 0x000fe20008000f00 */
[----:B------:R-:W-:Y:S01]  /*7840*/  UMOV UR5, URZ ;  /* 0x000000ff00057c82 */ /* 0x000fe20008000000 */
[----:B------:R-:W-:Y:S02]  /*7850*/  UIADD3 UR30, UP3, UPT, UR18, 0x280, URZ ;  /* 0x00000280121e7890 */ /* 0x000fe4000ff7e0ff */
[----:B------:R-:W-:-:S02]  /*7860*/  UIADD3.X UR23, UPT, UPT, UR19, URZ, URZ, UP0, !UPT ;  /* 0x000000ff13177290 */ /* 0x000fc400087fe4ff */
[----:B------:R-:W-:Y:S02]  /*7870*/  UIADD3 UR26, UP5, UPT, UR18, 0x180, URZ ;  /* 0x00000180121a7890 */ /* 0x000fe4000ffbe0ff */
[----:B------:R-:W-:Y:S02]  /*7880*/  UIADD3 UR28, UP4, UPT, UR18, 0x200, URZ ;  /* 0x00000200121c7890 */ /* 0x000fe4000ff9e0ff */
[----:B------:R-:W-:Y:S02]  /*7890*/  UIADD3 UR32, UP0, UPT, UR18, 0x300, URZ ;  /* 0x0000030012207890 */ /* 0x000fe4000ff1e0ff */
[----:B------:R-:W-:Y:S02]  /*78a0*/  UIADD3.X UR35, UPT, UPT, UR5, 0x40004040, URZ, UP6, !UPT ;  /* 0x4000404005237890 */ /* 0x000fe4000b7fe4ff */
[----:B------:R-:W-:Y:S01]  /*78b0*/  UIADD3.X UR31, UPT, UPT, UR19, URZ, URZ, UP3, !UPT ;  /* 0x000000ff131f7290 */ /* 0x000fe20009ffe4ff */
[----:B------:R-:W-:Y:S01]  /*78c0*/  UMOV UR11, 0x1 ;  /* 0x00000001000b7882 */ /* 0x000fe20000000000 */
[----:B------:R-:W-:Y:S01]  /*78d0*/  UMOV UR8, URZ ;  /* 0x000000ff00087c82 */ /* 0x000fe20008000000 */
[----:B------:R-:W-:Y:S01]  /*78e0*/  UMOV UR7, URZ ;  /* 0x000000ff00077c82 */ /* 0x000fe20008000000 */
[----:B------:R-:W-:Y:S01]  /*78f0*/  UMOV UR6, URZ ;  /* 0x000000ff00067c82 */ /* 0x000fe20008000000 */
[----:B------:R-:W0:Y:S01]  /*7900*/  LDCU UR9, c[0x0][0x3a8] ;  /* 0x00007500ff0977ac */ /* 0x000e220008000800 */
[----:B------:R-:W-:-:S02]  /*7910*/  UIADD3.X UR27, UPT, UPT, UR19, URZ, URZ, UP5, !UPT ;  /* 0x000000ff131b7290 */ /* 0x000fc4000affe4ff */
[----:B------:R-:W-:Y:S02]  /*7920*/  UIADD3.X UR29, UPT, UPT, UR19, URZ, URZ, UP4, !UPT ;  /* 0x000000ff131d7290 */ /* 0x000fe4000a7fe4ff */
[----:B------:R-:W-:Y:S02]  /*7930*/  UIADD3.X UR33, UPT, UPT, UR19, URZ, URZ, UP0, !UPT ;  /* 0x000000ff13217290 */ /* 0x000fe400087fe4ff */
[----:B------:R-:W-:Y:S02]  /*7940*/  UIADD3.64 UR76, UPT, UPT, UR20, 0x2, URZ ;  /* 0x00000002144c7897 */ /* 0x000fe4000fffe0ff */
[----:B------:R-:W-:Y:S02]  /*7950*/  UIADD3.64 UR36, UPT, UPT, UR20, 0x4, URZ ;  /* 0x0000000414247897 */ /* 0x000fe4000fffe0ff */
[----:B------:R-:W-:Y:S02]  /*7960*/  UIADD3.64 UR38, UPT, UPT, UR20, 0x1fe, URZ ;  /* 0x000001fe14267897 */ /* 0x000fe4000fffe0ff */
[----:B------:R-:W-:-:S02]  /*7970*/  UIADD3.64 UR40, UPT, UPT, UR20, 0x200, URZ ;  /* 0x0000020014287897 */ /* 0x000fc4000fffe0ff */
[----:B------:R-:W-:Y:S02]  /*7980*/  UIADD3.64 UR42, UPT, UPT, UR20, 0x202, URZ ;  /* 0x00000202142a7897 */ /* 0x000fe4000fffe0ff */
[----:B------:R-:W-:Y:S02]  /*7990*/  UIADD3.64 UR44, UPT, UPT, UR20, 0x204, URZ ;  /* 0x00000204142c7897 */ /* 0x000fe4000fffe0ff */
[----:B------:R-:W-:Y:S02]  /*79a0*/  UIADD3.64 UR46, UPT, UPT, UR34, 0x2, URZ ;  /* 0x00000002222e7897 */ /* 0x000fe4000fffe0ff */
[----:B------:R-:W-:Y:S02]  /*79b0*/  UIADD3.64 UR48, UPT, UPT, UR34, 0x4, URZ ;  /* 0x0000000422307897 */ /* 0x000fe4000fffe0ff */
[----:B0-----:R-:W-:-:S11]  /*79c0*/  UISETP.NE.U32.AND UP3, UPT, UR50, URZ, UPT ;  /* 0x000000ff3200728c */ /* 0x001fd6000bf65070 */
.L_x_17:
[----:B------:R-:W2:Y:S04]  /*79d0*/  LDL.64 R8, [R1+0x68] ;  /* 0x0000680001087983 */ /* 0x000ea80000100a00 */
[----:B------:R-:W3:Y:S04]  /*79e0*/  LDL.64 R14, [R1+0xd8] ;  /* 0x0000d800010e7983 */ /* 0x000ee80000100a00 */
[----:B------:R-:W5:Y:S04]  /*79f0*/  LDL.64 R20, [R1+0xa0] ;  /* 0x0000a00001147983 */ /* 0x000f680000100a00 */
[----:B----4-:R-:W4:Y:S04]  /*7a00*/  LDL.64 R16, [R1+0x60] ;  /* 0x0000600001107983 */ /* 0x010f280000100a00 */
[----:B------:R-:W4:Y:S04]  /*7a10*/  LDL.64 R26, [R1+0x58] ;  /* 0x00005800011a7983 */ /* 0x000f280000100a00 */
        /* <DEDUP_REMOVED lines=13> */
[----:B------:R-:W4:Y:S01]  /*7af0*/  LDL.64 R62, [R1+0xf0] ;  /* 0x0000f000013e7983 */ /* 0x000f220000100a00 */
[C---:B------:R-:W-:Y:S01]  /*7b00*/  IMAD.SHL.U32 R6, R252.reuse, 0x8, RZ ;  /* 0x00000008fc067824 */ /* 0x040fe200078e00ff */
[CC--:B------:R-:W-:Y:S01]  /*7b10*/  LEA R52, P0, R252.reuse, R2.reuse, 0x4 ;  /* 0x00000002fc347211 */ /* 0x0c0fe200078020ff */
[C---:B------:R-:W-:Y:S01]  /*7b20*/  IMAD.SHL.U32 R5, R252.reuse, 0x10, RZ ;  /* 0x00000010fc057824 */ /* 0x040fe200078e00ff */
[----:B------:R-:W-:Y:S01]  /*7b30*/  LEA R4, P1, R252, R2, 0x5 ;  /* 0x00000002fc047211 */ /* 0x000fe200078228ff */
[----:B------:R-:W4:Y:S01]  /*7b40*/  LDL.64 R22, [R1+0xd0] ;  /* 0x0000d00001167983 */ /* 0x000f220000100a00 */
[----:B------:R-:W-:-:S02]  /*7b50*/  LEA.HI.X.SX32 R53, R6, R3, 0x1, P0 ;  /* 0x0000000306357211 */ /* 0x000fc400000f0eff */
[----:B------:R-:W-:Y:S01]  /*7b60*/  LEA.HI.X.SX32 R5, R5, R3, 0x1, P1 ;  /* 0x0000000305057211 */ /* 0x000fe200008f0eff */
[C---:B------:R-:W-:Y:S01]  /*7b70*/  IMAD.WIDE R10, R138.reuse, 0x2, R248 ;  /* 0x000000028a0a7825 */ /* 0x040fe200078e02f8 */
[----:B------:R-:W4:Y:S03]  /*7b80*/  LDL.64 R60, [R1+0x80] ;  /* 0x00008000013c7983 */ /* 0x000f260000100a00 */
[C---:B------:R-:W-:Y:S01]  /*7b90*/  IMAD.WIDE R52, R138.reuse, 0x2, R52 ;  /* 0x000000028a347825 */ /* 0x040fe200078e0234 */
[----:B------:R-:W4:Y:S03]  /*7ba0*/  LDL.64 R56, [R1+0x40] ;  /* 0x0000400001387983 */ /* 0x000f260000100a00 */
[C---:B------:R-:W-:Y:S01]  /*7bb0*/  IMAD.WIDE R4, R138.reuse, 0x2, R4 ;  /* 0x000000028a047825 */ /* 0x040fe200078e0204 */
[----:B------:R-:W4:Y:S04]  /*7bc0*/  LDG.E.U16 R10, desc[UR16][R10.64] ;  /* 0x000000100a0a7981 */ /* 0x000f28000c1e1500 */
[----:B------:R-:W4:Y:S01]  /*7bd0*/  LDG.E.U16 R52, desc[UR16][R52.64] ;  /* 0x0000001034347981 */ /* 0x000f22000c1e1500 */
[----:B------:R-:W-:-:S03]  /*7be0*/  IMAD.WIDE R12, R138, 0x2, R216 ;  /* 0x000000028a0c7825 */ /* 0x000fc600078e02d8 */
[----:B------:R-:W4:Y:S01]  /*7bf0*/  LDL.64 R58, [R1+0x8] ;  /* 0x00000800013a7983 */ /* 0x000f220000100a00 */
[----:B------:R-:W-:-:S03]  /*7c00*/  IMAD.WIDE R6, R138, 0x2, R232 ;  /* 0x000000028a067825 */ /* 0x000fc600078e02e8 */
[----:B------:R0:W4:Y:S04]  /*7c10*/  LDG.E.U16 R12, desc[UR16][R12.64] ;  /* 0x000000100c0c7981 */ /* 0x000128000c1e1500 */
[----:B------:R-:W4:Y:S04]  /*7c20*/  LDG.E.U16 R53, desc[UR16][R4.64] ;  /* 0x0000001004357981 */ /* 0x000f28000c1e1500 */
[----:B------:R1:W4:Y:S01]  /*7c30*/  LDG.E.U16 R11, desc[UR16][R6.64] ;  /* 0x00000010060b7981 */ /* 0x000322000c1e1500 */
[----:B0-----:R-:W-:-:S03]  /*7c40*/  IMAD.SHL.U32 R13, R252, 0x4, RZ ;  /* 0x00000004fc0d7824 */ /* 0x001fc600078e00ff */
[----:B------:R-:W4:Y:S04]  /*7c50*/  LDL.64 R172, [R1+0xa8] ;  /* 0x0000a80001ac7983 */ /* 0x000f280000100a00 */
[----:B------:R-:W4:Y:S01]  /*7c60*/  LDL.64 R64, [R1+0x70] ;  /* 0x0000700001407983 */ /* 0x000f220000100a00 */
[----:B-1----:R-:W-:-:S03]  /*7c70*/  IMAD.WIDE R6, R138, 0x2, R246 ;  /* 0x000000028a067825 */ /* 0x002fc600078e02f6 */
[----:B------:R-:W4:Y:S04]  /*7c80*/  LDL.64 R66, [R1+0x30] ;  /* 0x0000300001427983 */ /* 0x000f280000100a00 */
[----:B------:R0:W4:Y:S02]  /*7c90*/  LDG.E.U16 R7, desc[UR16][R6.64] ;  /* 0x0000001006077981 */ /* 0x000124000c1e1500 */
[----:B0-----:R-:W-:Y:S02]  /*7ca0*/  IMAD.SHL.U32 R6, R252, 0x20, RZ ;  /* 0x00000020fc067824 */ /* 0x001fe400078e00ff */
[----:B--2---:R-:W-:-:S04]  /*7cb0*/  IMAD.WIDE R4, R138, 0x2, R8 ;  /* 0x000000028a047825 */ /* 0x004fc800078e0208 */
[C---:B---3--:R-:W-:Y:S01]  /*7cc0*/  IMAD.WIDE R14, R138.reuse, 0x2, R14 ;  /* 0x000000028a0e7825 */ /* 0x048fe200078e020e */
[----:B------:R5:W2:Y:S05]  /*7cd0*/  LDG.E.U16 R9, desc[UR16][R4.64] ;  /* 0x0000001004097981 */ /* 0x000aaa000c1e1500 */
[----:B------:R-:W3:Y:S01]  /*7ce0*/  LDG.E.U16 R14, desc[UR16][R14.64] ;  /* 0x000000100e0e7981 */ /* 0x000ee2000c1e1500 */
[----:B-----5:R-:W-:-:S04]  /*7cf0*/  IMAD.WIDE R4, R138, 0x2, R20 ;  /* 0x000000028a047825 */ /* 0x020fc800078e0214 */
[C---:B------:R-:W-:Y:S01]  /*7d00*/  IMAD.WIDE R20, R138.reuse, 0x2, R230 ;  /* 0x000000028a147825 */ /* 0x040fe200078e02e6 */
[----:B------:R0:W5:Y:S03]  /*7d10*/  LDG.E.U16 R15, desc[UR16][R4.64] ;  /* 0x00000010040f7981 */ /* 0x000166000c1e1500 */
[C---:B----4-:R-:W-:Y:S02]  /*7d20*/  IMAD.WIDE R16, R138.reuse, 0x2, R16 ;  /* 0x000000028a107825 */ /* 0x050fe400078e0210 */
[----:B------:R-:W4:Y:S02]  /*7d30*/  LDG.E.U16 R20, desc[UR16][R20.64] ;  /* 0x0000001014147981 */ /* 0x000f24000c1e1500 */
[C---:B------:R-:W-:Y:S02]  /*7d40*/  IMAD.WIDE R26, R138.reuse, 0x2, R26 ;  /* 0x000000028a1a7825 */ /* 0x040fe400078e021a */
[----:B------:R-:W2:Y:S02]  /*7d50*/  LDG.E.U16 R17, desc[UR16][R16.64] ;  /* 0x0000001010117981 */ /* 0x000ea4000c1e1500 */
[----:B0-----:R-:W-:-:S02]  /*7d60*/  IMAD.WIDE R4, R138, 0x2, R214 ;  /* 0x000000028a047825 */ /* 0x001fc400078e02d6 */
[----:B------:R-:W2:Y:S04]  /*7d70*/  LDG.E.U16 R26, desc[UR16][R26.64] ;  /* 0x000000101a1a7981 */ /* 0x000ea8000c1e1500 */
[----:B------:R0:W2:Y:S01]  /*7d80*/  LDG.E.U16 R21, desc[UR16][R4.64] ;  /* 0x0000001004157981 */ /* 0x0000a2000c1e1500 */
[----:B------:R-:W-:-:S04]  /*7d90*/  IMAD.WIDE R28, R138, 0x2, R28 ;  /* 0x000000028a1c7825 */ /* 0x000fc800078e021c */
[C---:B------:R-:W-:Y:S01]  /*7da0*/  IMAD.WIDE R18, R138.reuse, 0x2, R18 ;  /* 0x000000028a127825 */ /* 0x040fe200078e0212 */
[----:B------:R1:W2:Y:S03]  /*7db0*/  LDG.E.U16 R27, desc[UR16][R28.64] ;  /* 0x000000101c1b7981 */ /* 0x0002a6000c1e1500 */
[C---:B0-----:R-:W-:Y:S02]  /*7dc0*/  IMAD.WIDE R4, R138.reuse, 0x2, R244 ;  /* 0x000000028a047825 */ /* 0x041fe400078e02f4 */
[----:B------:R-:W2:Y:S04]  /*7dd0*/  LDG.E.U16 R18, desc[UR16][R18.64] ;  /* 0x0000001012127981 */ /* 0x000ea8000c1e1500 */
[----:B------:R0:W2:Y:S01]  /*7de0*/  LDG.E.U16 R16, desc[UR16][R4.64] ;  /* 0x0000001004107981 */ /* 0x0000a2000c1e1500 */
[----:B------:R-:W-:-:S04]  /*7df0*/  IMAD.WIDE R34, R138, 0x2, R34 ;  /* 0x000000028a227825 */ /* 0x000fc800078e0222 */
[----:B-1----:R-:W-:-:S04]  /*7e00*/  IMAD.WIDE R28, R138, 0x2, R228 ;  /* 0x000000028a1c7825 */ /* 0x002fc800078e02e4 */
[C---:B0-----:R-:W-:Y:S02]  /*7e10*/  IMAD.WIDE R4, R138.reuse, 0x2, R212 ;  /* 0x000000028a047825 */ /* 0x041fe400078e02d4 */
[----:B------:R-:W2:Y:S02]  /*7e20*/  LDG.E.U16 R28, desc[UR16][R28.64] ;  /* 0x000000101c1c7981 */ /* 0x000ea4000c1e1500 */
[C---:B------:R-:W-:Y:S02]  /*7e30*/  IMAD.WIDE R32, R138.reuse, 0x2, R32 ;  /* 0x000000028a207825 */ /* 0x040fe400078e0220 */
[----:B------:R-:W2:Y:S02]  /*7e40*/  LDG.E.U16 R5, desc[UR16][R4.64] ;  /* 0x0000001004057981 */ /* 0x000ea4000c1e1500 */
[C---:B------:R-:W-:Y:S02]  /*7e50*/  IMAD.WIDE R30, R138.reuse, 0x2, R30 ;  /* 0x000000028a1e7825 */ /* 0x040fe400078e021e */
[----:B------:R0:W2:Y:S02]  /*7e60*/  LDG.E.U16 R19, desc[UR16][R32.64] ;  /* 0x0000001020137981 */ /* 0x0000a4000c1e1500 */
[----:B------:R-:W-:-:S02]  /*7e70*/  IMAD.WIDE R40, R138, 0x2, R40 ;  /* 0x000000028a287825 */ /* 0x000fc400078e0228 */
[----:B------:R-:W2:Y:S04]  /*7e80*/  LDG.E.U16 R29, desc[UR16][R30.64] ;  /* 0x000000101e1d7981 */ /* 0x000ea8000c1e1500 */
[----:B------:R1:W2:Y:S01]  /*7e90*/  LDG.E.U16 R4, desc[UR16][R34.64] ;  /* 0x0000001022047981 */ /* 0x0002a2000c1e1500 */
[----:B------:R-:W-:-:S03]  /*7ea0*/  IMAD.WIDE R38, R138, 0x2, R38 ;  /* 0x000000028a267825 */ /* 0x000fc600078e0226 */
[----:B------:R-:W2:Y:S01]  /*7eb0*/  LDG.E.U16 R47, desc[UR16][R40.64] ;  /* 0x00000010282f7981 */ /* 0x000ea2000c1e1500 */
[----:B0-----:R-:W-:-:S03]  /*7ec0*/  IMAD.WIDE R32, R138, 0x2, R226 ;  /* 0x000000028a207825 */ /* 0x001fc600078e02e2 */
[----:B------:R-:W2:Y:S01]  /*7ed0*/  LDG.E.U16 R46, desc[UR16][R38.64] ;  /* 0x00000010262e7981 */ /* 0x000ea2000c1e1500 */
[----:B-1----:R-:W-:-:S04]  /*7ee0*/  IMAD.WIDE R34, R138, 0x2, R242 ;  /* 0x000000028a227825 */ /* 0x002fc800078e02f2 */
[C---:B------:R-:W-:Y:S01]  /*7ef0*/  IMAD.WIDE R30, R138.reuse, 0x2, R210 ;  /* 0x000000028a1e7825 */ /* 0x040fe200078e02d2 */
[----:B------:R0:W2:Y:S03]  /*7f00*/  LDG.E.U16 R41, desc[UR16][R34.64] ;  /* 0x0000001022297981 */ /* 0x0000a6000c1e1500 */
[C---:B------:R-:W-:Y:S01]  /*7f10*/  IMAD.WIDE R24, R138.reuse, 0x2, R24 ;  /* 0x000000028a187825 */ /* 0x040fe200078e0218 */
[----:B------:R1:W2:Y:S03]  /*7f20*/  LDG.E.U16 R40, desc[UR16][R32.64] ;  /* 0x0000001020287981 */ /* 0x0002a6000c1e1500 */
[C---:B------:R-:W-:Y:S01]  /*7f30*/  IMAD.WIDE R44, R138.reuse, 0x2, R44 ;  /* 0x000000028a2c7825 */ /* 0x040fe200078e022c */
[----:B------:R1:W2:Y:S03]  /*7f40*/  LDG.E.U16 R39, desc[UR16][R30.64] ;  /* 0x000000101e277981 */ /* 0x0002a6000c1e1500 */
[C---:B0-----:R-:W-:Y:S01]  /*7f50*/  IMAD.WIDE R34, R138.reuse, 0x2, R50 ;  /* 0x000000028a227825 */ /* 0x041fe200078e0232 */
[----:B------:R-:W2:Y:S03]  /*7f60*/  LDG.E.U16 R24, desc[UR16][R24.64] ;  /* 0x0000001018187981 */ /* 0x000ea6000c1e1500 */
[----:B-1----:R-:W-:-:S02]  /*7f70*/  IMAD.WIDE R32, R138, 0x2, R48 ;  /* 0x000000028a207825 */ /* 0x002fc400078e0230 */
[----:B------:R-:W2:Y:S02]  /*7f80*/  LDG.E.U16 R35, desc[UR16][R34.64] ;  /* 0x0000001022237981 */ /* 0x000ea4000c1e1500 */
[C---:B------:R-:W-:Y:S02]  /*7f90*/  IMAD.WIDE R42, R138.reuse, 0x2, R42 ;  /* 0x000000028a2a7825 */ /* 0x040fe400078e022a */
[----:B------:R-:W2:Y:S02]  /*7fa0*/  LDG.E.U16 R33, desc[UR16][R32.64] ;  /* 0x0000001020217981 */ /* 0x000ea4000c1e1500 */
[----:B------:R-:W-:Y:S02]  /*7fb0*/  IMAD.WIDE R30, R138, 0x2, R240 ;  /* 0x000000028a1e7825 */ /* 0x000fe400078e02f0 */
[----:B------:R0:W2:Y:S01]  /*7fc0*/  LDG.E.U16 R25, desc[UR16][R42.64] ;  /* 0x000000102a197981 */ /* 0x0000a2000c1e1500 */
[----:B------:R-:W-:-:S03]  /*7fd0*/  LEA R48, P0, R252, R2, 0x6 ;  /* 0x00000002fc307211 */ /* 0x000fc600078030ff */
[----:B------:R1:W2:Y:S04]  /*7fe0*/  LDG.E.U16 R34, desc[UR16][R44.64] ;  /* 0x000000102c227981 */ /* 0x0002a8000c1e1500 */
[----:B------:R1:W2:Y:S01]  /*7ff0*/  LDG.E.U16 R32, desc[UR16][R30.64] ;  /* 0x000000101e207981 */ /* 0x0002a2000c1e1500 */
[C---:B0-----:R-:W-:Y:S01]  /*8000*/  IMAD.SHL.U32 R42, R252.reuse, 0x2, RZ ;  /* 0x00000002fc2a7824 */ /* 0x041fe200078e00ff */
[CC--:B-1----:R-:W-:Y:S02]  /*8010*/  LEA R44, P2, R252.reuse, R2.reuse, 0x3 ;  /* 0x00000002fc2c7211 */ /* 0x0c2fe400078418ff */
[----:B------:R-:W-:Y:S02]  /*8020*/  LEA R30, P1, R252, R2, 0x2 ;  /* 0x00000002fc1e7211 */ /* 0x000fe400078210ff */
[----:B------:R-:W-:-:S02]  /*8030*/  LEA.HI.X.SX32 R45, R13, R3, 0x1, P2 ;  /* 0x000000030d2d7211 */ /* 0x000fc400010f0eff */
[-C--:B------:R-:W-:Y:S02]  /*8040*/  LEA.HI.X.SX32 R49, R6, R3.reuse, 0x1, P0 ;  /* 0x0000000306317211 */ /* 0x080fe400000f0eff */
[C---:B------:R-:W-:Y:S02]  /*8050*/  LEA.HI.X.SX32 R31, R42.reuse, R3, 0x1, P1 ;  /* 0x000000032a1f7211 */ /* 0x040fe400008f0eff */
[----:B------:R-:W-:Y:S01]  /*8060*/  IADD3 R42, P0, PT, R42, R2, RZ ;  /* 0x000000022a2a7210 */ /* 0x000fe20007f1e0ff */
[----:B------:R-:W-:-:S03]  /*8070*/  IMAD.WIDE R44, R138, 0x2, R44 ;  /* 0x000000028a2c7825 */ /* 0x000fc600078e022c */
[----:B------:R-:W-:Y:S02]  /*8080*/  LEA.HI.X.SX32 R43, R252, R3, 0x1, P0 ;  /* 0x00000003fc2b7211 */ /* 0x000fe400000f0eff */
[----:B------:R0:W2:Y:S01]  /*8090*/  LDG.E.U16 R38, desc[UR16][R44.64] ;  /* 0x000000102c267981 */ /* 0x0000a2000c1e1500 */
[----:B------:R-:W-:-:S05]  /*80a0*/  IMAD.WIDE R42, R138, 0x2, R42 ;  /* 0x000000028a2a7825 */ /* 0x000fca00078e022a */
[----:B------:R1:W2:Y:S01]  /*80b0*/  LDG.E.U16 R13, desc[UR16][R42.64] ;  /* 0x000000102a0d7981 */ /* 0x0002a2000c1e1500 */
[----:B0-----:R-:W-:-:S03]  /*80c0*/  IMAD.WIDE R44, R138, 0x2, R54 ;  /* 0x000000028a2c7825 */ /* 0x001fc600078e0236 */
[----:B------:R-:W2:Y:S01]  /*80d0*/  LDL.64 R54, [R1+0xe8] ;  /* 0x0000e80001367983 */ /* 0x000ea20000100a00 */
[----:B-1----:R-:W-:-:S03]  /*80e0*/  IMAD.WIDE R42, R138, 0x2, R62 ;  /* 0x000000028a2a7825 */ /* 0x002fc600078e023e */
[----:B------:R-:W3:Y:S01]  /*80f0*/  LDL.64 R62, [R1+0xb0] ;  /* 0x0000b000013e7983 */ /* 0x000ee20000100a00 */
[----:B------:R-:W-:-:S04]  /*8100*/  IMAD.WIDE R22, R138, 0x2, R22 ;  /* 0x000000028a167825 */ /* 0x000fc800078e0216 */
[C---:B------:R-:W-:Y:S02]  /*8110*/  IMAD.WIDE R30, R138.reuse, 0x2, R30 ;  /* 0x000000028a1e7825 */ /* 0x040fe400078e021e */
[----:B------:R-:W3:Y:S02]  /*8120*/  LDG.E.U16 R23, desc[UR16][R22.64] ;  /* 0x0000001016177981 */ /* 0x000ee4000c1e1500 */
[----:B------:R-:W-:Y:S01]  /*8130*/  IMAD.WIDE R48, R138, 0x2, R48 ;  /* 0x000000028a307825 */ /* 0x000fe200078e0230 */
[----:B------:R-:W-:-:S04]  /*8140*/  MOV R51, R3 ;  /* 0x0000000300337202 */ /* 0x000fc80000000f00 */
[----:B------:R0:W4:Y:S04]  /*8150*/  LDG.E.U16 R6, desc[UR16][R48.64] ;  /* 0x0000001030067981 */ /* 0x000128000c1e1500 */
[----:B------:R1:W4:Y:S01]  /*8160*/  LDG.E.U16 R22, desc[UR16][R30.64] ;  /* 0x000000101e167981 */ /* 0x000322000c1e1500 */
[----:B------:R-:W-:Y:S02]  /*8170*/  IMAD.MOV.U32 R50, RZ, RZ, R2 ;  /* 0x000000ffff327224 */ /* 0x000fe400078e0002 */
[----:B0-----:R-:W-:-:S04]  /*8180*/  IMAD.WIDE R48, R138, 0x2, R208 ;  /* 0x000000028a307825 */ /* 0x001fc800078e02d0 */
[----:B-1----:R-:W-:-:S04]  /*8190*/  IMAD.WIDE R30, R138, 0x2, R224 ;  /* 0x000000028a1e7825 */ /* 0x002fc800078e02e0 */
[C---:B------:R-:W-:Y:S02]  /*81a0*/  IMAD.WIDE R50, R138.reuse, 0x2, R50 ;  /* 0x000000028a327825 */ /* 0x040fe400078e0232 */
[----:B------:R-:W4:Y:S04]  /*81b0*/  LDG.E.U16 R31, desc[UR16][R30.64] ;  /* 0x000000101e1f7981 */ /* 0x000f28000c1e1500 */
[----:B------:R-:W4:Y:S04]  /*81c0*/  LDG.E.U16 R8, desc[UR16][R50.64] ;  /* 0x0000001032087981 */ /* 0x000f28000c1e1500 */
[----:B------:R-:W4:Y:S04]  /*81d0*/  LDG.E.U16 R30, desc[UR16][R48.64] ;  /* 0x00000010301e7981 */ /* 0x000f28000c1e1500 */
[----:B------:R0:W4:Y:S04]  /*81e0*/  LDG.E.U16 R48, desc[UR16][R42.64] ;  /* 0x000000102a307981 */ /* 0x000128000c1e1500 */
[----:B------:R1:W4:Y:S01]  /*81f0*/  LDG.E.U16 R49, desc[UR16][R44.64] ;  /* 0x000000102c317981 */ /* 0x000322000c1e1500 */
[----:B0-----:R-:W-:-:S03]  /*8200*/  IMAD.WIDE R42, R138, 0x2, R60 ;  /* 0x000000028a2a7825 */ /* 0x001fc600078e023c */
[----:B------:R-:W4:Y:S01]  /*8210*/  LDL.64 R60, [R1+0x38] ;  /* 0x00003800013c7983 */ /* 0x000f220000100a00 */
[----:B-1----:R-:W-:-:S03]  /*8220*/  IMAD.WIDE R44, R138, 0x2, R56 ;  /* 0x000000028a2c7825 */ /* 0x002fc600078e0238 */
[----:B------:R-:W4:Y:S04]  /*8230*/  LDL.64 R56, [R1+0x78] ;  /* 0x0000780001387983 */ /* 0x000f280000100a00 */
[----:B------:R0:W5:Y:S04]  /*8240*/  LDG.E.U16 R50, desc[UR16][R42.64] ;  /* 0x000000102a327981 */ /* 0x000168000c1e1500 */
[----:B------:R-:W5:Y:S01]  /*8250*/  LDG.E.U16 R44, desc[UR16][R44.64] ;  /* 0x000000102c2c7981 */ /* 0x000f62000c1e1500 */
[----:B0-----:R-:W-:-:S03]  /*8260*/  IMAD.WIDE R42, R138, 0x2, R58 ;  /* 0x000000028a2a7825 */ /* 0x001fc600078e023a */
[----:B------:R-:W5:Y:S04]  /*8270*/  LDL.64 R58, [R1] ;  /* 0x00000000013a7983 */ /* 0x000f680000100a00 */
[----:B------:R0:W5:Y:S02]  /*8280*/  LDG.E.U16 R45, desc[UR16][R42.64] ;  /* 0x000000102a2d7981 */ /* 0x000164000c1e1500 */
[----:B0-----:R-:W-:-:S05]  /*8290*/  IMAD.WIDE R42, R138, 0x2, R238 ;  /* 0x000000028a2a7825 */ /* 0x001fca00078e02ee */
[----:B------:R0:W5:Y:S04]  /*82a0*/  LDG.E.U16 R51, desc[UR16][R42.64] ;  /* 0x000000102a337981 */ /* 0x000168000c1e1500 */
[----:B------:R1:W-:Y:S01]  /*82b0*/  STS.U16 [R69+UR73+0x8400], R52 ;  /* 0x0084003445007988 */ /* 0x0003e20008000449 */
[----:B0-----:R-:W-:-:S05]  /*82c0*/  IMAD.WIDE R42, R138, 0x2, R222 ;  /* 0x000000028a2a7825 */ /* 0x001fca00078e02de */
[----:B-1----:R0:W5:Y:S04]  /*82d0*/  LDG.E.U16 R52, desc[UR16][R42.64] ;  /* 0x000000102a347981 */ /* 0x002168000c1e1500 */
[----:B------:R1:W-:Y:S01]  /*82e0*/  STS.U16 [R69+UR73+0x8800], R53 ;  /* 0x0088003545007988 */ /* 0x0003e20008000449 */
[----:B0-----:R-:W-:-:S05]  /*82f0*/  IMAD.WIDE R42, R138, 0x2, R206 ;  /* 0x000000028a2a7825 */ /* 0x001fca00078e02ce */
[----:B-1----:R2:W5:Y:S02]  /*8300*/  LDG.E.U16 R53, desc[UR16][R42.64] ;  /* 0x000000102a357981 */ /* 0x002564000c1e1500 */
[----:B--2---:R-:W-:-:S05]  /*8310*/  IMAD.WIDE R42, R138, 0x2, R54 ;  /* 0x000000028a2a7825 */ /* 0x004fca00078e0236 */
[----:B------:R3:W2:Y:S02]  /*8320*/  LDG.E.U16 R54, desc[UR16][R42.64] ;  /* 0x000000102a367981 */ /* 0x0006a4000c1e1500 */
[C---:B---3--:R-:W-:Y:S02]  /*8330*/  IMAD.WIDE R42, R138.reuse, 0x2, R62 ;  /* 0x000000028a2a7825 */ /* 0x048fe400078e023e */
[----:B------:R-:W3:Y:S04]  /*8340*/  LDL.64 R62, [R1+0xe0] ;  /* 0x0000e000013e7983 */ /* 0x000ee80000100a00 */
[----:B------:R4:W2:Y:S02]  /*8350*/  LDG.E.U16 R55, desc[UR16][R42.64] ;  /* 0x000000102a377981 */ /* 0x0008a4000c1e1500 */
[----:B----4-:R-:W-:-:S05]  /*8360*/  IMAD.WIDE R42, R138, 0x2, R56 ;  /* 0x000000028a2a7825 */ /* 0x010fca00078e0238 */
[----:B------:R0:W4:Y:S02]  /*8370*/  LDG.E.U16 R56, desc[UR16][R42.64] ;  /* 0x000000102a387981 */ /* 0x000124000c1e1500 */
[----:B0-----:R-:W-:-:S05]  /*8380*/  IMAD.WIDE R42, R138, 0x2, R60 ;  /* 0x000000028a2a7825 */ /* 0x001fca00078e023c */
[----:B------:R5:W2:Y:S02]  /*8390*/  LDG.E.U16 R57, desc[UR16][R42.64] ;  /* 0x000000102a397981 */ /* 0x000aa4000c1e1500 */
[----:B-----5:R-:W-:-:S05]  /*83a0*/  IMAD.WIDE R42, R138, 0x2, R58 ;  /* 0x000000028a2a7825 */ /* 0x020fca00078e023a */
[----:B------:R0:W5:Y:S02]  /*83b0*/  LDG.E.U16 R58, desc[UR16][R42.64] ;  /* 0x000000102a3a7981 */ /* 0x000164000c1e1500 */
[----:B0-----:R-:W-:-:S05]  /*83c0*/  IMAD.WIDE R42, R138, 0x2, R236 ;  /* 0x000000028a2a7825 */ /* 0x001fca00078e02ec */
[----:B------:R0:W2:Y:S02]  /*83d0*/  LDG.E.U16 R59, desc[UR16][R42.64] ;  /* 0x000000102a3b7981 */ /* 0x0000a4000c1e1500 */
[----:B0-----:R-:W-:-:S05]  /*83e0*/  IMAD.WIDE R42, R138, 0x2, R220 ;  /* 0x000000028a2a7825 */ /* 0x001fca00078e02dc */
[----:B------:R0:W2:Y:S02]  /*83f0*/  LDG.E.U16 R60, desc[UR16][R42.64] ;  /* 0x000000102a3c7981 */ /* 0x0000a4000c1e1500 */
[----:B0-----:R-:W-:-:S05]  /*8400*/  IMAD.WIDE R42, R138, 0x2, R204 ;  /* 0x000000028a2a7825 */ /* 0x001fca00078e02cc */
[----:B------:R3:W2:Y:S02]  /*8410*/  LDG.E.U16 R61, desc[UR16][R42.64] ;  /* 0x000000102a3d7981 */ /* 0x0006a4000c1e1500 */
[----:B---3--:R-:W-:-:S05]  /*8420*/  IMAD.WIDE R42, R138, 0x2, R62 ;  /* 0x000000028a2a7825 */ /* 0x008fca00078e023e */
[----:B------:R0:W3:Y:S02]  /*8430*/  LDG.E.U16 R62, desc[UR16][R42.64] ;  /* 0x000000102a3e7981 */ /* 0x0000e4000c1e1500 */
[----:B0-----:R-:W-:-:S05]  /*8440*/  IMAD.WIDE R42, R138, 0x2, R172 ;  /* 0x000000028a2a7825 */ /* 0x001fca00078e02ac */
        /* <DEDUP_REMOVED lines=11> */
[----:B0-----:R-:W-:-:S06]  /*8500*/  IMAD.WIDE R42, R138, 0x2, R202 ;  /* 0x000000028a2a7825 */ /* 0x001fcc00078e02ca */
[----:B------:R0:W3:Y:S01]  /*8510*/  LDG.E.U16 R42, desc[UR16][R42.64] ;  /* 0x000000102a2a7981 */ /* 0x0000e2000c1e1500 */
[----:B------:R-:W1:Y:S01]  /*8520*/  S2R R173, SR_TID.X ;  /* 0x0000000000ad7919 */ /* 0x000e620000002100 */
[C---:B------:R-:W-:Y:S02]  /*8530*/  LOP3.LUT R172, R69.reuse, 0x10, RZ, 0x3c, !PT ;  /* 0x0000001045ac7812 */ /* 0x040fe400078e3cff */
[----:B------:R0:W-:Y:S04]  /*8540*/  STS.U16 [R69+UR73+0x9000], R6 ;  /* 0x0090000645007988 */ /* 0x0001e80008000449 */
[----:B------:R-:W-:Y:S04]  /*8550*/  STS.U16 [R69+UR73+0x8000], R8 ;  /* 0x0080000845007988 */ /* 0x000fe80008000449 */
[----:B------:R-:W-:Y:S04]  /*8560*/  STS.U16 [R69+UR73+0x8c00], R9 ;  /* 0x008c000945007988 */ /* 0x000fe80008000449 */
[----:B------:R-:W-:Y:S04]  /*8570*/  STS.U16 [R69+UR73+0x9400], R10 ;  /* 0x0094000a45007988 */ /* 0x000fe80008000449 */
        /* <DEDUP_REMOVED lines=13> */
[----:B-1----:R-:W-:-:S03]  /*8650*/  LOP3.LUT R172, R173, 0x10, RZ, 0xc0, !PT ;  /* 0x00000010adac7812 */ /* 0x002fc600078ec0ff */
[----:B------:R-:W-:Y:S04]  /*8660*/  STS.U16 [R6+UR73+0x8900], R24 ;  /* 0x0089001806007988 */ /* 0x000fe80008000449 */
[----:B------:R-:W-:Y:S01]  /*8670*/  STS.U16 [R6+UR73+0x8d00], R26 ;  /* 0x008d001a06007988 */ /* 0x000fe20008000449 */
[----:B------:R-:W-:-:S03]  /*8680*/  LOP3.LUT R43, R69, 0x30, RZ, 0x3c, !PT ;  /* 0x00000030452b7812 */ /* 0x000fc600078e3cff */
[----:B------:R-:W-:Y:S04]  /*8690*/  STS.U16 [R6+UR73+0x9100], R27 ;  /* 0x0091001b06007988 */ /* 0x000fe80008000449 */
[----:B------:R-:W-:Y:S01]  /*86a0*/  STS.U16 [R6+UR73+0x9500], R16 ;  /* 0x0095001006007988 */ /* 0x000fe20008000449 */
[----:B------:R-:W-:-:S03]  /*86b0*/  IMAD.SHL.U32 R172, R172, 0x2, RZ ;  /* 0x00000002acac7824 */ /* 0x000fc600078e00ff */
[----:B------:R-:W-:Y:S04]  /*86c0*/  STS.U16 [R6+UR73+0x9900], R28 ;  /* 0x0099001c06007988 */ /* 0x000fe80008000449 */
[----:B------:R0:W-:Y:S04]  /*86d0*/  STS.U16 [R6+UR73+0x9d00], R5 ;  /* 0x009d000506007988 */ /* 0x0001e80008000449 */
[----:B------:R1:W-:Y:S01]  /*86e0*/  STS.U16 [R43+UR73+0x8180], R4 ;  /* 0x008180042b007988 */ /* 0x0003e20008000449 */
[----:B0-----:R-:W-:-:S03]  /*86f0*/  LOP3.LUT R5, R173, 0x3f, RZ, 0xc0, !PT ;  /* 0x0000003fad057812 */ /* 0x001fc600078ec0ff */
[----:B------:R-:W-:Y:S01]  /*8700*/  STS.U16 [R43+UR73+0x8580], R19 ;  /* 0x008580132b007988 */ /* 0x000fe20008000449 */
[----:B------:R-:W-:Y:S02]  /*8710*/  LOP3.LUT R6, R173, 0x40, RZ, 0xc0, !PT ;  /* 0x00000040ad067812 */ /* 0x000fe400078ec0ff */
[----:B-1----:R-:W-:Y:S01]  /*8720*/  IADD3 R4, P4, PT, R172, UR8, RZ ;  /* 0x00000008ac047c10 */ /* 0x002fe2000ff9e0ff */
[----:B------:R-:W-:Y:S01]  /*8730*/  IMAD.SHL.U32 R5, R5, 0x2, RZ ;  /* 0x0000000205057824 */ /* 0x000fe200078e00ff */
[----:B------:R-:W-:Y:S01]  /*8740*/  STS.U16 [R43+UR73+0x8980], R29 ;  /* 0x0089801d2b007988 */ /* 0x000fe20008000449 */
[----:B------:R-:W-:-:S03]  /*8750*/  LOP3.LUT R173, R69, 0x40, RZ, 0x3c, !PT ;  /* 0x0000004045ad7812 */ /* 0x000fc600078e3cff */
[----:B------:R-:W-:Y:S01]  /*8760*/  STS.U16 [R43+UR73+0x8d80], R47 ;  /* 0x008d802f2b007988 */ /* 0x000fe20008000449 */
[----:B------:R-:W-:Y:S01]  /*8770*/  IMAD R5, R6, 0x80, R5 ;  /* 0x0000008006057824 */ /* 0x000fe200078e0205 */
[C---:B------:R-:W-:Y:S02]  /*8780*/  IADD3 R6, P0, PT, R4.reuse, 0x42, RZ ;  /* 0x0000004204067810 */ /* 0x040fe40007f1e0ff */
[----:B------:R-:W-:Y:S01]  /*8790*/  STS.U16 [R43+UR73+0x9180], R46 ;  /* 0x0091802e2b007988 */ /* 0x000fe20008000449 */
[----:B------:R-:W-:Y:S01]  /*87a0*/  UMOV UR4, 0x1 ;  /* 0x0000000100047882 */ /* 0x000fe20000000000 */
[----:B------:R-:W-:Y:S02]  /*87b0*/  IADD3 R7, P1, PT, R4, 0x43, RZ ;  /* 0x0000004304077810 */ /* 0x000fe40007f3e0ff */
[----:B------:R-:W-:Y:S01]  /*87c0*/  STS.U16 [R43+UR73+0x9580], R41 ;  /* 0x009580292b007988 */ /* 0x000fe20008000449 */
[----:B------:R-:W-:-:S04]  /*87d0*/  @!UP2 UIADD3 UR4, UPT, UPT, -UR4, 0x100000, URZ ;  /* 0x001000000404a890 */ /* 0x000fc8000fffe1ff */
[----:B------:R-:W-:Y:S02]  /*87e0*/  @!UP2 USHF.L.U32 UR5, UR4, 0xb, URZ ;  /* 0x0000000b0405a899 */ /* 0x000fe400080006ff */
[----:B------:R-:W-:Y:S01]  /*87f0*/  @!UP2 USHF.L.U32 UR4, UR4, 0x1, URZ ;  /* 0x000000010404a899 */ /* 0x000fe200080006ff */
[----:B------:R-:W-:Y:S01]  /*8800*/  STS.U16 [R43+UR73+0x9980], R40 ;  /* 0x009980282b007988 */ /* 0x000fe20008000449 */
[----:B------:R-:W-:-:S03]  /*8810*/  ISETP.GT.U32.AND P3, PT, R6, R0, PT ;  /* 0x000000000600720c */ /* 0x000fc60003f64070 */
[----:B------:R-:W-:Y:S01]  /*8820*/  STS.U16 [R43+UR73+0x9d80], R39 ;  /* 0x009d80272b007988 */ /* 0x000fe20008000449 */
[----:B------:R-:W-:-:S03]  /*8830*/  ISETP.GT.U32.AND P2, PT, R7, R0, PT ;  /* 0x000000000700720c */ /* 0x000fc60003f44070 */
[----:B------:R-:W-:Y:S01]  /*8840*/  STS.U16 [R173+UR73+0x8200], R38 ;  /* 0x00820026ad007988 */ /* 0x000fe20008000449 */
[----:B------:R-:W-:-:S03]  /*8850*/  LOP3.LUT R6, R5, 0x50, RZ, 0x3c, !PT ;  /* 0x0000005005067812 */ /* 0x000fc600078e3cff */
[----:B------:R-:W-:Y:S01]  /*8860*/  STS.U16 [R173+UR73+0x8600], R35 ;  /* 0x00860023ad007988 */ /* 0x000fe20008000449 */
[----:B------:R-:W-:-:S03]  /*8870*/  LOP3.LUT R7, R5, 0x60, RZ, 0x3c, !PT ;  /* 0x0000006005077812 */ /* 0x000fc600078e3cff */
[----:B------:R-:W-:Y:S01]  /*8880*/  STS.U16 [R173+UR73+0x8a00], R34 ;  /* 0x008a0022ad007988 */ /* 0x000fe20008000449 */
[----:B------:R-:W-:-:S03]  /*8890*/  LOP3.LUT R8, R5, 0x70, RZ, 0x3c, !PT ;  /* 0x0000007005087812 */ /* 0x000fc600078e3cff */
[----:B------:R-:W-:Y:S01]  /*88a0*/  STS.U16 [R173+UR73+0x8e00], R33 ;  /* 0x008e0021ad007988 */ /* 0x000fe20008000449 */
[----:B------:R-:W-:-:S03]  /*88b0*/  VOTEU.ALL UP0, P6 ;  /* 0x0000000000ff7886 */ /* 0x000fc60003000000 */
        /* <DEDUP_REMOVED lines=12> */
[----:B--2---:R-:W-:Y:S04]  /*8980*/  STS.U16 [R7+UR73+0x8300], R54 ;  /* 0x0083003607007988 */ /* 0x004fe80008000449 */
[----:B------:R-:W-:Y:S04]  /*8990*/  STS.U16 [R7+UR73+0x8700], R55 ;  /* 0x0087003707007988 */ /* 0x000fe80008000449 */
[----:B----4-:R-:W-:Y:S04]  /*89a0*/  STS.U16 [R7+UR73+0x8b00], R56 ;  /* 0x008b003807007988 */ /* 0x010fe80008000449 */
[----:B------:R-:W-:Y:S04]  /*89b0*/  STS.U16 [R7+UR73+0x8f00], R57 ;  /* 0x008f003907007988 */ /* 0x000fe80008000449 */
[----:B-----5:R-:W-:Y:S04]  /*89c0*/  STS.U16 [R7+UR73+0x9300], R58 ;  /* 0x0093003a07007988 */ /* 0x020fe80008000449 */
[----:B------:R-:W-:Y:S04]  /*89d0*/  STS.U16 [R7+UR73+0x9700], R59 ;  /* 0x0097003b07007988 */ /* 0x000fe80008000449 */
[----:B------:R0:W-:Y:S04]  /*89e0*/  STS.U16 [R7+UR73+0x9b00], R60 ;  /* 0x009b003c07007988 */ /* 0x0001e80008000449 */
[----:B------:R1:W-:Y:S04]  /*89f0*/  STS.U16 [R7+UR73+0x9f00], R61 ;  /* 0x009f003d07007988 */ /* 0x0003e80008000449 */
[----:B---3--:R2:W-:Y:S04]  /*8a00*/  STS.U16 [R8+UR73+0x8380], R62 ;  /* 0x0083803e08007988 */ /* 0x0085e80008000449 */
[----:B------:R2:W-:Y:S04]  /*8a10*/  STS.U16 [R8+UR73+0x8780], R63 ;  /* 0x0087803f08007988 */ /* 0x0005e80008000449 */
[----:B------:R2:W-:Y:S04]  /*8a20*/  STS.U16 [R8+UR73+0x8b80], R64 ;  /* 0x008b804008007988 */ /* 0x0005e80008000449 */
[----:B------:R2:W-:Y:S04]  /*8a30*/  STS.U16 [R8+UR73+0x8f80], R65 ;  /* 0x008f804108007988 */ /* 0x0005e80008000449 */
[----:B------:R2:W-:Y:S04]  /*8a40*/  STS.U16 [R8+UR73+0x9380], R66 ;  /* 0x0093804208007988 */ /* 0x0005e80008000449 */
[----:B------:R2:W-:Y:S04]  /*8a50*/  STS.U16 [R8+UR73+0x9780], R67 ;  /* 0x0097804308007988 */ /* 0x0005e80008000449 */
[----:B------:R2:W-:Y:S04]  /*8a60*/  STS.U16 [R8+UR73+0x9b80], R108 ;  /* 0x009b806c08007988 */ /* 0x0005e80008000449 */
[----:B------:R2:W-:Y:S01]  /*8a70*/  STS.U16 [R8+UR73+0x9f80], R42 ;  /* 0x009f802a08007988 */ /* 0x0005e20008000449 */
[----:B------:R3:W-:Y:S06]  /*8a80*/  MEMBAR.ALL.CTA ;  /* 0x0000000000007992 */ /* 0x0007ec0000008000 */
[----:B---3--:R-:W-:Y:S04]  /*8a90*/  FENCE.VIEW.ASYNC.S ;  /* 0x00000000000073c6 */ /* 0x008fe80000000000 */
[----:B------:R-:W3:Y:S02]  /*8aa0*/  FENCE.VIEW.ASYNC.S ;  /* 0x00000000000073c6 */ /* 0x000ee40000000000 */
[----:B---3--:R2:W3:Y:S02]  /*8ab0*/  @!UP0 SYNCS.EXCH.64 URZ, [UR73+0x10010], UR4 ;  /* 0x0100100449ff85b2 */ /* 0x0084e40008000100 */
[----:B---3--:R-:W-:Y:S01]  /*8ac0*/  BAR.SYNC.DEFER_BLOCKING 0x0 ;  /* 0x0000000000007b1d */ /* 0x008fe20000010000 */
[C---:B------:R-:W-:Y:S01]  /*8ad0*/  IADD3 R5, P5, PT, R4.reuse, 0x40, RZ ;  /* 0x0000004004057810 */ /* 0x040fe20007fbe0ff */
[----:B0-----:R-:W-:Y:S01]  /*8ae0*/  IMAD.X R60, RZ, RZ, UR7, P4 ;  /* 0x00000007ff3c7e24 */ /* 0x001fe2000a0e06ff */
[----:B------:R-:W-:-:S03]  /*8af0*/  IADD3 R6, P4, PT, R4, 0x44, RZ ;  /* 0x0000004404067810 */ /* 0x000fc60007f9e0ff */
[----:B-1----:R-:W-:Y:S01]  /*8b00*/  IMAD.X R7, RZ, RZ, R60, P5 ;  /* 0x000000ffff077224 */ /* 0x002fe200028e063c */
[----:B--2---:R-:W-:Y:S09]  /*8b10*/  BRA.U UP3, `(.L_x_13) ;  /* 0x0000000103807547 */ /* 0x004ff2000b800000 */
[----:B------:R-:W-:Y:S01]  /*8b20*/  UMOV UR15, 0x40004040 ;  /* 0x40004040000f7882 */ /* 0x000fe20000000000 */
[----:B------:R-:W-:Y:S01]  /*8b30*/  UMOV UR50, UR12 ;  /* 0x0000000c00327c82 */ /* 0x000fe20008000000 */
[----:B------:R-:W-:Y:S01]  /*8b40*/  UMOV UR51, 0x40004040 ;  /* 0x4000404000337882 */ /* 0x000fe20000000000 */
[----:B------:R-:W-:Y:S01]  /*8b50*/  UMOV UR52, 0x0 ;  /* 0x0000000000347882 */ /* 0x000fe20000000000 */
[----:B------:R-:W-:Y:S01]  /*8b60*/  UMOV UR53, 0x4108490 ;  /* 0x0410849000357882 */ /* 0x000fe20000000000 */
[----:B------:R-:W-:Y:S01]  /*8b70*/  UIADD3 UR4, UPT, UPT, UR73, 0x10010, URZ ;  /* 0x0001001049047890 */ /* 0x000fe2000fffe0ff */
[----:B------:R0:W-:Y:S01]  /*8b80*/  UTCHMMA gdesc[UR14], gdesc[UR50], tmem[UR68], tmem[UR52], idesc[UR53], !UPT ;  /* 0x00ff34320e0075ea */ /* 0x0001e2000f800044 */
[----:B------:R-:W-:Y:S01]  /*8b90*/  UMOV UR54, 0x0 ;  /* 0x0000000000367882 */ /* 0x000fe20000000000 */
[----:B------:R-:W-:Y:S01]  /*8ba0*/  UMOV UR55, 0x4108490 ;  /* 0x0410849000377882 */ /* 0x000fe20000000000 */
[----:B------:R-:W-:Y:S01]  /*8bb0*/  UMOV UR56, 0x0 ;  /* 0x0000000000387882 */ /* 0x000fe20000000000 */
[----:B------:R-:W-:Y:S01]  /*8bc0*/  UMOV UR57, 0x4108490 ;  /* 0x0410849000397882 */ /* 0x000fe20000000000 */
        /* <DEDUP_REMOVED lines=11> */
[----:B------:R-:W-:Y:S01]  /*8c80*/  UMOV UR5, URZ ;  /* 0x000000ff00057c82 */ /* 0x000fe20008000000 */
[----:B------:R0:W-:Y:S01]  /*8c90*/  UTCHMMA gdesc[UR26], gdesc[UR38], tmem[UR68], tmem[UR60], idesc[UR61], UPT ;  /* 0x00ff3c261a0075ea */ /* 0x0001e2000b800044 */
[----:B------:R-:W-:Y:S01]  /*8ca0*/  UMOV UR66, 0x0 ;  /* 0x0000000000427882 */ /* 0x000fe20000000000 */
[----:B------:R-:W-:Y:S01]  /*8cb0*/  UMOV UR67, 0x4108490 ;  /* 0x0410849000437882 */ /* 0x000fe20000000000 */
[----:B------:R0:W-:Y:S01]  /*8cc0*/  UTCHMMA gdesc[UR28], gdesc[UR40], tmem[UR68], tmem[UR62], idesc[UR63], UPT ;  /* 0x00ff3e281c0075ea */ /* 0x0001e2000b800044 */
[----:B------:R-:W-:Y:S01]  /*8cd0*/  UMOV UR4, UR4 ;  /* 0x0000000400047c82 */ /* 0x000fe20008000000 */
[----:B------:R0:W-:Y:S01]  /*8ce0*/  UTCHMMA gdesc[UR30], gdesc[UR42], tmem[UR68], tmem[UR64], idesc[UR65], UPT ;  /* 0x00ff402a1e0075ea */ /* 0x0001e2000b800044 */
[----:B------:R0:W-:Y:S01]  /*8cf0*/  UTCHMMA gdesc[UR32], gdesc[UR44], tmem[UR68], tmem[UR66], idesc[UR67], UPT ;  /* 0x00ff422c200075ea */ /* 0x0001e2000b800044 */
[----:B------:R0:W-:Y:S01]  /*8d00*/  UTCBAR [UR4], URZ ;  /* 0x000000ff040073e9 */ /* 0x0001e200080000ff */
[----:B------:R-:W-:Y:S01]  /*8d10*/  NOP ;  /* 0x0000000000007918 */ /* 0x000fe20000000000 */
.L_x_13:
[----:B------:R-:W1:Y:S01]  /*8d20*/  SYNCS.PHASECHK.TRANS64.TRYWAIT P5, [UR73+0x10010], RZ ;  /* 0x010010ffff0075a7 */ /* 0x000e6200080a1149 */
[--C-:B------:R-:W-:Y:S01]  /*8d30*/  IMAD.X R55, RZ, RZ, R60.reuse, P0 ;  /* 0x000000ffff377224 */ /* 0x100fe200000e063c */
[C---:B------:R-:W-:Y:S01]  /*8d40*/  IADD3 R8, P0, PT, R4.reuse, 0x45, RZ ;  /* 0x0000004504087810 */ /* 0x040fe20007f1e0ff */
[--C-:B------:R-:W-:Y:S01]  /*8d50*/  IMAD.X R53, RZ, RZ, R60.reuse, P4 ;  /* 0x000000ffff357224 */ /* 0x100fe200020e063c */
[-C--:B------:R-:W-:Y:S02]  /*8d60*/  IADD3.X R54, PT, PT, RZ, R60.reuse, RZ, P1, !PT ;  /* 0x0000003cff367210 */ /* 0x080fe40000ffe4ff */
[C---:B------:R-:W-:Y:S01]  /*8d70*/  IADD3 R57, P1, PT, R4.reuse, 0x46, RZ ;  /* 0x0000004604397810 */ /* 0x040fe20007f3e0ff */
[--C-:B------:R-:W-:Y:S01]  /*8d80*/  IMAD.X R52, RZ, RZ, R60.reuse, P0 ;  /* 0x000000ffff347224 */ /* 0x100fe200000e063c */
[C---:B------:R-:W-:Y:S02]  /*8d90*/  IADD3 R38, P0, PT, R4.reuse, 0x48, RZ ;  /* 0x0000004804267810 */ /* 0x040fe40007f1e0ff */
[C---:B------:R-:W-:Y:S01]  /*8da0*/  IADD3 R56, P4, PT, R4.reuse, 0x47, RZ ;  /* 0x0000004704387810 */ /* 0x040fe20007f9e0ff */
[--C-:B------:R-:W-:Y:S01]  /*8db0*/  IMAD.X R51, RZ, RZ, R60.reuse, P1 ;  /* 0x000000ffff337224 */ /* 0x100fe200008e063c */
[C---:B------:R-:W-:Y:S01]  /*8dc0*/  IADD3 R39, P1, PT, R4.reuse, 0x49, RZ ;  /* 0x0000004904277810 */ /* 0x040fe20007f3e0ff */
[--C-:B------:R-:W-:Y:S01]  /*8dd0*/  IMAD.X R49, RZ, RZ, R60.reuse, P0 ;  /* 0x000000ffff317224 */ /* 0x100fe200000e063c */
[C---:B------:R-:W-:Y:S01]  /*8de0*/  IADD3 R41, P0, PT, R4.reuse, 0x4b, RZ ;  /* 0x0000004b04297810 */ /* 0x040fe20007f1e0ff */
[--C-:B------:R-:W-:Y:S01]  /*8df0*/  IMAD.X R50, RZ, RZ, R60.reuse, P4 ;  /* 0x000000ffff327224 */ /* 0x100fe200020e063c */
[C---:B------:R-:W-:Y:S01]  /*8e00*/  IADD3 R40, P4, PT, R4.reuse, 0x4a, RZ ;  /* 0x0000004a04287810 */ /* 0x040fe20007f9e0ff */
[--C-:B------:R-:W-:Y:S01]  /*8e10*/  IMAD.X R46, RZ, RZ, R60.reuse, P1 ;  /* 0x000000ffff2e7224 */ /* 0x100fe200008e063c */
[----:B------:R-:W-:Y:S01]  /*8e20*/  IADD3 R42, P1, PT, R4, 0x4c, RZ ;  /* 0x0000004c042a7810 */ /* 0x000fe20007f3e0ff */
[----:B------:R-:W-:Y:S01]  /*8e30*/  IMAD.X R48, RZ, RZ, R60, P0 ;  /* 0x000000ffff307224 */ /* 0x000fe200000e063c */
[----:B------:R-:W-:-:S02]  /*8e40*/  IADD3.X R45, PT, PT, RZ, R60, RZ, P4, !PT ;  /* 0x0000003cff2d7210 */ /* 0x000fc400027fe4ff */
[C---:B------:R-:W-:Y:S01]  /*8e50*/  IADD3 R43, P4, PT, R4.reuse, 0x4d, RZ ;  /* 0x0000004d042b7810 */ /* 0x040fe20007f9e0ff */
[--C-:B------:R-:W-:Y:S01]  /*8e60*/  IMAD.X R47, RZ, RZ, R60.reuse, P1 ;  /* 0x000000ffff2f7224 */ /* 0x100fe200008e063c */
[C---:B------:R-:W-:Y:S02]  /*8e70*/  IADD3 R44, P0, PT, R4.reuse, 0x4e, RZ ;  /* 0x0000004e042c7810 */ /* 0x040fe40007f1e0ff */
[----:B------:R-:W-:Y:S01]  /*8e80*/  IADD3 R58, P1, PT, R4, 0x4f, RZ ;  /* 0x0000004f043a7810 */ /* 0x000fe20007f3e0ff */
[--C-:B------:R-:W-:Y:S01]  /*8e90*/  IMAD.X R59, RZ, RZ, R60.reuse, P4 ;  /* 0x000000ffff3b7224 */ /* 0x100fe200020e063c */
[-C--:B------:R-:W-:Y:S01]  /*8ea0*/  ISETP.GT.U32.AND P4, PT, R6, R0.reuse, PT ;  /* 0x000000000600720c */ /* 0x080fe20003f84070 */
[--C-:B------:R-:W-:Y:S01]  /*8eb0*/  IMAD.X R61, RZ, RZ, R60.reuse, P0 ;  /* 0x000000ffff3d7224 */ /* 0x100fe200000e063c */
[CC--:B------:R-:W-:Y:S01]  /*8ec0*/  ISETP.GT.U32.AND P0, PT, R5.reuse, R0.reuse, PT ;  /* 0x000000000500720c */ /* 0x0c0fe20003f04070 */
[----:B------:R-:W-:Y:S01]  /*8ed0*/  IMAD.X R60, RZ, RZ, R60, P1 ;  /* 0x000000ffff3c7224 */ /* 0x000fe200008e063c */
[----:B------:R-:W-:Y:S01]  /*8ee0*/  ISETP.GE.U32.AND P1, PT, R5, R0, PT ;  /* 0x000000000500720c */ /* 0x000fe20003f26070 */
[----:B-1----:R-:W-:-:S12]  /*8ef0*/  @!P5 BRA `(.L_x_14) ;  /* 0x0000005000f8d947 */ /* 0x002fd80003800000 */
.L_x_23:
[----:B------:R-:W-:Y:S01]  /*8f00*/  ISETP.GT.U32.AND P5, PT, R8, R0, PT ;  /* 0x000000000800720c */ /* 0x000fe20003fa4070 */
[----:B------:R-:W-:Y:S01]  /*8f10*/  BAR.SYNC.DEFER_BLOCKING 0x0 ;  /* 0x0000000000007b1d */ /* 0x000fe20000010000 */
[C---:B------:R-:W-:Y:S02]  /*8f20*/  ISETP.GT.U32.AND.EX P0, PT, R7.reuse, RZ, PT, P0 ;  /* 0x000000ff0700720c */ /* 0x040fe40003f04100 */
[----:B------:R-:W-:Y:S02]  /*8f30*/  ISETP.GE.U32.AND.EX P1, PT, R7, RZ, PT, P1 ;  /* 0x000000ff0700720c */ /* 0x000fe40003f26110 */
[----:B------:R-:W-:Y:S02]  /*8f40*/  ISETP.GT.U32.AND.EX P3, PT, R55, RZ, PT, P3 ;  /* 0x000000ff3700720c */ /* 0x000fe40003f64130 */
[----:B------:R-:W-:Y:S01]  /*8f50*/  ISETP.GT.U32.AND.EX P4, PT, R53, RZ, PT, P4 ;  /* 0x000000ff3500720c */ /* 0x000fe20003f84140 */
[----:B------:R-:W1:Y:S01]  /*8f60*/  S2R R62, SR_TID.X ;  /* 0x00000000003e7919 */ /* 0x000e620000002100 */
[----:B------:R-:W-:-:S02]  /*8f70*/  ISETP.GT.U32.AND.EX P5, PT, R52, RZ, PT, P5 ;  /* 0x000000ff3400720c */ /* 0x000fc40003fa4150 */
[----:B------:R-:W-:Y:S01]  /*8f80*/  ISETP.GT.U32.AND.EX P2, PT, R54, RZ, PT, P2 ;  /* 0x000000ff3600720c */ /* 0x000fe20003f44120 */
[----:B------:R-:W-:Y:S01]  /*8f90*/  LDTM.16dp32bit_t0_t15.x32 R4, tmem[UR69+0x100000] ;  /* 0x10000045000479ee */ /* 0x000fe20008a80000 */
[----:B------:R-:W2:Y:S01]  /*8fa0*/  LDTM.16dp32bit_t16_t31.x32 R4, tmem[UR69+0x100020] ;  /* 0x10002045000479ee */ /* 0x000ea20008aa0000 */
[----:B------:R-:W-:Y:S01]  /*8fb0*/  UIADD3 UR8, UP0, UPT, UR8, 0x40, URZ ;  /* 0x0000004008087890 */ /* 0x000fe2000ff1e0ff */
[----:B------:R-:W3:Y:S01]  /*8fc0*/  @!P6 SYNCS.CCTL.IV [UR73+0x10010] ;  /* 0x01001000ff00e9b1 */ /* 0x000ee20008000049 */
[----:B--2---:R-:W-:Y:S01]  /*8fd0*/  FMUL R6, R6, UR9 ;  /* 0x0000000906067c20 */ /* 0x004fe20008400000 */
[----:B------:R-:W-:Y:S01]  /*8fe0*/  FMUL R8, R8, UR9 ;  /* 0x0000000908087c20 */ /* 0x000fe20008400000 */
[----:B------:R-:W-:Y:S01]  /*8ff0*/  FMUL R9, R9, UR9 ;  /* 0x0000000909097c20 */ /* 0x000fe20008400000 */
[----:B------:R-:W-:Y:S01]  /*9000*/  FMUL R4, R4, UR9 ;  /* 0x0000000904047c20 */ /* 0x000fe20008400000 */
[----:B------:R-:W-:Y:S01]  /*9010*/  FMUL R15, R15, UR9 ;  /* 0x000000090f0f7c20 */ /* 0x000fe20008400000 */
[----:B------:R-:W-:Y:S01]  /*9020*/  FSEL R6, R6, -INF , !P3 ;  /* 0xff80000006067808 */ /* 0x000fe20005800000 */
[----:B------:R-:W-:Y:S01]  /*9030*/  FMUL R10, R10, UR9 ;  /* 0x000000090a0a7c20 */ /* 0x000fe20008400000 */
[-C--:B------:R-:W-:Y:S01]  /*9040*/  ISETP.GT.U32.AND P3, PT, R38, R0.reuse, PT ;  /* 0x000000002600720c */ /* 0x080fe20003f64070 */
[----:B------:R-:W-:Y:S01]  /*9050*/  FMUL R16, R16, UR9 ;  /* 0x0000000910107c20 */ /* 0x000fe20008400000 */
[----:B-1----:R-:W-:Y:S01]  /*9060*/  LOP3.LUT R38, R62, 0x10, RZ, 0xc0, !PT ;  /* 0x000000103e267812 */ /* 0x002fe200078ec0ff */
[----:B------:R-:W-:Y:S01]  /*9070*/  FMUL R7, R7, UR9 ;  /* 0x0000000907077c20 */ /* 0x000fe20008400000 */
[----:B------:R-:W-:Y:S01]  /*9080*/  FSEL R8, R8, -INF , !P4 ;  /* 0xff80000008087808 */ /* 0x000fe20006000000 */
[----:B------:R-:W-:Y:S01]  /*9090*/  FMUL R12, R12, UR9 ;  /* 0x000000090c0c7c20 */ /* 0x000fe20008400000 */
[-C--:B------:R-:W-:Y:S01]  /*90a0*/  ISETP.GT.U32.AND P4, PT, R40, R0.reuse, PT ;  /* 0x000000002800720c */ /* 0x080fe20003f84070 */
[----:B------:R-:W-:Y:S01]  /*90b0*/  IMAD.SHL.U32 R38, R38, 0x2, RZ ;  /* 0x0000000226267824 */ /* 0x000fe200078e00ff */
[----:B------:R-:W-:Y:S01]  /*90c0*/  FSEL R9, R9, -INF , !P5 ;  /* 0xff80000009097808 */ /* 0x000fe20006800000 */
[----:B------:R-:W-:Y:S01]  /*90d0*/  FMUL R5, R5, UR9 ;  /* 0x0000000905057c20 */ /* 0x000fe20008400000 */
[----:B------:R-:W-:Y:S01]  /*90e0*/  FSEL R4, R4, -INF , !P0 ;  /* 0xff80000004047808 */ /* 0x000fe20004000000 */
[----:B------:R-:W-:Y:S01]  /*90f0*/  VIADD R40, R38, 0x1e ;  /* 0x0000001e26287836 */ /* 0x000fe20000000000 */
[-C--:B------:R-:W-:Y:S01]  /*9100*/  ISETP.GT.U32.AND P5, PT, R41, R0.reuse, PT ;  /* 0x000000002900720c */ /* 0x080fe20003fa4070 */
[----:B------:R-:W-:Y:S01]  /*9110*/  FMUL R14, R14, UR9 ;  /* 0x000000090e0e7c20 */ /* 0x000fe20008400000 */
[-C--:B------:R-:W-:Y:S01]  /*9120*/  ISETP.GT.U32.AND P0, PT, R57, R0.reuse, PT ;  /* 0x000000003900720c */ /* 0x080fe20003f04070 */
[----:B------:R-:W-:Y:S01]  /*9130*/  FMUL R18, R18, UR9 ;  /* 0x0000000912127c20 */ /* 0x000fe20008400000 */
[----:B------:R-:W-:Y:S01]  /*9140*/  ISETP.GT.U32.AND.EX P5, PT, R48, RZ, PT, P5 ;  /* 0x000000ff3000720c */ /* 0x000fe20003fa4150 */
[----:B------:R-:W-:Y:S01]  /*9150*/  FMUL R11, R11, UR9 ;  /* 0x000000090b0b7c20 */ /* 0x000fe20008400000 */
[----:B------:R-:W-:Y:S01]  /*9160*/  ISETP.GT.U32.AND.EX P0, PT, R51, RZ, PT, P0 ;  /* 0x000000ff3300720c */ /* 0x000fe20003f04100 */
[----:B0-----:R-:W-:Y:S01]  /*9170*/  UIADD3.X UR58, UPT, UPT, URZ, UR7, URZ, UP0, !UPT ;  /* 0x00000007ff3a7290 */ /* 0x001fe200087fe4ff */
[----:B------:R-:W-:Y:S01]  /*9180*/  LOP3.LUT R40, R40, UR8, RZ, 0xfc, !PT ;  /* 0x0000000828287c12 */ /* 0x000fe2000f8efcff */
[----:B------:R-:W-:Y:S01]  /*9190*/  FMUL R17, R17, UR9 ;  /* 0x0000000911117c20 */ /* 0x000fe20008400000 */
[----:B------:R-:W-:Y:S01]  /*91a0*/  FSEL R15, R15, -INF , !P5 ;  /* 0xff8000000f0f7808 */ /* 0x000fe20006800000 */
[----:B------:R-:W-:Y:S01]  /*91b0*/  FMUL R20, R20, UR9 ;  /* 0x0000000914147c20 */ /* 0x000fe20008400000 */
[----:B------:R-:W-:Y:S01]  /*91c0*/  FSEL R10, R10, -INF , !P0 ;  /* 0xff8000000a0a7808 */ /* 0x000fe20004000000 */
[----:B------:R-:W-:Y:S01]  /*91d0*/  FMUL R13, R13, UR9 ;  /* 0x000000090d0d7c20 */ /* 0x000fe20008400000 */
[-C--:B------:R-:W-:Y:S01]  /*91e0*/  ISETP.GT.U32.AND P5, PT, R40, R0.reuse, PT ;  /* 0x000000002800720c */ /* 0x080fe20003fa4070 */
[----:B------:R-:W-:Y:S01]  /*91f0*/  VIADD R40, R38, 0x1d ;  /* 0x0000001d26287836 */ /* 0x000fe20000000000 */
[-C--:B------:R-:W-:Y:S01]  /*9200*/  ISETP.GT.U32.AND P0, PT, R42, R0.reuse, PT ;  /* 0x000000002a00720c */ /* 0x080fe20003f04070 */
[----:B------:R-:W-:Y:S01]  /*9210*/  FMUL R19, R19, UR9 ;  /* 0x0000000913137c20 */ /* 0x000fe20008400000 */
[----:B------:R-:W-:Y:S01]  /*9220*/  ISETP.GT.U32.AND.EX P3, PT, R49, RZ, PT, P3 ;  /* 0x000000ff3100720c */ /* 0x000fe20003f64130 */
[----:B------:R-:W-:Y:S01]  /*9230*/  FMUL R22, R22, UR9 ;  /* 0x0000000916167c20 */ /* 0x000fe20008400000 */
[----:B------:R-:W-:Y:S01]  /*9240*/  ISETP.GT.U32.AND.EX P0, PT, R47, RZ, PT, P0 ;  /* 0x000000ff2f00720c */ /* 0x000fe20003f04100 */
[----:B------:R-:W-:Y:S01]  /*9250*/  FMUL R21, R21, UR9 ;  /* 0x0000000915157c20 */ /* 0x000fe20008400000 */
[----:B------:R-:W-:Y:S01]  /*9260*/  LOP3.LUT R40, R40, UR8, RZ, 0xfc, !PT ;  /* 0x0000000828287c12 */ /* 0x000fe2000f8efcff */
[----:B------:R-:W-:Y:S01]  /*9270*/  FMUL R24, R24, UR9 ;  /* 0x0000000918187c20 */ /* 0x000fe20008400000 */
[----:B------:R-:W-:Y:S01]  /*9280*/  FSEL R16, R16, -INF , !P0 ;  /* 0xff80000010107808 */ /* 0x000fe20004000000 */
[----:B------:R-:W-:Y:S01]  /*9290*/  FMUL R23, R23, UR9 ;  /* 0x0000000917177c20 */ /* 0x000fe20008400000 */
[----:B------:R-:W-:Y:S01]  /*92a0*/  FSEL R7, R7, -INF , !P2 ;  /* 0xff80000007077808 */ /* 0x000fe20005000000 */
[----:B------:R-:W-:Y:S01]  /*92b0*/  FMUL R26, R26, UR9 ;  /* 0x000000091a1a7c20 */ /* 0x000fe20008400000 */
[----:B------:R-:W-:Y:S01]  /*92c0*/  FSEL R12, R12, -INF , !P3 ;  /* 0xff8000000c0c7808 */ /* 0x000fe20005800000 */
[----:B------:R-:W-:Y:S01]  /*92d0*/  FMUL R25, R25, UR9 ;  /* 0x0000000919197c20 */ /* 0x000fe20008400000 */
[-C--:B------:R-:W-:Y:S01]  /*92e0*/  ISETP.GT.U32.AND P0, PT, R40, R0.reuse, PT ;  /* 0x000000002800720c */ /* 0x080fe20003f04070 */
[----:B------:R-:W-:Y:S01]  /*92f0*/  VIADD R40, R38, 0x10 ;  /* 0x0000001026287836 */ /* 0x000fe20000000000 */
[----:B------:R-:W-:Y:S01]  /*9300*/  FSEL R5, R5, -INF , !P1 ;  /* 0xff80000005057808 */ /* 0x000fe20004800000 */
[----:B------:R-:W-:Y:S01]  /*9310*/  FMUL R29, R29, UR9 ;  /* 0x000000091d1d7c20 */ /* 0x000fe20008400000 */
[-C--:B------:R-:W-:Y:S01]  /*9320*/  ISETP.GT.U32.AND P2, PT, R39, R0.reuse, PT ;  /* 0x000000002700720c */ /* 0x080fe20003f44070 */
[----:B------:R-:W-:Y:S01]  /*9330*/  FMUL R28, R28, UR9 ;  /* 0x000000091c1c7c20 */ /* 0x000fe20008400000 */
[-C--:B------:R-:W-:Y:S01]  /*9340*/  ISETP.GT.U32.AND P3, PT, R44, R0.reuse, PT ;  /* 0x000000002c00720c */ /* 0x080fe20003f64070 */
[----:B------:R-:W-:Y:S01]  /*9350*/  FMUL R27, R27, UR9 ;  /* 0x000000091b1b7c20 */ /* 0x000fe20008400000 */
[----:B------:R-:W-:Y:S01]  /*9360*/  ISETP.GT.U32.AND P1, PT, R56, R0, PT ;  /* 0x000000003800720c */ /* 0x000fe20003f24070 */
[----:B------:R-:W-:Y:S01]  /*9370*/  FMUL R30, R30, UR9 ;  /* 0x000000091e1e7c20 */ /* 0x000fe20008400000 */
[----:B------:R-:W-:Y:S01]  /*9380*/  IADD3 R39, PT, PT, R172, 0x1f, RZ ;  /* 0x0000001fac277810 */ /* 0x000fe20007ffe0ff */
[----:B------:R-:W-:Y:S01]  /*9390*/  FMUL R31, R31, UR9 ;  /* 0x000000091f1f7c20 */ /* 0x000fe20008400000 */
[----:B------:R-:W-:Y:S01]  /*93a0*/  ISETP.GT.U32.AND.EX P4, PT, R45, RZ, PT, P4 ;  /* 0x000000ff2d00720c */ /* 0x000fe20003f84140 */
[----:B------:R-:W-:Y:S01]  /*93b0*/  FMUL R32, R32, UR9 ;  /* 0x0000000920207c20 */ /* 0x000fe20008400000 */
[----:B------:R-:W-:Y:S01]  /*93c0*/  ISETP.GT.U32.AND.EX P3, PT, R61, RZ, PT, P3 ;  /* 0x000000ff3d00720c */ /* 0x000fe20003f64130 */
[----:B------:R-:W-:Y:S01]  /*93d0*/  FMUL R33, R33, UR9 ;  /* 0x0000000921217c20 */ /* 0x000fe20008400000 */
[----:B------:R-:W-:Y:S01]  /*93e0*/  ISETP.GT.U32.AND.EX P1, PT, R50, RZ, PT, P1 ;  /* 0x000000ff3200720c */ /* 0x000fe20003f24110 */
[----:B------:R-:W-:Y:S01]  /*93f0*/  FMUL R34, R34, UR9 ;  /* 0x0000000922227c20 */ /* 0x000fe20008400000 */
[----:B------:R-:W-:Y:S01]  /*9400*/  LOP3.LUT R39, R39, UR8, RZ, 0xfc, !PT ;  /* 0x0000000827277c12 */ /* 0x000fe2000f8efcff */
[----:B------:R-:W2:Y:S01]  /*9410*/  LDL.64 R50, [R1+0x100] ;  /* 0x0001000001327983 */ /* 0x000ea20000100a00 */
[----:B------:R-:W-:Y:S01]  /*9420*/  LOP3.LUT R40, R40, UR8, RZ, 0xfc, !PT ;  /* 0x0000000828287c12 */ /* 0x000fe2000f8efcff */
[----:B------:R-:W-:Y:S01]  /*9430*/  FMUL R35, R35, UR9 ;  /* 0x0000000923237c20 */ /* 0x000fe20008400000 */
[----:B------:R-:W-:Y:S01]  /*9440*/  FSEL R14, R14, -INF , !P4 ;  /* 0xff8000000e0e7808 */ /* 0x000fe20006000000 */
[----:B------:R-:W-:Y:S01]  /*9450*/  NOP ;  /* 0x0000000000007918 */ /* 0x000fe20000000000 */
[----:B------:R-:W-:-:S02]  /*9460*/  FSEL R18, R18, -INF , !P3 ;  /* 0xff80000012127808 */ /* 0x000fc40005800000 */
[----:B------:R-:W-:Y:S02]  /*9470*/  FSEL R11, R11, -INF , !P1 ;  /* 0xff8000000b0b7808 */ /* 0x000fe40004800000 */
[-C--:B------:R-:W-:Y:S01]  /*9480*/  ISETP.GT.U32.AND P4, PT, R39, R0.reuse, PT ;  /* 0x000000002700720c */ /* 0x080fe20003f84070 */
[----:B------:R-:W-:Y:S01]  /*9490*/  VIADD R39, R38, 0x13 ;  /* 0x0000001326277836 */ /* 0x000fe20000000000 */
[-C--:B------:R-:W-:Y:S01]  /*94a0*/  ISETP.GT.U32.AND P3, PT, R40, R0.reuse, PT ;  /* 0x000000002800720c */ /* 0x080fe20003f64070 */
[----:B------:R-:W-:Y:S01]  /*94b0*/  VIADD R40, R38, 0x12 ;  /* 0x0000001226287836 */ /* 0x000fe20000000000 */
[----:B------:R-:W-:Y:S02]  /*94c0*/  ISETP.GT.U32.AND P1, PT, R43, R0, PT ;  /* 0x000000002b00720c */ /* 0x000fe40003f24070 */
[----:B------:R-:W-:Y:S02]  /*94d0*/  MOV R41, UR58 ;  /* 0x0000003a00297c02 */ /* 0x000fe40008000f00 */
[----:B------:R-:W-:-:S02]  /*94e0*/  ISETP.GT.U32.AND.EX P1, PT, R59, RZ, PT, P1 ;  /* 0x000000ff3b00720c */ /* 0x000fc40003f24110 */
[----:B------:R-:W-:Y:S02]  /*94f0*/  ISETP.GT.U32.AND.EX P3, PT, R41, RZ, PT, P3 ;  /* 0x000000ff2900720c */ /* 0x000fe40003f64130 */
[----:B------:R-:W-:Y:S02]  /*9500*/  ISETP.GT.U32.AND.EX P2, PT, R46, RZ, PT, P2 ;  /* 0x000000ff2e00720c */ /* 0x000fe40003f44120 */
[----:B------:R-:W-:Y:S02]  /*9510*/  LOP3.LUT R39, R39, UR8, RZ, 0xfc, !PT ;  /* 0x0000000827277c12 */ /* 0x000fe4000f8efcff */
[----:B------:R-:W-:Y:S02]  /*9520*/  LOP3.LUT R40, R40, UR8, RZ, 0xfc, !PT ;  /* 0x0000000828287c12 */ /* 0x000fe4000f8efcff */
[----:B------:R-:W-:Y:S02]  /*9530*/  FSEL R17, R17, -INF , !P1 ;  /* 0xff80000011117808 */ /* 0x000fe40004800000 */
[----:B------:R-:W-:-:S02]  /*9540*/  FSEL R20, R20, -INF , !P3 ;  /* 0xff80000014147808 */ /* 0x000fc40005800000 */
[----:B------:R-:W-:Y:S02]  /*9550*/  FSEL R13, R13, -INF , !P2 ;  /* 0xff8000000d0d7808 */ /* 0x000fe40005000000 */
[-C--:B------:R-:W-:Y:S01]  /*9560*/  ISETP.GT.U32.AND P1, PT, R39, R0.reuse, PT ;  /* 0x000000002700720c */ /* 0x080fe20003f24070 */
[----:B------:R-:W-:Y:S01]  /*9570*/  VIADD R39, R38, 0x11 ;  /* 0x0000001126277836 */ /* 0x000fe20000000000 */
[-C--:B------:R-:W-:Y:S01]  /*9580*/  ISETP.GT.U32.AND P3, PT, R40, R0.reuse, PT ;  /* 0x000000002800720c */ /* 0x080fe20003f64070 */
[----:B------:R-:W-:Y:S01]  /*9590*/  VIADD R40, R38, 0x14 ;  /* 0x0000001426287836 */ /* 0x000fe20000000000 */
[----:B------:R-:W-:Y:S02]  /*95a0*/  ISETP.GT.U32.AND P2, PT, R58, R0, PT ;  /* 0x000000003a00720c */ /* 0x000fe40003f44070 */
[----:B------:R-:W-:Y:S02]  /*95b0*/  ISETP.GT.U32.AND.EX P3, PT, R41, RZ, PT, P3 ;  /* 0x000000ff2900720c */ /* 0x000fe40003f64130 */
[----:B------:R-:W-:-:S02]  /*95c0*/  ISETP.GT.U32.AND.EX P2, PT, R60, RZ, PT, P2 ;  /* 0x000000ff3c00720c */ /* 0x000fc40003f44120 */
[----:B------:R-:W-:Y:S02]  /*95d0*/  LOP3.LUT R39, R39, UR8, RZ, 0xfc, !PT ;  /* 0x0000000827277c12 */ /* 0x000fe4000f8efcff */
[----:B------:R-:W-:Y:S02]  /*95e0*/  LOP3.LUT R40, R40, UR8, RZ, 0xfc, !PT ;  /* 0x0000000828287c12 */ /* 0x000fe4000f8efcff */
[----:B------:R-:W-:Y:S02]  /*95f0*/  FSEL R19, R19, -INF , !P2 ;  /* 0xff80000013137808 */ /* 0x000fe40005000000 */
[----:B------:R-:W-:Y:S02]  /*9600*/  FSEL R22, R22, -INF , !P3 ;  /* 0xff80000016167808 */ /* 0x000fe40005800000 */
[-C--:B------:R-:W-:Y:S01]  /*9610*/  ISETP.GT.U32.AND P2, PT, R39, R0.reuse, PT ;  /* 0x000000002700720c */ /* 0x080fe20003f44070 */
[----:B------:R-:W-:Y:S01]  /*9620*/  VIADD R39, R38, 0x15 ;  /* 0x0000001526277836 */ /* 0x000fe20000000000 */
[----:B------:R-:W-:Y:S01]  /*9630*/  ISETP.GT.U32.AND P3, PT, R40, R0, PT ;  /* 0x000000002800720c */ /* 0x000fe20003f64070 */
[----:B------:R-:W-:Y:S01]  /*9640*/  VIADD R40, R38, 0x17 ;  /* 0x0000001726287836 */ /* 0x000fe20000000000 */
[----:B------:R-:W-:-:S02]  /*9650*/  ISETP.GT.U32.AND.EX P2, PT, R41, RZ, PT, P2 ;  /* 0x000000ff2900720c */ /* 0x000fc40003f44120 */
[----:B------:R-:W-:Y:S02]  /*9660*/  ISETP.GT.U32.AND.EX P3, PT, R41, RZ, PT, P3 ;  /* 0x000000ff2900720c */ /* 0x000fe40003f64130 */
[----:B------:R-:W-:Y:S02]  /*9670*/  LOP3.LUT R39, R39, UR8, RZ, 0xfc, !PT ;  /* 0x0000000827277c12 */ /* 0x000fe4000f8efcff */
[----:B------:R-:W-:Y:S02]  /*9680*/  LOP3.LUT R40, R40, UR8, RZ, 0xfc, !PT ;  /* 0x0000000828287c12 */ /* 0x000fe4000f8efcff */
[----:B------:R-:W-:Y:S02]  /*9690*/  FSEL R21, R21, -INF , !P2 ;  /* 0xff80000015157808 */ /* 0x000fe40005000000 */
[----:B------:R-:W-:Y:S02]  /*96a0*/  FSEL R24, R24, -INF , !P3 ;  /* 0xff80000018187808 */ /* 0x000fe40005800000 */
[-C--:B------:R-:W-:Y:S01]  /*96b0*/  ISETP.GT.U32.AND P2, PT, R39, R0.reuse, PT ;  /* 0x000000002700720c */ /* 0x080fe20003f44070 */
[----:B------:R-:W-:Y:S01]  /*96c0*/  VIADD R39, R38, 0x16 ;  /* 0x0000001626277836 */ /* 0x000fe20000000000 */
[----:B------:R-:W-:Y:S01]  /*96d0*/  ISETP.GT.U32.AND P3, PT, R40, R0, PT ;  /* 0x000000002800720c */ /* 0x000fe20003f64070 */
[----:B------:R-:W-:Y:S01]  /*96e0*/  IMAD.U32 R40, RZ, RZ, UR58 ;  /* 0x0000003aff287e24 */ /* 0x000fe2000f8e00ff */
[----:B------:R-:W-:-:S02]  /*96f0*/  ISETP.GT.U32.AND.EX P1, PT, R41, RZ, PT, P1 ;  /* 0x000000ff2900720c */ /* 0x000fc40003f24110 */
[----:B------:R-:W-:Y:S02]  /*9700*/  LOP3.LUT R39, R39, UR8, RZ, 0xfc, !PT ;  /* 0x0000000827277c12 */ /* 0x000fe4000f8efcff */
[----:B------:R-:W-:Y:S02]  /*9710*/  ISETP.GT.U32.AND.EX P3, PT, R40, RZ, PT, P3 ;  /* 0x000000ff2800720c */ /* 0x000fe40003f64130 */
[----:B------:R-:W-:Y:S02]  /*9720*/  FMNMX3 R40, R4, R5, R6, !PT ;  /* 0x0000000504287276 */ /* 0x000fe40007800006 */
[----:B------:R-:W-:Y:S02]  /*9730*/  FSEL R23, R23, -INF , !P1 ;  /* 0xff80000017177808 */ /* 0x000fe40004800000 */
[----:B------:R-:W-:Y:S01]  /*9740*/  ISETP.GT.U32.AND P1, PT, R39, R0, PT ;  /* 0x000000002700720c */ /* 0x000fe20003f24070 */
[----:B------:R-:W-:Y:S01]  /*9750*/  IMAD.U32 R39, RZ, RZ, UR58 ;  /* 0x0000003aff277e24 */ /* 0x000fe2000f8e00ff */
[----:B------:R-:W-:-:S02]  /*9760*/  FMNMX3 R40, R40, R7, R8, !PT ;  /* 0x0000000728287276 */ /* 0x000fc40007800008 */
[----:B------:R-:W-:Y:S02]  /*9770*/  ISETP.GT.U32.AND.EX P2, PT, R41, RZ, PT, P2 ;  /* 0x000000ff2900720c */ /* 0x000fe40003f44120 */
[----:B------:R-:W-:Y:S02]  /*9780*/  FMNMX3 R40, R40, R9, R10, !PT ;  /* 0x0000000928287276 */ /* 0x000fe4000780000a */
[----:B------:R-:W-:Y:S01]  /*9790*/  ISETP.GT.U32.AND.EX P1, PT, R39, RZ, PT, P1 ;  /* 0x000000ff2700720c */ /* 0x000fe20003f24110 */
[C---:B------:R-:W-:Y:S01]  /*97a0*/  VIADD R39, R38.reuse, 0x19 ;  /* 0x0000001926277836 */ /* 0x040fe20000000000 */
[----:B------:R-:W-:Y:S02]  /*97b0*/  IADD3 R41, PT, PT, R38, 0x18, RZ ;  /* 0x0000001826297810 */ /* 0x000fe40007ffe0ff */
[----:B------:R-:W-:Y:S02]  /*97c0*/  FMNMX3 R40, R40, R11, R12, !PT ;  /* 0x0000000b28287276 */ /* 0x000fe4000780000c */
[----:B------:R-:W-:-:S02]  /*97d0*/  LOP3.LUT R41, R41, UR8, RZ, 0xfc, !PT ;  /* 0x0000000829297c12 */ /* 0x000fc4000f8efcff */
[----:B------:R-:W-:Y:S02]  /*97e0*/  LOP3.LUT R39, R39, UR8, RZ, 0xfc, !PT ;  /* 0x0000000827277c12 */ /* 0x000fe4000f8efcff */
[----:B------:R-:W-:Y:S02]  /*97f0*/  FSEL R26, R26, -INF , !P1 ;  /* 0xff8000001a1a7808 */ /* 0x000fe40004800000 */
[----:B------:R-:W-:Y:S02]  /*9800*/  FMNMX3 R40, R40, R13, R14, !PT ;  /* 0x0000000d28287276 */ /* 0x000fe4000780000e */
[-C--:B------:R-:W-:Y:S01]  /*9810*/  ISETP.GT.U32.AND P1, PT, R41, R0.reuse, PT ;  /* 0x000000002900720c */ /* 0x080fe20003f24070 */
[----:B------:R-:W-:Y:S01]  /*9820*/  IMAD.U32 R41, RZ, RZ, UR58 ;  /* 0x0000003aff297e24 */ /* 0x000fe2000f8e00ff */
[----:B------:R-:W-:Y:S02]  /*9830*/  FSEL R25, R25, -INF , !P2 ;  /* 0xff80000019197808 */ /* 0x000fe40005000000 */
[----:B------:R-:W-:Y:S01]  /*9840*/  ISETP.GT.U32.AND P2, PT, R39, R0, PT ;  /* 0x000000002700720c */ /* 0x000fe20003f44070 */
[----:B------:R-:W-:Y:S01]  /*9850*/  IMAD.U32 R39, RZ, RZ, UR58 ;  /* 0x0000003aff277e24 */ /* 0x000fe2000f8e00ff */
[----:B------:R-:W-:-:S02]  /*9860*/  FMNMX3 R40, R40, R15, R16, !PT ;  /* 0x0000000f28287276 */ /* 0x000fc40007800010 */
[----:B------:R-:W-:Y:S02]  /*9870*/  ISETP.GT.U32.AND.EX P1, PT, R41, RZ, PT, P1 ;  /* 0x000000ff2900720c */ /* 0x000fe40003f24110 */
[----:B------:R-:W-:Y:S01]  /*9880*/  FMNMX3 R41, R40, R17, R18, !PT ;  /* 0x0000001128297276 */ /* 0x000fe20007800012 */
[C---:B------:R-:W-:Y:S01]  /*9890*/  VIADD R42, R38.reuse, 0x1c ;  /* 0x0000001c262a7836 */ /* 0x040fe20000000000 */
[----:B------:R-:W-:Y:S01]  /*98a0*/  ISETP.GT.U32.AND.EX P2, PT, R39, RZ, PT, P2 ;  /* 0x000000ff2700720c */ /* 0x000fe20003f44120 */
[C---:B------:R-:W-:Y:S01]  /*98b0*/  VIADD R39, R38.reuse, 0x1b ;  /* 0x0000001b26277836 */ /* 0x040fe20000000000 */
[----:B------:R-:W-:Y:S01]  /*98c0*/  FMNMX3 R41, R41, R19, R20, !PT ;  /* 0x0000001329297276 */ /* 0x000fe20007800014 */
[----:B------:R-:W-:-:S03]  /*98d0*/  VIADD R38, R38, 0x1a ;  /* 0x0000001a26267836 */ /* 0x000fc60000000000 */
[----:B------:R-:W-:Y:S02]  /*98e0*/  FMNMX3 R41, R41, R21, R22, !PT ;  /* 0x0000001529297276 */ /* 0x000fe40007800016 */
[----:B------:R-:W-:Y:S01]  /*98f0*/  LOP3.LUT R38, R38, UR8, RZ, 0xfc, !PT ;  /* 0x0000000826267c12 */ /* 0x000fe2000f8efcff */
[----:B------:R-:W-:Y:S01]  /*9900*/  IMAD.U32 R40, RZ, RZ, UR58 ;  /* 0x0000003aff287e24 */ /* 0x000fe2000f8e00ff */
[----:B------:R-:W-:Y:S02]  /*9910*/  LOP3.LUT R39, R39, UR8, RZ, 0xfc, !PT ;  /* 0x0000000827277c12 */ /* 0x000fe4000f8efcff */
[----:B------:R-:W-:Y:S02]  /*9920*/  FSEL R29, R29, -INF , !P2 ;  /* 0xff8000001d1d7808 */ /* 0x000fe40005000000 */
[----:B------:R-:W-:Y:S02]  /*9930*/  LOP3.LUT R42, R42, UR8, RZ, 0xfc, !PT ;  /* 0x000000082a2a7c12 */ /* 0x000fe4000f8efcff */
[----:B------:R-:W-:-:S02]  /*9940*/  ISETP.GT.U32.AND P2, PT, R38, R0, PT ;  /* 0x000000002600720c */ /* 0x000fc40003f44070 */
[----:B------:R-:W-:Y:S02]  /*9950*/  FMNMX3 R41, R41, R23, R24, !PT ;  /* 0x0000001729297276 */ /* 0x000fe40007800018 */
[----:B------:R-:W-:Y:S02]  /*9960*/  FSEL R28, R28, -INF , !P1 ;  /* 0xff8000001c1c7808 */ /* 0x000fe40004800000 */
[-C--:B------:R-:W-:Y:S01]  /*9970*/  ISETP.GT.U32.AND P1, PT, R39, R0.reuse, PT ;  /* 0x000000002700720c */ /* 0x080fe20003f24070 */
[----:B------:R-:W-:Y:S01]  /*9980*/  IMAD.U32 R39, RZ, RZ, UR58 ;  /* 0x0000003aff277e24 */ /* 0x000fe2000f8e00ff */
[----:B------:R-:W-:Y:S02]  /*9990*/  FSEL R27, R27, -INF , !P3 ;  /* 0xff8000001b1b7808 */ /* 0x000fe40005800000 */
[----:B------:R-:W-:Y:S02]  /*99a0*/  ISETP.GT.U32.AND P3, PT, R42, R0, PT ;  /* 0x000000002a00720c */ /* 0x000fe40003f64070 */
[----:B------:R-:W-:-:S02]  /*99b0*/  MOV R38, UR58 ;  /* 0x0000003a00267c02 */ /* 0x000fc40008000f00 */
[----:B------:R-:W-:Y:S02]  /*99c0*/  ISETP.GT.U32.AND.EX P2, PT, R40, RZ, PT, P2 ;  /* 0x000000ff2800720c */ /* 0x000fe40003f44120 */
[----:B------:R-:W-:Y:S02]  /*99d0*/  FMNMX3 R41, R41, R25, R26, !PT ;  /* 0x0000001929297276 */ /* 0x000fe4000780001a */
[----:B------:R-:W-:Y:S02]  /*99e0*/  ISETP.GT.U32.AND.EX P3, PT, R38, RZ, PT, P3 ;  /* 0x000000ff2600720c */ /* 0x000fe40003f64130 */
[----:B------:R-:W-:Y:S02]  /*99f0*/  ISETP.GT.U32.AND.EX P1, PT, R39, RZ, PT, P1 ;  /* 0x000000ff2700720c */ /* 0x000fe40003f24110 */
[----:B------:R-:W-:Y:S02]  /*9a00*/  FSEL R30, R30, -INF , !P2 ;  /* 0xff8000001e1e7808 */ /* 0x000fe40005000000 */
[----:B------:R-:W-:-:S02]  /*9a10*/  FMNMX3 R41, R41, R27, R28, !PT ;  /* 0x0000001b29297276 */ /* 0x000fc4000780001c */
[----:B------:R-:W-:Y:S02]  /*9a20*/  ISETP.GT.U32.AND.EX P5, PT, R39, RZ, PT, P5 ;  /* 0x000000ff2700720c */ /* 0x000fe40003fa4150 */
[----:B------:R-:W-:Y:S02]  /*9a30*/  ISETP.GT.U32.AND.EX P0, PT, R40, RZ, PT, P0 ;  /* 0x000000ff2800720c */ /* 0x000fe40003f04100 */
[----:B------:R-:W-:Y:S02]  /*9a40*/  FSEL R31, R31, -INF , !P1 ;  /* 0xff8000001f1f7808 */ /* 0x000fe40004800000 */
[----:B------:R-:W-:Y:S02]  /*9a50*/  FSEL R32, R32, -INF , !P3 ;  /* 0xff80000020207808 */ /* 0x000fe40005800000 */
[----:B------:R-:W-:Y:S02]  /*9a60*/  FMNMX3 R41, R41, R29, R30, !PT ;  /* 0x0000001d29297276 */ /* 0x000fe4000780001e */
[----:B------:R-:W-:-:S02]  /*9a70*/  ISETP.GT.U32.AND.EX P4, PT, R38, RZ, PT, P4 ;  /* 0x000000ff2600720c */ /* 0x000fc40003f84140 */
[----:B------:R-:W-:Y:S02]  /*9a80*/  FSEL R33, R33, -INF , !P0 ;  /* 0xff80000021217808 */ /* 0x000fe40004000000 */
[----:B------:R-:W-:Y:S02]  /*9a90*/  FSEL R34, R34, -INF , !P5 ;  /* 0xff80000022227808 */ /* 0x000fe40006800000 */
[----:B------:R-:W-:Y:S02]  /*9aa0*/  FMNMX3 R41, R41, R31, R32, !PT ;  /* 0x0000001f29297276 */ /* 0x000fe40007800020 */
[----:B------:R-:W-:Y:S02]  /*9ab0*/  FSEL R35, R35, -INF , !P4 ;  /* 0xff80000023237808 */ /* 0x000fe40006000000 */
[----:B------:R-:W-:-:S04]  /*9ac0*/  FMNMX3 R41, R41, R33, R34, !PT ;  /* 0x0000002129297276 */ /* 0x000fc80007800022 */
[----:B------:R-:W-:-:S05]  /*9ad0*/  FMNMX R108, R35, R41, !PT ;  /* 0x00000029236c7209 */ /* 0x000fca0007800000 */
[----:B------:R-:W0:Y:S02]  /*9ae0*/  SHFL.BFLY PT, R38, R108, 0x10, 0x1f ;  /* 0x0e001f006c267f89 */ /* 0x000e2400000e0000 */
[----:B0-----:R-:W-:-:S05]  /*9af0*/  FMNMX3 R108, R108, R38, R36, !PT ;  /* 0x000000266c6c7276 */ /* 0x001fca0007800024 */
[--C-:B------:R-:W-:Y:S01]  /*9b00*/  FADD R7, R7, -R108.reuse ;  /* 0x8000006c07077221 */ /* 0x100fe20000000000 */
[--C-:B------:R-:W-:Y:S01]  /*9b10*/  FADD R38, R8, -R108.reuse ;  /* 0x8000006c08267221 */ /* 0x100fe20000000000 */
[--C-:B------:R-:W-:Y:S02]  /*9b20*/  FADD R9, R9, -R108.reuse ;  /* 0x8000006c09097221 */ /* 0x100fe40000000000 */
[----:B------:R-:W-:Y:S01]  /*9b30*/  FMUL R7, R7, 1.4426950216293334961 ;  /* 0x3fb8aa3b07077820 */ /* 0x000fe20000400000 */
[--C-:B------:R-:W-:Y:S01]  /*9b40*/  FADD R11, R11, -R108.reuse ;  /* 0x8000006c0b0b7221 */ /* 0x100fe20000000000 */
[----:B------:R-:W-:Y:S02]  /*9b50*/  FMUL R9, R9, 1.4426950216293334961 ;  /* 0x3fb8aa3b09097820 */ /* 0x000fe40000400000 */
[----:B------:R0:W-:Y:S01]  /*9b60*/  MUFU.EX2 R8, R7 ;  /* 0x0000000700087308 */ /* 0x0001e20000000800 */
[----:B------:R-:W-:Y:S01]  /*9b70*/  FMUL R11, R11, 1.4426950216293334961 ;  /* 0x3fb8aa3b0b0b7820 */ /* 0x000fe20000400000 */
[--C-:B------:R-:W-:Y:S01]  /*9b80*/  FADD R13, R13, -R108.reuse ;  /* 0x8000006c0d0d7221 */ /* 0x100fe20000000000 */
[----:B0-----:R-:W-:Y:S01]  /*9b90*/  FMUL R7, R38, 1.4426950216293334961 ;  /* 0x3fb8aa3b26077820 */ /* 0x001fe20000400000 */
[----:B------:R-:W-:-:S04]  /*9ba0*/  FADD R38, R10, -R108 ;  /* 0x8000006c0a267221 */ /* 0x000fc80000000000 */
[----:B------:R0:W-:Y:S01]  /*9bb0*/  MUFU.EX2 R10, R9 ;  /* 0x00000009000a7308 */ /* 0x0001e20000000800 */
[--C-:B------:R-:W-:Y:S01]  /*9bc0*/  FADD R4, R4, -R108.reuse ;  /* 0x8000006c04047221 */ /* 0x100fe20000000000 */
[--C-:B------:R-:W-:Y:S01]  /*9bd0*/  FADD R5, R5, -R108.reuse ;  /* 0x8000006c05057221 */ /* 0x100fe20000000000 */
[----:B------:R-:W-:Y:S01]  /*9be0*/  FMUL R13, R13, 1.4426950216293334961 ;  /* 0x3fb8aa3b0d0d7820 */ /* 0x000fe20000400000 */
[----:B0-----:R-:W-:Y:S01]  /*9bf0*/  FMUL R9, R38, 1.4426950216293334961 ;  /* 0x3fb8aa3b26097820 */ /* 0x001fe20000400000 */
[----:B------:R-:W-:-:S03]  /*9c00*/  FADD R38, R12, -R108 ;  /* 0x8000006c0c267221 */ /* 0x000fc60000000000 */
[----:B------:R0:W-:Y:S01]  /*9c10*/  MUFU.EX2 R12, R11 ;  /* 0x0000000b000c7308 */ /* 0x0001e20000000800 */
[--C-:B------:R-:W-:Y:S01]  /*9c20*/  FADD R15, R15, -R108.reuse ;  /* 0x8000006c0f0f7221 */ /* 0x100fe20000000000 */
[----:B------:R-:W-:Y:S01]  /*9c30*/  FMUL R4, R4, 1.4426950216293334961 ;  /* 0x3fb8aa3b04047820 */ /* 0x000fe20000400000 */
[----:B------:R-:W-:Y:S01]  /*9c40*/  FMUL R5, R5, 1.4426950216293334961 ;  /* 0x3fb8aa3b05057820 */ /* 0x000fe20000400000 */
[--C-:B------:R-:W-:Y:S01]  /*9c50*/  FADD R6, R6, -R108.reuse ;  /* 0x8000006c06067221 */ /* 0x100fe20000000000 */
[----:B0-----:R-:W-:Y:S01]  /*9c60*/  FMUL R11, R38, 1.4426950216293334961 ;  /* 0x3fb8aa3b260b7820 */ /* 0x001fe20000400000 */
[--C-:B------:R-:W-:Y:S01]  /*9c70*/  FADD R38, R14, -R108.reuse ;  /* 0x8000006c0e267221 */ /* 0x100fe20000000000 */
[----:B------:R-:W-:Y:S01]  /*9c80*/  FMUL R15, R15, 1.4426950216293334961 ;  /* 0x3fb8aa3b0f0f7820 */ /* 0x000fe20000400000 */
[----:B------:R0:W-:Y:S01]  /*9c90*/  MUFU.EX2 R14, R13 ;  /* 0x0000000d000e7308 */ /* 0x0001e20000000800 */
[--C-:B------:R-:W-:Y:S01]  /*9ca0*/  FADD R17, R17, -R108.reuse ;  /* 0x8000006c11117221 */ /* 0x100fe20000000000 */
[----:B------:R-:W-:Y:S01]  /*9cb0*/  FMUL R6, R6, 1.4426950216293334961 ;  /* 0x3fb8aa3b06067820 */ /* 0x000fe20000400000 */
[--C-:B------:R-:W-:Y:S01]  /*9cc0*/  FADD R19, R19, -R108.reuse ;  /* 0x8000006c13137221 */ /* 0x100fe20000000000 */
[----:B0-----:R-:W-:Y:S01]  /*9cd0*/  FMUL R13, R38, 1.4426950216293334961 ;  /* 0x3fb8aa3b260d7820 */ /* 0x001fe20000400000 */
[----:B------:R-:W-:-:S03]  /*9ce0*/  FADD R38, R16, -R108 ;  /* 0x8000006c10267221 */ /* 0x000fc60000000000 */
[----:B------:R-:W-:Y:S01]  /*9cf0*/  MUFU.EX2 R4, R4 ;  /* 0x0000000400047308 */ /* 0x000fe20000000800 */
[----:B------:R-:W-:Y:S01]  /*9d00*/  FMUL R17, R17, 1.4426950216293334961 ;  /* 0x3fb8aa3b11117820 */ /* 0x000fe20000400000 */
[----:B------:R-:W-:-:S06]  /*9d10*/  FMUL R19, R19, 1.4426950216293334961 ;  /* 0x3fb8aa3b13137820 */ /* 0x000fcc0000400000 */
[----:B------:R0:W-:Y:S01]  /*9d20*/  MUFU.EX2 R16, R15 ;  /* 0x0000000f00107308 */ /* 0x0001e20000000800 */
[----:B------:R-:W-:-:S07]  /*9d30*/  FADD R21, R21, -R108 ;  /* 0x8000006c15157221 */ /* 0x000fce0000000000 */
[----:B------:R-:W1:Y:S01]  /*9d40*/  MUFU.EX2 R5, R5 ;  /* 0x0000000500057308 */ /* 0x000e620000000800 */
[----:B0-----:R-:W-:Y:S01]  /*9d50*/  FMUL R15, R38, 1.4426950216293334961 ;  /* 0x3fb8aa3b260f7820 */ /* 0x001fe20000400000 */
[----:B------:R-:W-:-:S06]  /*9d60*/  FADD R38, R18, -R108 ;  /* 0x8000006c12267221 */ /* 0x000fcc0000000000 */
[----:B------:R-:W0:Y:S01]  /*9d70*/  MUFU.EX2 R6, R6 ;  /* 0x0000000600067308 */ /* 0x000e220000000800 */
[----:B------:R-:W-:-:S07]  /*9d80*/  FMUL R21, R21, 1.4426950216293334961 ;  /* 0x3fb8aa3b15157820 */ /* 0x000fce0000400000 */
[----:B------:R4:W-:Y:S02]  /*9d90*/  MUFU.EX2 R18, R17 ;  /* 0x0000001100127308 */ /* 0x0009e40000000800 */
[----:B----4-:R-:W-:Y:S01]  /*9da0*/  FMUL R17, R38, 1.4426950216293334961 ;  /* 0x3fb8aa3b26117820 */ /* 0x010fe20000400000 */
[----:B------:R-:W-:-:S05]  /*9db0*/  FADD R38, R20, -R108 ;  /* 0x8000006c14267221 */ /* 0x000fca0000000000 */
[----:B------:R4:W-:Y:S02]  /*9dc0*/  MUFU.EX2 R20, R19 ;  /* 0x0000001300147308 */ /* 0x0009e40000000800 */
[----:B----4-:R-:W-:Y:S01]  /*9dd0*/  FMUL R19, R38, 1.4426950216293334961 ;  /* 0x3fb8aa3b26137820 */ /* 0x010fe20000400000 */
[----:B------:R-:W-:-:S05]  /*9de0*/  FADD R38, R22, -R108 ;  /* 0x8000006c16267221 */ /* 0x000fca0000000000 */
[----:B------:R-:W4:Y:S08]  /*9df0*/  MUFU.EX2 R7, R7 ;  /* 0x0000000700077308 */ /* 0x000f300000000800 */
[----:B------:R5:W-:Y:S02]  /*9e00*/  MUFU.EX2 R22, R21 ;  /* 0x0000001500167308 */ /* 0x000be40000000800 */
[----:B-----5:R-:W-:Y:S01]  /*9e10*/  FMUL R21, R38, 1.4426950216293334961 ;  /* 0x3fb8aa3b26157820 */ /* 0x020fe20000400000 */
[----:B------:R-:W-:Y:S01]  /*9e20*/  FADD R38, R23, -R108 ;  /* 0x8000006c17267221 */ /* 0x000fe20000000000 */
[----:B-1----:R-:W-:-:S04]  /*9e30*/  FADD R23, R4, R5 ;  /* 0x0000000504177221 */ /* 0x002fc80000000000 */
[----:B------:R-:W1:Y:S01]  /*9e40*/  MUFU.EX2 R9, R9 ;  /* 0x0000000900097308 */ /* 0x000e620000000800 */
[----:B0-----:R-:W-:Y:S01]  /*9e50*/  FADD R23, R6, R23 ;  /* 0x0000001706177221 */ /* 0x001fe20000000000 */
[----:B------:R-:W-:Y:S01]  /*9e60*/  FMUL R38, R38, 1.4426950216293334961 ;  /* 0x3fb8aa3b26267820 */ /* 0x000fe20000400000 */
[----:B------:R-:W-:Y:S02]  /*9e70*/  FADD R39, R24, -R108 ;  /* 0x8000006c18277221 */ /* 0x000fe40000000000 */
[----:B------:R-:W-:-:S03]  /*9e80*/  FADD R23, R8, R23 ;  /* 0x0000001708177221 */ /* 0x000fc60000000000 */
[----:B------:R-:W0:Y:S01]  /*9e90*/  MUFU.EX2 R11, R11 ;  /* 0x0000000b000b7308 */ /* 0x000e220000000800 */
[----:B------:R-:W-:-:S07]  /*9ea0*/  FMUL R39, R39, 1.4426950216293334961 ;  /* 0x3fb8aa3b27277820 */ /* 0x000fce0000400000 */
[----:B------:R4:W-:Y:S02]  /*9eb0*/  MUFU.EX2 R24, R38 ;  /* 0x0000002600187308 */ /* 0x0009e40000000800 */
[----:B----4-:R-:W-:-:S06]  /*9ec0*/  FADD R38, R7, R23 ;  /* 0x0000001707267221 */ /* 0x010fcc0000000000 */
[----:B------:R-:W4:Y:S01]  /*9ed0*/  MUFU.EX2 R13, R13 ;  /* 0x0000000d000d7308 */ /* 0x000f220000000800 */
[----:B------:R-:W-:-:S07]  /*9ee0*/  FADD R38, R10, R38 ;  /* 0x000000260a267221 */ /* 0x000fce0000000000 */
[----:B------:R1:W-:Y:S01]  /*9ef0*/  MUFU.EX2 R23, R39 ;  /* 0x0000002700177308 */ /* 0x0003e20000000800 */
[----:B------:R-:W-:Y:S01]  /*9f00*/  FADD R25, R25, -R108 ;  /* 0x8000006c19197221 */ /* 0x000fe20000000000 */
[----:B-1----:R-:W-:-:S06]  /*9f10*/  FADD R39, R9, R38 ;  /* 0x0000002609277221 */ /* 0x002fcc0000000000 */
[----:B------:R-:W1:Y:S01]  /*9f20*/  MUFU.EX2 R15, R15 ;  /* 0x0000000f000f7308 */ /* 0x000e620000000800 */
[----:B------:R-:W-:Y:S01]  /*9f30*/  FADD R39, R12, R39 ;  /* 0x000000270c277221 */ /* 0x000fe20000000000 */
[----:B------:R-:W-:-:S03]  /*9f40*/  FMUL R25, R25, 1.4426950216293334961 ;  /* 0x3fb8aa3b19197820 */ /* 0x000fc60000400000 */
[----:B0-----:R-:W-:Y:S01]  /*9f50*/  FADD R39, R11, R39 ;  /* 0x000000270b277221 */ /* 0x001fe20000000000 */
[----:B------:R-:W-:Y:S02]  /*9f60*/  FADD R26, R26, -R108 ;  /* 0x8000006c1a1a7221 */ /* 0x000fe40000000000 */
[----:B------:R0:W-:Y:S01]  /*9f70*/  MUFU.EX2 R38, R25 ;  /* 0x0000001900267308 */ /* 0x0001e20000000800 */
[----:B------:R-:W-:-:S07]  /*9f80*/  FADD R39, R14, R39 ;  /* 0x000000270e277221 */ /* 0x000fce0000000000 */
[----:B------:R-:W5:Y:S01]  /*9f90*/  MUFU.EX2 R17, R17 ;  /* 0x0000001100117308 */ /* 0x000f620000000800 */
[----:B0-----:R-:W-:Y:S01]  /*9fa0*/  FMUL R25, R26, 1.4426950216293334961 ;  /* 0x3fb8aa3b1a197820 */ /* 0x001fe20000400000 */
[----:B----4-:R-:W-:-:S04]  /*9fb0*/  FADD R26, R13, R39 ;  /* 0x000000270d1a7221 */ /* 0x010fc80000000000 */
[----:B------:R-:W-:Y:S02]  /*9fc0*/  FADD R26, R16, R26 ;  /* 0x0000001a101a7221 */ /* 0x000fe40000000000 */
[----:B------:R-:W0:Y:S02]  /*9fd0*/  MUFU.EX2 R19, R19 ;  /* 0x0000001300137308 */ /* 0x000e240000000800 */
[----:B-1----:R-:W-:-:S04]  /*9fe0*/  FADD R26, R15, R26 ;  /* 0x0000001a0f1a7221 */ /* 0x002fc80000000000 */
[----:B------:R-:W-:Y:S02]  /*9ff0*/  FADD R26, R18, R26 ;  /* 0x0000001a121a7221 */ /* 0x000fe40000000000 */
[----:B------:R-:W1:Y:S01]  /*a000*/  MUFU.EX2 R21, R21 ;  /* 0x0000001500157308 */ /* 0x000e620000000800 */
[----:B------:R-:W-:Y:S01]  /*a010*/  FADD R27, R27, -R108 ;  /* 0x8000006c1b1b7221 */ /* 0x000fe20000000000 */
[----:B-----5:R-:W-:-:S03]  /*a020*/  FADD R26, R17, R26 ;  /* 0x0000001a111a7221 */ /* 0x020fc60000000000 */
[----:B------:R-:W-:Y:S01]  /*a030*/  FMUL R27, R27, 1.4426950216293334961 ;  /* 0x3fb8aa3b1b1b7820 */ /* 0x000fe20000400000 */
[----:B------:R-:W-:Y:S01]  /*a040*/  FADD R26, R20, R26 ;  /* 0x0000001a141a7221 */ /* 0x000fe20000000000 */
[----:B------:R-:W-:Y:S02]  /*a050*/  FADD R29, R29, -R108 ;  /* 0x8000006c1d1d7221 */ /* 0x000fe40000000000 */
[----:B------:R4:W-:Y:S01]  /*a060*/  MUFU.EX2 R39, R27 ;  /* 0x0000001b00277308 */ /* 0x0009e20000000800 */
[----:B0-----:R-:W-:Y:S01]  /*a070*/  FADD R26, R19, R26 ;  /* 0x0000001a131a7221 */ /* 0x001fe20000000000 */
[----:B------:R-:W-:Y:S01]  /*a080*/  FMUL R29, R29, 1.4426950216293334961 ;  /* 0x3fb8aa3b1d1d7820 */ /* 0x000fe20000400000 */
[----:B------:R-:W-:Y:S02]  /*a090*/  FADD R28, R28, -R108 ;  /* 0x8000006c1c1c7221 */ /* 0x000fe40000000000 */
[----:B------:R-:W-:Y:S01]  /*a0a0*/  FADD R26, R22, R26 ;  /* 0x0000001a161a7221 */ /* 0x000fe20000000000 */
[----:B----4-:R-:W-:-:S02]  /*a0b0*/  FADD R27, R30, -R108 ;  /* 0x8000006c1e1b7221 */ /* 0x010fc40000000000 */
[----:B------:R-:W0:Y:S01]  /*a0c0*/  MUFU.EX2 R25, R25 ;  /* 0x0000001900197308 */ /* 0x000e220000000800 */
[----:B-1----:R-:W-:Y:S01]  /*a0d0*/  FADD R26, R21, R26 ;  /* 0x0000001a151a7221 */ /* 0x002fe20000000000 */
[----:B------:R-:W-:Y:S01]  /*a0e0*/  FMUL R27, R27, 1.4426950216293334961 ;  /* 0x3fb8aa3b1b1b7820 */ /* 0x000fe20000400000 */
[----:B------:R-:W-:Y:S01]  /*a0f0*/  FMUL R28, R28, 1.4426950216293334961 ;  /* 0x3fb8aa3b1c1c7820 */ /* 0x000fe20000400000 */
[----:B------:R-:W-:-:S04]  /*a100*/  FADD R31, R31, -R108 ;  /* 0x8000006c1f1f7221 */ /* 0x000fc80000000000 */
[----:B------:R-:W-:Y:S01]  /*a110*/  MUFU.EX2 R30, R29 ;  /* 0x0000001d001e7308 */ /* 0x000fe20000000800 */
[----:B------:R-:W-:Y:S01]  /*a120*/  FADD R26, R24, R26 ;  /* 0x0000001a181a7221 */ /* 0x000fe20000000000 */
[----:B------:R-:W-:-:S06]  /*a130*/  FMUL R31, R31, 1.4426950216293334961 ;  /* 0x3fb8aa3b1f1f7820 */ /* 0x000fcc0000400000 */
[----:B------:R1:W-:Y:S01]  /*a140*/  MUFU.EX2 R29, R27 ;  /* 0x0000001b001d7308 */ /* 0x0003e20000000800 */
[----:B------:R-:W-:Y:S01]  /*a150*/  FADD R26, R23, R26 ;  /* 0x0000001a171a7221 */ /* 0x000fe20000000000 */
[----:B-1----:R-:W-:-:S06]  /*a160*/  FADD R27, R32, -R108 ;  /* 0x8000006c201b7221 */ /* 0x002fcc0000000000 */
[----:B------:R-:W1:Y:S01]  /*a170*/  MUFU.EX2 R28, R28 ;  /* 0x0000001c001c7308 */ /* 0x000e620000000800 */
[----:B------:R-:W-:-:S07]  /*a180*/  FMUL R27, R27, 1.4426950216293334961 ;  /* 0x3fb8aa3b1b1b7820 */ /* 0x000fce0000400000 */
[----:B------:R-:W4:Y:S01]  /*a190*/  MUFU.EX2 R32, R31 ;  /* 0x0000001f00207308 */ /* 0x000f220000000800 */
[----:B------:R-:W-:-:S07]  /*a1a0*/  FADD R33, R33, -R108 ;  /* 0x8000006c21217221 */ /* 0x000fce0000000000 */
[----:B------:R5:W1:Y:S02]  /*a1b0*/  MUFU.EX2 R31, R27 ;  /* 0x0000001b001f7308 */ /* 0x000a640000000800 */
[----:B-----5:R-:W-:Y:S01]  /*a1c0*/  FADD R27, R38, R26 ;  /* 0x0000001a261b7221 */ /* 0x020fe20000000000 */
[----:B------:R-:W-:-:S03]  /*a1d0*/  IMAD.U32 R26, R37, -0x80000000, RZ ;  /* 0x80000000251a7824 */ /* 0x000fc600078e00ff */
[----:B0-----:R-:W-:Y:S01]  /*a1e0*/  FADD R27, R25, R27 ;  /* 0x0000001b191b7221 */ /* 0x001fe20000000000 */
[----:B---3--:R-:W0:Y:S01]  /*a1f0*/  SYNCS.PHASECHK.TRANS64.TRYWAIT P0, [UR70], R26 ;  /* 0x0000001aff0075a7 */ /* 0x008e220008001146 */
[----:B------:R-:W-:Y:S01]  /*a200*/  FMUL R33, R33, 1.4426950216293334961 ;  /* 0x3fb8aa3b21217820 */ /* 0x000fe20000400000 */
[--C-:B------:R-:W-:Y:S01]  /*a210*/  FADD R34, R34, -R108.reuse ;  /* 0x8000006c22227221 */ /* 0x100fe20000000000 */
[----:B------:R-:W-:Y:S01]  /*a220*/  FADD R27, R39, R27 ;  /* 0x0000001b271b7221 */ /* 0x000fe20000000000 */
[----:B------:R-:W-:Y:S02]  /*a230*/  FADD R35, R35, -R108 ;  /* 0x8000006c23237221 */ /* 0x000fe40000000000 */
[----:B------:R-:W-:Y:S01]  /*a240*/  FMUL R34, R34, 1.4426950216293334961 ;  /* 0x3fb8aa3b22227820 */ /* 0x000fe20000400000 */
[----:B-1----:R-:W-:Y:S01]  /*a250*/  FADD R27, R28, R27 ;  /* 0x0000001b1c1b7221 */ /* 0x002fe20000000000 */
[----:B------:R-:W1:Y:S01]  /*a260*/  MUFU.EX2 R33, R33 ;  /* 0x0000002100217308 */ /* 0x000e620000000800 */
[----:B------:R-:W-:-:S02]  /*a270*/  FMUL R35, R35, 1.4426950216293334961 ;  /* 0x3fb8aa3b23237820 */ /* 0x000fc40000400000 */
[----:B------:R-:W-:-:S04]  /*a280*/  FADD R27, R30, R27 ;  /* 0x0000001b1e1b7221 */ /* 0x000fc80000000000 */
[----:B------:R-:W-:Y:S01]  /*a290*/  FADD R27, R29, R27 ;  /* 0x0000001b1d1b7221 */ /* 0x000fe20000000000 */
[----:B------:R-:W3:Y:S03]  /*a2a0*/  MUFU.EX2 R34, R34 ;  /* 0x0000002200227308 */ /* 0x000ee60000000800 */
[----:B----4-:R-:W-:-:S05]  /*a2b0*/  FADD R27, R32, R27 ;  /* 0x0000001b201b7221 */ /* 0x010fca0000000000 */
[----:B------:R-:W4:Y:S01]  /*a2c0*/  MUFU.EX2 R35, R35 ;  /* 0x0000002300237308 */ /* 0x000f220000000800 */
[----:B------:R-:W-:-:S04]  /*a2d0*/  FADD R27, R31, R27 ;  /* 0x0000001b1f1b7221 */ /* 0x000fc80000000000 */
[----:B-1----:R-:W-:-:S04]  /*a2e0*/  FADD R27, R33, R27 ;  /* 0x0000001b211b7221 */ /* 0x002fc80000000000 */
[----:B---3--:R-:W-:-:S04]  /*a2f0*/  FADD R27, R34, R27 ;  /* 0x0000001b221b7221 */ /* 0x008fc80000000000 */
[----:B----4-:R-:W-:Y:S01]  /*a300*/  FADD R172, R35, R27 ;  /* 0x0000001b23ac7221 */ /* 0x010fe20000000000 */
[----:B--2---:R-:W-:-:S04]  /*a310*/  IMAD.WIDE R46, R139, 0x2, R50 ;  /* 0x000000028b2e7825 */ /* 0x004fc800078e0232 */
[----:B------:R1:W2:Y:S01]  /*a320*/  SHFL.BFLY PT, R37, R172, 0x10, 0x1f ;  /* 0x0e001f00ac257f89 */ /* 0x0002a200000e0000 */
[----:B0-----:R-:W-:Y:S05]  /*a330*/  @!P0 BRA `(.L_x_15) ;  /* 0x0000003c00f48947 */ /* 0x001fea0003800000 */
.L_x_24:
[----:B------:R-:W3:Y:S01]  /*a340*/  LDG.E.U16 R46, desc[UR16][R46.64] ;  /* 0x000000102e2e7981 */ /* 0x000ee2000c1e1500 */
[----:B------:R-:W-:-:S04]  /*a350*/  IMAD.WIDE R48, R139, 0x2, R198 ;  /* 0x000000028b307825 */ /* 0x000fc800078e02c6 */
[----:B------:R-:W-:Y:S02]  /*a360*/  IMAD.WIDE R26, R139, 0x2, R196 ;  /* 0x000000028b1a7825 */ /* 0x000fe400078e02c4 */
[----:B------:R-:W4:Y:S04]  /*a370*/  LDG.E.U16 R48, desc[UR16][R48.64] ;  /* 0x0000001030307981 */ /* 0x000f28000c1e1500 */
[----:B------:R0:W5:Y:S01]  /*a380*/  LDG.E.U16 R49, desc[UR16][R26.64] ;  /* 0x000000101a317981 */ /* 0x000162000c1e1500 */
[----:B------:R-:W-:Y:S01]  /*a390*/  F2FP.BF16.F32.PACK_AB R4, R5, R4 ;  /* 0x000000040504723e */ /* 0x000fe200000010ff */
[----:B-12---:R-:W-:Y:S01]  /*a3a0*/  FADD R172, R172, R37 ;  /* 0x00000025acac7221 */ /* 0x006fe20000000000 */
[----:B------:R-:W-:Y:S02]  /*a3b0*/  F2FP.BF16.F32.PACK_AB R5, R8, R6 ;  /* 0x000000060805723e */ /* 0x000fe400000010ff */
[----:B------:R-:W-:-:S02]  /*a3c0*/  F2FP.BF16.F32.PACK_AB R6, R10, R7 ;  /* 0x000000070a06723e */ /* 0x000fc400000010ff */
[----:B------:R-:W-:Y:S02]  /*a3d0*/  F2FP.BF16.F32.PACK_AB R7, R12, R9 ;  /* 0x000000090c07723e */ /* 0x000fe400000010ff */
[----:B------:R-:W-:Y:S01]  /*a3e0*/  F2FP.BF16.F32.PACK_AB R8, R14, R11 ;  /* 0x0000000b0e08723e */ /* 0x000fe200000010ff */
[----:B0-----:R-:W-:Y:S01]  /*a3f0*/  IMAD.WIDE R26, R139, 0x2, R194 ;  /* 0x000000028b1a7825 */ /* 0x001fe200078e02c2 */
[----:B------:R-:W-:Y:S02]  /*a400*/  F2FP.BF16.F32.PACK_AB R9, R16, R13 ;  /* 0x0000000d1009723e */ /* 0x000fe400000010ff */
[----:B------:R-:W-:Y:S02]  /*a410*/  F2FP.BF16.F32.PACK_AB R10, R18, R15 ;  /* 0x0000000f120a723e */ /* 0x000fe400000010ff */
[----:B------:R-:W-:Y:S02]  /*a420*/  F2FP.BF16.F32.PACK_AB R11, R20, R17 ;  /* 0x00000011140b723e */ /* 0x000fe400000010ff */
[----:B------:R-:W-:-:S02]  /*a430*/  F2FP.BF16.F32.PACK_AB R12, R22, R19 ;  /* 0x00000013160c723e */ /* 0x000fc400000010ff */
[----:B------:R-:W-:Y:S01]  /*a440*/  F2FP.BF16.F32.PACK_AB R13, R24, R21 ;  /* 0x00000015180d723e */ /* 0x000fe200000010ff */
[----:B------:R-:W-:Y:S01]  /*a450*/  IMAD.WIDE R20, R139, 0x2, R188 ;  /* 0x000000028b147825 */ /* 0x000fe200078e02bc */
[----:B------:R-:W-:Y:S02]  /*a460*/  F2FP.BF16.F32.PACK_AB R14, R38, R23 ;  /* 0x00000017260e723e */ /* 0x000fe400000010ff */
[----:B------:R-:W-:Y:S01]  /*a470*/  F2FP.BF16.F32.PACK_AB R15, R39, R25 ;  /* 0x00000019270f723e */ /* 0x000fe200000010ff */
[C---:B------:R-:W-:Y:S01]  /*a480*/  IMAD.WIDE R24, R139.reuse, 0x2, R192 ;  /* 0x000000028b187825 */ /* 0x040fe200078e02c0 */
[----:B------:R-:W-:Y:S02]  /*a490*/  F2FP.BF16.F32.PACK_AB R16, R30, R28 ;  /* 0x0000001c1e10723e */ /* 0x000fe400000010ff */
[----:B------:R-:W-:Y:S01]  /*a4a0*/  F2FP.BF16.F32.PACK_AB R17, R32, R29 ;  /* 0x0000001d2011723e */ /* 0x000fe200000010ff */
[----:B------:R-:W-:Y:S01]  /*a4b0*/  IMAD.WIDE R22, R139, 0x2, R190 ;  /* 0x000000028b167825 */ /* 0x000fe200078e02be */
[----:B------:R-:W-:-:S02]  /*a4c0*/  F2FP.BF16.F32.PACK_AB R18, R33, R31 ;  /* 0x0000001f2112723e */ /* 0x000fc400000010ff */
[----:B------:R-:W-:-:S04]  /*a4d0*/  F2FP.BF16.F32.PACK_AB R19, R35, R34 ;  /* 0x000000222313723e */ /* 0x000fc800000010ff */
[----:B------:R-:W-:Y:S01]  /*a4e0*/  STTM.16dp32bit_t0_t15.x16 tmem[UR69+0x80], R4 ;  /* 0x00008004000079ed */ /* 0x000fe20008a00045 */
[----:B------:R0:W-:Y:S01]  /*a4f0*/  STTM.16dp32bit_t16_t31.x16 tmem[UR69+0x90], R4 ;  /* 0x00009004000079ed */ /* 0x0001e20008a20045 */
[----:B------:R-:W-:-:S04]  /*a500*/  IMAD.WIDE R30, R139, 0x2, R118 ;  /* 0x000000028b1e7825 */ /* 0x000fc800078e0276 */
[----:B------:R-:W-:-:S04]  /*a510*/  IMAD.WIDE R28, R139, 0x2, R112 ;  /* 0x000000028b1c7825 */ /* 0x000fc800078e0270 */
[C---:B------:R-:W-:Y:S01]  /*a520*/  IMAD.WIDE R32, R139.reuse, 0x2, R130 ;  /* 0x000000028b207825 */ /* 0x040fe200078e0282 */
[----:B------:R-:W2:Y:S03]  /*a530*/  LDG.E.U16 R45, desc[UR16][R28.64] ;  /* 0x000000101c2d7981 */ /* 0x000ea6000c1e1500 */
[C---:B0-----:R-:W-:Y:S01]  /*a540*/  IMAD.WIDE R10, R139.reuse, 0x2, R182 ;  /* 0x000000028b0a7825 */ /* 0x041fe200078e02b6 */
[----:B------:R0:W2:Y:S03]  /*a550*/  LDG.E.U16 R8, desc[UR16][R20.64] ;  /* 0x0000001014087981 */ /* 0x0000a6000c1e1500 */
[C---:B------:R-:W-:Y:S01]  /*a560*/  IMAD.WIDE R14, R139.reuse, 0x2, R180 ;  /* 0x000000028b0e7825 */ /* 0x040fe200078e02b4 */
[----:B------:R-:W2:Y:S03]  /*a570*/  LDG.E.U16 R6, desc[UR16][R24.64] ;  /* 0x0000001018067981 */ /* 0x000ea6000c1e1500 */
[C---:B------:R-:W-:Y:S01]  /*a580*/  IMAD.WIDE R16, R139.reuse, 0x2, R184 ;  /* 0x000000028b107825 */ /* 0x040fe200078e02b8 */
[----:B------:R-:W2:Y:S03]  /*a590*/  LDG.E.U16 R10, desc[UR16][R10.64] ;  /* 0x000000100a0a7981 */ /* 0x000ea6000c1e1500 */
[C---:B------:R-:W-:Y:S01]  /*a5a0*/  IMAD.WIDE R18, R139.reuse, 0x2, R186 ;  /* 0x000000028b127825 */ /* 0x040fe200078e02ba */
[----:B------:R1:W2:Y:S03]  /*a5b0*/  LDG.E.U16 R7, desc[UR16][R16.64] ;  /* 0x0000001010077981 */ /* 0x0002a6000c1e1500 */
[C---:B0-----:R-:W-:Y:S01]  /*a5c0*/  IMAD.WIDE R20, R139.reuse, 0x2, R170 ;  /* 0x000000028b147825 */ /* 0x041fe200078e02aa */
[----:B------:R0:W2:Y:S04]  /*a5d0*/  LDG.E.U16 R9, desc[UR16][R18.64] ;  /* 0x0000001012097981 */ /* 0x0000a8000c1e1500 */
[----:B------:R0:W2:Y:S01]  /*a5e0*/  LDG.E.U16 R11, desc[UR16][R14.64] ;  /* 0x000000100e0b7981 */ /* 0x0000a2000c1e1500 */
[----:B-1----:R-:W-:-:S03]  /*a5f0*/  IMAD.WIDE R16, R139, 0x2, R168 ;  /* 0x000000028b107825 */ /* 0x002fc600078e02a8 */
[----:B------:R1:W2:Y:S01]  /*a600*/  LDG.E.U16 R4, desc[UR16][R22.64] ;  /* 0x0000001016047981 */ /* 0x0002a2000c1e1500 */
[----:B0-----:R-:W-:-:S03]  /*a610*/  IMAD.WIDE R18, R139, 0x2, R200 ;  /* 0x000000028b127825 */ /* 0x001fc600078e02c8 */
[----:B------:R-:W2:Y:S01]  /*a620*/  LDG.E.U16 R16, desc[UR16][R16.64] ;  /* 0x0000001010107981 */ /* 0x000ea2000c1e1500 */
[----:B------:R-:W-:-:S03]  /*a630*/  IMAD.WIDE R14, R139, 0x2, R174 ;  /* 0x000000028b0e7825 */ /* 0x000fc600078e02ae */
[----:B------:R-:W2:Y:S04]  /*a640*/  LDG.E.U16 R5, desc[UR16][R26.64] ;  /* 0x000000101a057981 */ /* 0x000ea8000c1e1500 */
[----:B------:R-:W2:Y:S01]  /*a650*/  LDG.E.U16 R14, desc[UR16][R14.64] ;  /* 0x000000100e0e7981 */ /* 0x000ea2000c1e1500 */
[----:B------:R-:W-:-:S03]  /*a660*/  IMAD.WIDE R24, R139, 0x2, R144 ;  /* 0x000000028b187825 */ /* 0x000fc600078e0290 */
[----:B------:R0:W2:Y:S01]  /*a670*/  LDG.E.U16 R17, desc[UR16][R18.64] ;  /* 0x0000001012117981 */ /* 0x0000a2000c1e1500 */
[----:B------:R-:W-:-:S03]  /*a680*/  IMAD.WIDE R12, R139, 0x2, R178 ;  /* 0x000000028b0c7825 */ /* 0x000fc600078e02b2 */
[----:B------:R0:W2:Y:S01]  /*a690*/  LDG.E.U16 R15, desc[UR16][R20.64] ;  /* 0x00000010140f7981 */ /* 0x0000a2000c1e1500 */
[----:B-1----:R-:W-:-:S03]  /*a6a0*/  IMAD.WIDE R22, R139, 0x2, R176 ;  /* 0x000000028b167825 */ /* 0x002fc600078e02b0 */
[----:B------:R-:W2:Y:S01]  /*a6b0*/  LDG.E.U16 R12, desc[UR16][R12.64] ;  /* 0x000000100c0c7981 */ /* 0x000ea2000c1e1500 */
[----:B0-----:R-:W-:-:S04]  /*a6c0*/  IMAD.WIDE R18, R139, 0x2, R162 ;  /* 0x000000028b127825 */ /* 0x001fc800078e02a2 */
[C---:B------:R-:W-:Y:S02]  /*a6d0*/  IMAD.WIDE R20, R139.reuse, 0x2, R150 ;  /* 0x000000028b147825 */ /* 0x040fe400078e0296 */
[----:B------:R-:W2:Y:S02]  /*a6e0*/  LDG.E.U16 R18, desc[UR16][R18.64] ;  /* 0x0000001012127981 */ /* 0x000ea4000c1e1500 */
[C---:B------:R-:W-:Y:S02]  /*a6f0*/  IMAD.WIDE R26, R139.reuse, 0x2, R156 ;  /* 0x000000028b1a7825 */ /* 0x040fe400078e029c */
[----:B------:R0:W2:Y:S04]  /*a700*/  LDG.E.U16 R13, desc[UR16][R22.64] ;  /* 0x00000010160d7981 */ /* 0x0000a8000c1e1500 */
[----:B------:R-:W2:Y:S04]  /*a710*/  LDG.E.U16 R20, desc[UR16][R20.64] ;  /* 0x0000001014147981 */ /* 0x000ea8000c1e1500 */
[----:B------:R1:W2:Y:S01]  /*a720*/  LDG.E.U16 R19, desc[UR16][R26.64] ;  /* 0x000000101a137981 */ /* 0x0002a2000c1e1500 */
[----:B0-----:R-:W-:-:S03]  /*a730*/  IMAD.WIDE R22, R139, 0x2, R136 ;  /* 0x000000028b167825 */ /* 0x001fc600078e0288 */
[----:B------:R0:W2:Y:S01]  /*a740*/  LDG.E.U16 R21, desc[UR16][R24.64] ;  /* 0x0000001018157981 */ /* 0x0000a2000c1e1500 */
[----:B-1----:R-:W-:-:S03]  /*a750*/  IMAD.WIDE R26, R139, 0x2, R104 ;  /* 0x000000028b1a7825 */ /* 0x002fc600078e0268 */
[----:B------:R-:W2:Y:S01]  /*a760*/  LDG.E.U16 R22, desc[UR16][R22.64] ;  /* 0x0000001016167981 */ /* 0x000ea2000c1e1500 */
[----:B------:R-:W-:-:S03]  /*a770*/  IMAD.WIDE R34, R139, 0x2, R98 ;  /* 0x000000028b227825 */ /* 0x000fc600078e0262 */
[----:B------:R1:W2:Y:S01]  /*a780*/  LDG.E.U16 R44, desc[UR16][R26.64] ;  /* 0x000000101a2c7981 */ /* 0x0002a2000c1e1500 */
[----:B0-----:R-:W-:-:S03]  /*a790*/  IMAD.WIDE R24, R139, 0x2, R124 ;  /* 0x000000028b187825 */ /* 0x001fc600078e027c */
[----:B------:R-:W2:Y:S01]  /*a7a0*/  LDG.E.U16 R39, desc[UR16][R34.64] ;  /* 0x0000001022277981 */ /* 0x000ea2000c1e1500 */
[----:B------:R-:W-:-:S03]  /*a7b0*/  IMAD.WIDE R28, R139, 0x2, R80 ;  /* 0x000000028b1c7825 */ /* 0x000fc600078e0250 */
[----:B------:R0:W2:Y:S04]  /*a7c0*/  LDG.E.U16 R23, desc[UR16][R32.64] ;  /* 0x0000001020177981 */ /* 0x0000a8000c1e1500 */
[----:B------:R-:W2:Y:S01]  /*a7d0*/  LDG.E.U16 R24, desc[UR16][R24.64] ;  /* 0x0000001018187981 */ /* 0x000ea2000c1e1500 */
[----:B-1----:R-:W-:-:S03]  /*a7e0*/  IMAD.WIDE R26, R139, 0x2, R74 ;  /* 0x000000028b1a7825 */ /* 0x002fc600078e024a */
[----:B------:R1:W2:Y:S01]  /*a7f0*/  LDG.E.U16 R35, desc[UR16][R28.64] ;  /* 0x000000101c237981 */ /* 0x0002a2000c1e1500 */
[----:B0-----:R-:W-:-:S03]  /*a800*/  IMAD.WIDE R32, R139, 0x2, R92 ;  /* 0x000000028b207825 */ /* 0x001fc600078e025c */
[----:B------:R-:W2:Y:S04]  /*a810*/  LDG.E.U16 R34, desc[UR16][R26.64] ;  /* 0x000000101a227981 */ /* 0x000ea8000c1e1500 */
[----:B------:R0:W2:Y:S01]  /*a820*/  LDG.E.U16 R25, desc[UR16][R30.64] ;  /* 0x000000101e197981 */ /* 0x0000a2000c1e1500 */
[----:B-1----:R-:W-:-:S03]  /*a830*/  IMAD.WIDE R28, R139, 0x2, R148 ;  /* 0x000000028b1c7825 */ /* 0x002fc600078e0294 */
[----:B------:R1:W2:Y:S01]  /*a840*/  LDG.E.U16 R38, desc[UR16][R32.64] ;  /* 0x0000001020267981 */ /* 0x0002a2000c1e1500 */
[----:B0-----:R-:W-:-:S05]  /*a850*/  IMAD.WIDE R30, R139, 0x2, R86 ;  /* 0x000000028b1e7825 */ /* 0x001fca00078e0256 */
[----:B------:R0:W2:Y:S01]  /*a860*/  LDG.E.U16 R37, desc[UR16][R30.64] ;  /* 0x000000101e257981 */ /* 0x0000a2000c1e1500 */
[----:B-1----:R-:W-:-:S04]  /*a870*/  IMAD.WIDE R32, R139, 0x2, R166 ;  /* 0x000000028b207825 */ /* 0x002fc800078e02a6 */
[C---:B------:R-:W-:Y:S02]  /*a880*/  IMAD.WIDE R26, R139.reuse, 0x2, R142 ;  /* 0x000000028b1a7825 */ /* 0x040fe400078e028e */
[----:B------:R-:W2:Y:S02]  /*a890*/  LDG.E.U16 R33, desc[UR16][R32.64] ;  /* 0x0000001020217981 */ /* 0x000ea4000c1e1500 */
[----:B0-----:R-:W-:-:S04]  /*a8a0*/  IMAD.WIDE R30, R139, 0x2, R154 ;  /* 0x000000028b1e7825 */ /* 0x001fc800078e029a */
[C---:B------:R-:W-:Y:S02]  /*a8b0*/  IMAD.WIDE R40, R139.reuse, 0x2, R160 ;  /* 0x000000028b287825 */ /* 0x040fe400078e02a0 */
[----:B------:R-:W2:Y:S04]  /*a8c0*/  LDG.E.U16 R31, desc[UR16][R30.64] ;  /* 0x000000101e1f7981 */ /* 0x000ea8000c1e1500 */
[----:B------:R0:W2:Y:S04]  /*a8d0*/  LDG.E.U16 R32, desc[UR16][R40.64] ;  /* 0x0000001028207981 */ /* 0x0000a8000c1e1500 */
[----:B------:R-:W2:Y:S01]  /*a8e0*/  LDG.E.U16 R30, desc[UR16][R28.64] ;  /* 0x000000101c1e7981 */ /* 0x000ea2000c1e1500 */
[----:B0-----:R-:W-:-:S03]  /*a8f0*/  IMAD.WIDE R40, R139, 0x2, R122 ;  /* 0x000000028b287825 */ /* 0x001fc600078e027a */
[----:B------:R0:W2:Y:S01]  /*a900*/  LDG.E.U16 R29, desc[UR16][R26.64] ;  /* 0x000000101a1d7981 */ /* 0x0000a2000c1e1500 */
[----:B------:R-:W-:-:S05]  /*a910*/  IMAD.WIDE R42, R139, 0x2, R134 ;  /* 0x000000028b2a7825 */ /* 0x000fca00078e0286 */
[----:B------:R1:W2:Y:S01]  /*a920*/  LDG.E.U16 R28, desc[UR16][R42.64] ;  /* 0x000000102a1c7981 */ /* 0x0002a2000c1e1500 */
[----:B0-----:R-:W-:-:S06]  /*a930*/  IMAD.WIDE R26, R139, 0x2, R128 ;  /* 0x000000028b1a7825 */ /* 0x001fcc00078e0280 */
[----:B------:R-:W2:Y:S01]  /*a940*/  LDG.E.U16 R27, desc[UR16][R26.64] ;  /* 0x000000101a1b7981 */ /* 0x000ea2000c1e1500 */
[----:B-1----:R-:W-:-:S05]  /*a950*/  IMAD.WIDE R42, R139, 0x2, R110 ;  /* 0x000000028b2a7825 */ /* 0x002fca00078e026e */
[----:B------:R-:W2:Y:S04]  /*a960*/  LDG.E.U16 R47, desc[UR16][R42.64] ;  /* 0x000000102a2f7981 */ /* 0x000ea8000c1e1500 */
[----:B------:R0:W2:Y:S02]  /*a970*/  LDG.E.U16 R26, desc[UR16][R40.64] ;  /* 0x00000010281a7981 */ /* 0x0000a4000c1e1500 */
[----:B0-----:R-:W-:-:S04]  /*a980*/  IMAD.WIDE R40, R139, 0x2, R116 ;  /* 0x000000028b287825 */ /* 0x001fc800078e0274 */
[----:B------:R-:W-:-:S06]  /*a990*/  IMAD.WIDE R42, R139, 0x2, R96 ;  /* 0x000000028b2a7825 */ /* 0x000fcc00078e0260 */
[----:B------:R-:W2:Y:S04]  /*a9a0*/  LDG.E.U16 R42, desc[UR16][R42.64] ;  /* 0x000000102a2a7981 */ /* 0x000ea8000c1e1500 */
[----:B---3--:R0:W-:Y:S04]  /*a9b0*/  STS.U16 [R68+UR73+0xc000], R46 ;  /* 0x00c0002e44007988 */ /* 0x0081e80008000449 */
[----:B0-----:R0:W3:Y:S04]  /*a9c0*/  LDG.E.U16 R46, desc[UR16][R40.64] ;  /* 0x00000010282e7981 */ /* 0x0010e8000c1e1500 */
[----:B----4-:R1:W-:Y:S01]  /*a9d0*/  STS.U16 [R68+UR73+0xc400], R48 ;  /* 0x00c4003044007988 */ /* 0x0103e20008000449 */
[----:B0-----:R-:W-:-:S05]  /*a9e0*/  IMAD.WIDE R40, R139, 0x2, R102 ;  /* 0x000000028b287825 */ /* 0x001fca00078e0266 */
[----:B-1----:R0:W4:Y:S02]  /*a9f0*/  LDG.E.U16 R48, desc[UR16][R40.64] ;  /* 0x0000001028307981 */ /* 0x002124000c1e1500 */
[----:B0-----:R-:W-:-:S05]  /*aa00*/  IMAD.WIDE R40, R139, 0x2, R90 ;  /* 0x000000028b287825 */ /* 0x001fca00078e025a */
[----:B------:R0:W3:Y:S04]  /*aa10*/  LDG.E.U16 R43, desc[UR16][R40.64] ;  /* 0x00000010282b7981 */ /* 0x0000e8000c1e1500 */
[----:B-----5:R1:W-:Y:S01]  /*aa20*/  STS.U16 [R68+UR73+0xc800], R49 ;  /* 0x00c8003144007988 */ /* 0x0203e20008000449 */
[----:B0-----:R-:W-:-:S05]  /*aa30*/  IMAD.WIDE R40, R139, 0x2, R84 ;  /* 0x000000028b287825 */ /* 0x001fca00078e0254 */
[----:B-1----:R0:W5:Y:S02]  /*aa40*/  LDG.E.U16 R49, desc[UR16][R40.64] ;  /* 0x0000001028317981 */ /* 0x002164000c1e1500 */
        /* <DEDUP_REMOVED lines=17> */
[----:B------:R0:W5:Y:S02]  /*ab60*/  LDG.E.U16 R58, desc[UR16][R40.64] ;  /* 0x00000010283a7981 */ /* 0x000164000c1e1500 */
        /* <DEDUP_REMOVED lines=16> */
[----:B0-----:R-:W-:-:S06]  /*ac70*/  IMAD.WIDE R40, R139, 0x2, R70 ;  /* 0x000000028b287825 */ /* 0x001fcc00078e0246 */
[----:B------:R-:W5:Y:S01]  /*ac80*/  LDG.E.U16 R40, desc[UR16][R40.64] ;  /* 0x0000001028287981 */ /* 0x000f62000c1e1500 */
[----:B------:R-:W-:-:S03]  /*ac90*/  LOP3.LUT R67, R68, 0x20, RZ, 0x3c, !PT ;  /* 0x0000002044437812 */ /* 0x000fc600078e3cff */
[----:B--2---:R-:W-:Y:S04]  /*aca0*/  STS.U16 [R68+UR73+0xcc00], R5 ;  /* 0x00cc000544007988 */ /* 0x004fe80008000449 */
        /* <DEDUP_REMOVED lines=19> */
[----:B------:R-:W-:Y:S01]  /*ade0*/  STS.U16 [R67+UR73+0xdd00], R24 ;  /* 0x00dd001843007988 */ /* 0x000fe20008000449 */
[----:B------:R-:W-:-:S03]  /*adf0*/  LOP3.LUT R173, R68, 0x40, RZ, 0x3c, !PT ;  /* 0x0000004044ad7812 */ /* 0x000fc600078e3cff */
        /* <DEDUP_REMOVED lines=16> */
[----:B0-----:R-:W-:-:S03]  /*af00*/  LOP3.LUT R67, R68, 0x60, RZ, 0x3c, !PT ;  /* 0x0000006044437812 */ /* 0x001fc600078e3cff */
[----:B---3--:R-:W-:Y:S04]  /*af10*/  STS.U16 [R173+UR73+0xe200], R46 ;  /* 0x00e2002ead007988 */ /* 0x008fe80008000449 */
[----:B------:R-:W-:Y:S04]  /*af20*/  STS.U16 [R173+UR73+0xe600], R47 ;  /* 0x00e6002fad007988 */ /* 0x000fe80008000449 */
[----:B----4-:R-:W-:Y:S04]  /*af30*/  STS.U16 [R173+UR73+0xea00], R48 ;  /* 0x00ea0030ad007988 */ /* 0x010fe80008000449 */
[----:B------:R-:W-:Y:S04]  /*af40*/  STS.U16 [R173+UR73+0xee00], R42 ;  /* 0x00ee002aad007988 */ /* 0x000fe80008000449 */
[----:B------:R-:W-:Y:S04]  /*af50*/  STS.U16 [R173+UR73+0xf200], R43 ;  /* 0x00f2002bad007988 */ /* 0x000fe80008000449 */
[----:B-----5:R-:W-:Y:S04]  /*af60*/  STS.U16 [R173+UR73+0xf600], R49 ;  /* 0x00f60031ad007988 */ /* 0x020fe80008000449 */
[----:B------:R-:W-:Y:S04]  /*af70*/  STS.U16 [R173+UR73+0xfa00], R50 ;  /* 0x00fa0032ad007988 */ /* 0x000fe80008000449 */
[----:B------:R0:W-:Y:S04]  /*af80*/  STS.U16 [R173+UR73+0xfe00], R51 ;  /* 0x00fe0033ad007988 */ /* 0x0001e80008000449 */
[----:B------:R-:W-:Y:S04]  /*af90*/  STS.U16 [R67+UR73+0xc300], R52 ;  /* 0x00c3003443007988 */ /* 0x000fe80008000449 */
[----:B------:R-:W-:Y:S04]  /*afa0*/  STS.U16 [R67+UR73+0xc700], R53 ;  /* 0x00c7003543007988 */ /* 0x000fe80008000449 */
[----:B------:R-:W-:Y:S04]  /*afb0*/  STS.U16 [R67+UR73+0xcb00], R54 ;  /* 0x00cb003643007988 */ /* 0x000fe80008000449 */
[----:B------:R-:W-:Y:S04]  /*afc0*/  STS.U16 [R67+UR73+0xcf00], R55 ;  /* 0x00cf003743007988 */ /* 0x000fe80008000449 */
[----:B------:R-:W-:Y:S01]  /*afd0*/  STS.U16 [R67+UR73+0xd300], R56 ;  /* 0x00d3003843007988 */ /* 0x000fe20008000449 */
[----:B------:R-:W-:-:S03]  /*afe0*/  FADD R4, -R108, R36 ;  /* 0x000000246c047221 */ /* 0x000fc60000000100 */
[----:B------:R-:W-:Y:S04]  /*aff0*/  STS.U16 [R67+UR73+0xd700], R57 ;  /* 0x00d7003943007988 */ /* 0x000fe80008000449 */
[----:B------:R-:W-:Y:S04]  /*b000*/  STS.U16 [R67+UR73+0xdb00], R58 ;  /* 0x00db003a43007988 */ /* 0x000fe80008000449 */
[----:B------:R-:W-:Y:S04]  /*b010*/  STS.U16 [R67+UR73+0xdf00], R59 ;  /* 0x00df003b43007988 */ /* 0x000fe80008000449 */
[----:B------:R-:W-:Y:S01]  /*b020*/  STS.U16 [R67+UR73+0xe300], R60 ;  /* 0x00e3003c43007988 */ /* 0x000fe20008000449 */
[----:B------:R-:W-:-:S03]  /*b030*/  FMUL R4, R4, 1.4426950216293334961 ;  /* 0x3fb8aa3b04047820 */ /* 0x000fc60000400000 */
[----:B------:R-:W-:Y:S04]  /*b040*/  STS.U16 [R67+UR73+0xe700], R61 ;  /* 0x00e7003d43007988 */ /* 0x000fe80008000449 */
[----:B------:R-:W-:Y:S01]  /*b050*/  STS.U16 [R67+UR73+0xeb00], R62 ;  /* 0x00eb003e43007988 */ /* 0x000fe20008000449 */
[----:B0-----:R0:W1:Y:S03]  /*b060*/  MUFU.EX2 R173, R4 ;  /* 0x0000000400ad7308 */ /* 0x0010660000000800 */
[----:B------:R-:W-:Y:S04]  /*b070*/  STS.U16 [R67+UR73+0xef00], R63 ;  /* 0x00ef003f43007988 */ /* 0x000fe80008000449 */
[----:B------:R-:W-:Y:S04]  /*b080*/  STS.U16 [R67+UR73+0xf300], R64 ;  /* 0x00f3004043007988 */ /* 0x000fe80008000449 */
[----:B------:R-:W-:Y:S04]  /*b090*/  STS.U16 [R67+UR73+0xf700], R65 ;  /* 0x00f7004143007988 */ /* 0x000fe80008000449 */
[----:B------:R-:W-:Y:S04]  /*b0a0*/  STS.U16 [R67+UR73+0xfb00], R66 ;  /* 0x00fb004243007988 */ /* 0x000fe80008000449 */
[----:B------:R0:W-:Y:S01]  /*b0b0*/  STS.U16 [R67+UR73+0xff00], R40 ;  /* 0x00ff002843007988 */ /* 0x0001e20008000449 */
[----:B------:R-:W2:Y:S02]  /*b0c0*/  FENCE.VIEW.ASYNC.T ;  /* 0x00000000000073c6 */ /* 0x000ea40000000200 */
[----:B--2---:R-:W-:Y:S06]  /*b0d0*/  BAR.SYNC.DEFER_BLOCKING 0x0 ;  /* 0x0000000000007b1d */ /* 0x004fec0000010000 */
[----:B0-----:R-:W-:Y:S01]  /*b0e0*/  LDTM.16dp32bit_t0_t15.x64 R4, tmem[UR69] ;  /* 0x00000045000479ee */ /* 0x001fe20008b00000 */
[----:B------:R-:W1:Y:S01]  /*b0f0*/  LDTM.16dp32bit_t16_t31.x64 R4, tmem[UR69+0x40] ;  /* 0x00004045000479ee */ /* 0x000e620008b20000 */
[----:B------:R-:W-:Y:S01]  /*b100*/  NOP ;  /* 0x0000000000007918 */ /* 0x000fe20000000000 */
[C---:B-1----:R-:W-:Y:S01]  /*b110*/  FMUL R4, R173.reuse, R4 ;  /* 0x00000004ad047220 */ /* 0x042fe20000400000 */
        /* <DEDUP_REMOVED lines=64> */
[----:B------:R0:W-:Y:S01]  /*b520*/  STTM.16dp32bit_t16_t31.x64 tmem[UR69+0x40], R4 ;  /* 0x00004004000079ed */ /* 0x0001e20008b20045 */
[----:B------:R-:W1:Y:S02]  /*b530*/  FENCE.VIEW.ASYNC.T ;  /* 0x00000000000073c6 */ /* 0x000e640000000200 */
[----:B-1----:R-:W-:Y:S06]  /*b540*/  BAR.SYNC.DEFER_BLOCKING 0x0 ;  /* 0x0000000000007b1d */ /* 0x002fec0000010000 */
[----:B------:R1:W-:Y:S06]  /*b550*/  MEMBAR.ALL.CTA ;  /* 0x0000000000007992 */ /* 0x0003ec0000008000 */
[----:B-1----:R-:W1:Y:S01]  /*b560*/  FENCE.VIEW.ASYNC.S ;  /* 0x00000000000073c6 */ /* 0x002e620000000000 */
[----:B------:R-:W-:Y:S01]  /*b570*/  ULEA UR70, UR11, UR73, 0x3 ;  /* 0x000000490b467291 */ /* 0x000fe2000f8e18ff */
[----:B------:R-:W-:-:S03]  /*b580*/  UMOV UR15, UR6 ;  /* 0x00000006000f7c82 */ /* 0x000fc60008000000 */
[----:B------:R-:W-:Y:S01]  /*b590*/  UIADD3 UR70, UPT, UPT, UR70, 0x10000, URZ ;  /* 0x0001000046467890 */ /* 0x000fe2000fffe0ff */
[----:B-1----:R-:W-:Y:S06]  /*b5a0*/  BAR.SYNC.DEFER_BLOCKING 0x0 ;  /* 0x0000000000007b1d */ /* 0x002fec0000010000 */
[----:B------:R-:W-:Y:S05]  /*b5b0*/  BRA.U UP3, `(.L_x_16) ;  /* 0x0000000103587547 */ /* 0x000fea000b800000 */
[----:B------:R-:W-:Y:S02]  /*b5c0*/  UIADD3 UR59, UPT, UPT, UR72, 0x88, URZ ;  /* 0x00000088483b7890 */ /* 0x000fe4000fffe0ff */
[----:B------:R-:W-:Y:S02]  /*b5d0*/  UIADD3 UR60, UPT, UPT, UR72, 0x90, URZ ;  /* 0x00000090483c7890 */ /* 0x000fe4000fffe0ff */
[----:B------:R-:W-:Y:S01]  /*b5e0*/  UIADD3 UR61, UPT, UPT, UR72, 0x98, URZ ;  /* 0x00000098483d7890 */ /* 0x000fe2000fffe0ff */
[----:B------:R-:W-:Y:S01]  /*b5f0*/  UMOV UR6, 0x0 ;  /* 0x0000000000067882 */ /* 0x000fe20000000000 */
[----:B------:R-:W-:Y:S01]  /*b600*/  UMOV UR7, 0x4200490 ;  /* 0x0420049000077882 */ /* 0x000fe20000000000 */
[----:B------:R-:W-:Y:S01]  /*b610*/  UMOV UR56, UR10 ;  /* 0x0000000a00387c82 */ /* 0x000fe20008000000 */
        /* <DEDUP_REMOVED lines=16> */
.L_x_16:
[----:B0-----:R-:W0:Y:S01]  /*b720*/  LDC R4, c[0x0][0x3d4] ;  /* 0x0000f500ff047b82 */ /* 0x001e220000000800 */
[----:B------:R-:W-:Y:S01]  /*b730*/  UISETP.GE.U32.AND UP0, UPT, UR8, UR74, UPT ;  /* 0x0000004a0800728c */ /* 0x000fe2000bf06070 */
[----:B------:R-:W-:Y:S01]  /*b740*/  FFMA R109, R173, R109, R172 ;  /* 0x0000006dad6d7223 */ /* 0x000fe200000000ac */
[----:B------:R-:W-:Y:S01]  /*b750*/  UIADD3 UR11, UPT, UPT, UR11, 0x1, URZ ;  /* 0x000000010b0b7890 */ /* 0x000fe2000fffe0ff */
[----:B------:R-:W-:Y:S01]  /*b760*/  IMAD.U32 R37, RZ, RZ, UR15 ;  /* 0x0000000fff257e24 */ /* 0x000fe2000f8e00ff */
[----:B------:R-:W-:Y:S01]  /*b770*/  UISETP.GE.U32.AND.EX UP0, UPT, UR58, URZ, UPT, UP0 ;  /* 0x000000ff3a00728c */ /* 0x000fe2000bf06100 */
[----:B------:R-:W-:Y:S01]  /*b780*/  IMAD.MOV.U32 R36, RZ, RZ, R108 ;  /* 0x000000ffff247224 */ /* 0x000fe200078e006c */
[----:B------:R-:W-:Y:S01]  /*b790*/  UISETP.GT.AND UP4, UPT, UR11, 0x1, UPT ;  /* 0x000000010b00788c */ /* 0x000fe2000bf84270 */
[----:B-1----:R-:W-:-:S03]  /*b7a0*/  UMOV UR7, UR58 ;  /* 0x0000003a00077c82 */ /* 0x002fc60008000000 */
[----:B------:R-:W-:Y:S02]  /*b7b0*/  USEL UR6, URZ, 0x1, !UP4 ;  /* 0x00000001ff067887 */ /* 0x000fe4000e000000 */
[----:B------:R-:W-:Y:S02]  /*b7c0*/  USEL UR11, UR11, URZ, !UP4 ;  /* 0x000000ff0b0b7287 */ /* 0x000fe4000e000000 */
[----:B------:R-:W-:Y:S01]  /*b7d0*/  ULOP3.LUT UR6, UR15, UR6, URZ, 0x3c, !UPT ;  /* 0x000000060f067292 */ /* 0x000fe2000f8e3cff */
[----:B0-----:R-:W-:-:S04]  /*b7e0*/  IMAD.SHL.U32 R4, R4, 0x40, RZ ;  /* 0x0000004004047824 */ /* 0x001fc800078e00ff */
[----:B------:R-:W-:Y:S02]  /*b7f0*/  IMAD.IADD R139, R4, 0x1, R139 ;  /* 0x00000001048b7824 */ /* 0x000fe400078e028b */
[----:B------:R-:W0:Y:S02]  /*b800*/  LDC R4, c[0x0][0x3c4] ;  /* 0x0000f100ff047b82 */ /* 0x000e240000000800 */
[----:B0-----:R-:W-:-:S05]  /*b810*/  IMAD.SHL.U32 R4, R4, 0x40, RZ ;  /* 0x0000004004047824 */ /* 0x001fca00078e00ff */
[----:B------:R-:W-:Y:S01]  /*b820*/  IADD3 R138, PT, PT, R4, R138, RZ ;  /* 0x0000008a048a7210 */ /* 0x000fe20007ffe0ff */
[----:B------:R-:W-:Y:S06]  /*b830*/  BRA.U !UP0, `(.L_x_17) ;  /* 0xffffffc108647547 */ /* 0x000fec000b83ffff */
.L_x_12:
[C---:B------:R-:W-:Y:S01]  /*b840*/  FMUL R0, R109.reuse, 8388608 ;  /* 0x4b0000006d007820 */ /* 0x040fe20000400000 */
[----:B0-2---:R-:W0:Y:S01]  /*b850*/  S2R R6, SR_TID.X ;  /* 0x0000000000067919 */ /* 0x005e220000002100 */
[C---:B------:R-:W-:Y:S01]  /*b860*/  FSETP.GEU.AND P0, PT, R109.reuse, 1.175494350822287508e-38, PT ;  /* 0x008000006d00780b */ /* 0x040fe20003f0e000 */
[----:B------:R-:W-:Y:S01]  /*b870*/  IMAD.MOV.U32 R3, RZ, RZ, 0x3dc6b27f ;  /* 0x3dc6b27fff037424 */ /* 0x000fe200078e00ff */
[----:B------:R-:W1:Y:S01]  /*b880*/  LDC R68, c[0x0][0x3e8] ;  /* 0x0000fa00ff447b82 */ /* 0x000e620000000800 */
[----:B------:R-:W-:Y:S01]  /*b890*/  UISETP.GE.AND UP0, UPT, UR71, 0x1, UPT ;  /* 0x000000014700788c */ /* 0x000fe2000bf06270 */
[----:B----4-:R-:W-:Y:S02]  /*b8a0*/  FSEL R93, R0, R109, !P0 ;  /* 0x0000006d005d7208 */ /* 0x010fe40004000000 */
[----:B------:R-:W-:-:S03]  /*b8b0*/  FSETP.GT.AND P1, PT, |R109|, 8.50705917302346158658e+37, PT ;  /* 0x7e8000006d00780b */ /* 0x000fc60003f24200 */
[----:B------:R-:W-:-:S05]  /*b8c0*/  VIADD R0, R93, 0xc0cafb0d ;  /* 0xc0cafb0d5d007836 */ /* 0x000fca0000000000 */
[----:B------:R-:W-:-:S05]  /*b8d0*/  LOP3.LUT R2, R0, 0xff800000, RZ, 0xc0, !PT ;  /* 0xff80000000027812 */ /* 0x000fca00078ec0ff */
[----:B------:R-:W-:-:S04]  /*b8e0*/  IMAD.IADD R0, R93, 0x1, -R2 ;  /* 0x000000015d007824 */ /* 0x000fc800078e0a02 */
[----:B------:R-:W-:-:S04]  /*b8f0*/  FADD R70, R0, -1 ;  /* 0xbf80000000467421 */ /* 0x000fc80000000000 */
[----:B------:R-:W-:Y:S01]  /*b900*/  FFMA.FTZ R3, R70, R3, -0.16845393180847167969 ;  /* 0xbe2c7f3046037423 */ /* 0x000fe20000010003 */
[----:B0-----:R-:W-:-:S03]  /*b910*/  LOP3.LUT R4, R6, 0x10, RZ, 0xc0, !PT ;  /* 0x0000001006047812 */ /* 0x001fc600078ec0ff */
[----:B------:R-:W-:Y:S01]  /*b920*/  FFMA.FTZ R3, R70, R3, 0.1716887056827545166 ;  /* 0x3e2fcf2a46037423 */ /* 0x000fe20000010003 */
[----:B------:R-:W-:Y:S02]  /*b930*/  LOP3.LUT R5, R6, 0xf, RZ, 0xc0, !PT ;  /* 0x0000000f06057812 */ /* 0x000fe400078ec0ff */
[----:B------:R-:W-:Y:S01]  /*b940*/  LEA R0, R4, UR73, 0x7 ;  /* 0x0000004904007c11 */ /* 0x000fe2000f8e38ff */
[----:B------:R-:W-:Y:S01]  /*b950*/  FFMA.FTZ R7, R70, R3, -0.17900948226451873779 ;  /* 0xbe374e4346077423 */ /* 0x000fe20000010003 */
[----:B------:R-:W-:Y:S02]  /*b960*/  LOP3.LUT R9, R6, 0x60, RZ, 0xc0, !PT ;  /* 0x0000006006097812 */ /* 0x000fe400078ec0ff */
[----:B------:R-:W-:Y:S01]  /*b970*/  SHF.R.U32.HI R73, RZ, 0x6, R6 ;  /* 0x00000006ff497819 */ /* 0x000fe20000011606 */
[----:B------:R-:W-:Y:S01]  /*b980*/  FFMA.FTZ R7, R70, R7, 0.20512372255325317383 ;  /* 0x3e520bf446077423 */ /* 0x000fe20000010007 */
[----:B------:R-:W-:Y:S01]  /*b990*/  IMAD R4, R5, 0x10, R0 ;  /* 0x0000001005047824 */ /* 0x000fe200078e0200 */
[----:B------:R-:W-:-:S02]  /*b9a0*/  FSEL R0, RZ, -23, P0 ;  /* 0xc1b80000ff007808 */ /* 0x000fc40000000000 */
[----:B------:R-:W-:Y:S01]  /*b9b0*/  I2FP.F32.S32 R5, R2 ;  /* 0x0000000200057245 */ /* 0x000fe20000201400 */
[C---:B------:R-:W-:Y:S01]  /*b9c0*/  FFMA.FTZ R7, R70.reuse, R7, -0.24046532809734344482 ;  /* 0xbe763c8b46077423 */ /* 0x040fe20000010007 */
[----:B------:R-:W-:Y:S02]  /*b9d0*/  LEA R3, R9, R4, 0x3 ;  /* 0x0000000409037211 */ /* 0x000fe400078e18ff */
[----:B------:R-:W-:Y:S01]  /*b9e0*/  SGXT.U32 R73, R73, 0x1 ;  /* 0x000000014949781a */ /* 0x000fe20000000000 */
[----:B------:R-:W-:Y:S01]  /*b9f0*/  FFMA.FTZ R69, R5, 1.1920928955078125e-07, R0 ;  /* 0x3400000005457823 */ /* 0x000fe20000010000 */
[----:B------:R-:W-:Y:S01]  /*ba00*/  SHF.R.U32.HI R0, RZ, 0x2, R6 ;  /* 0x00000002ff007819 */ /* 0x000fe20000011606 */
[----:B------:R-:W-:Y:S01]  /*ba10*/  FFMA.FTZ R7, R70, R7, 0.28857114911079406738 ;  /* 0x3e93bf9946077423 */ /* 0x000fe20000010007 */
[----:B-1----:R-:W-:Y:S06]  /*ba20*/  BRA.U !UP0, `(.L_x_18) ;  /* 0x0000000108107547 */ /* 0x002fec000b800000 */
[----:B------:R-:W-:-:S06]  /*ba30*/  USHF.L.U32 UR15, UR15, 0x1f, URZ ;  /* 0x0000001f0f0f7899 */ /* 0x000fcc00080006ff */
[----:B------:R-:W-:-:S04]  /*ba40*/  IMAD.U32 R2, RZ, RZ, UR15 ;  /* 0x0000000fff027e24 */ /* 0x000fc8000f8e00ff */
[----:B------:R-:W0:Y:S02]  /*ba50*/  SYNCS.PHASECHK.TRANS64.TRYWAIT P0, [UR70], R2 ;  /* 0x00000002ff0075a7 */ /* 0x000e240008001146 */
[----:B0-----:R-:W-:Y:S05]  /*ba60*/  @!P0 BRA `(.L_x_19) ;  /* 0x0000002800348947 */ /* 0x001fea0003800000 */
.L_x_18:
[----:B------:R-:W-:Y:S01]  /*ba70*/  BAR.SYNC.DEFER_BLOCKING 0x0 ;  /* 0x0000000000007b1d */ /* 0x000fe20000010000 */
[----:B------:R-:W-:Y:S01]  /*ba80*/  FFMA.FTZ R71, R70, R7, -0.36067417263984680176 ;  /* 0xbeb8aa4946477423 */ /* 0x000fe20000010007 */
[C---:B------:R-:W-:Y:S01]  /*ba90*/  FSETP.GEU.AND P2, PT, |R109|.reuse, 1.175494350822287508e-38, PT ;  /* 0x008000006d00780b */ /* 0x040fe20003f4e200 */
[----:B------:R-:W-:Y:S01]  /*baa0*/  @P1 FMUL R109, R109, 0.25 ;  /* 0x3e8000006d6d1820 */ /* 0x000fe20000400000 */
[----:B------:R-:W-:Y:S01]  /*bab0*/  LOP3.LUT R0, R0, 0x18, RZ, 0xc0, !PT ;  /* 0x0000001800007812 */ /* 0x000fe200078ec0ff */
[C---:B------:R-:W-:Y:S01]  /*bac0*/  FFMA.FTZ R71, R70.reuse, R71, 0.48089820146560668945 ;  /* 0x3ef6384a46477423 */ /* 0x040fe20000010047 */
[----:B------:R-:W-:Y:S01]  /*bad0*/  IMAD R73, R73, R68, RZ ;  /* 0x0000004449497224 */ /* 0x000fe200078e02ff */
[----:B------:R-:W-:Y:S01]  /*bae0*/  ISETP.GE.U32.AND P0, PT, R93, 0x7f800000, PT ;  /* 0x7f8000005d00780c */ /* 0x000fe20003f06070 */
[----:B------:R-:W0:Y:S01]  /*baf0*/  S2R R104, SR_TID.X ;  /* 0x0000000000687919 */ /* 0x000e220000002100 */
[----:B------:R-:W-:Y:S01]  /*bb00*/  FFMA.FTZ R71, R70, R71, -0.72134751081466674805 ;  /* 0xbf38aa3b46477423 */ /* 0x000fe20000010047 */
[----:B------:R-:W-:Y:S01]  /*bb10*/  IMAD R75, R68, 0x2, R73 ;  /* 0x00000002444b7824 */ /* 0x000fe200078e0249 */
[----:B------:R-:W1:Y:S01]  /*bb20*/  S2UR UR8, SR_CTAID.X ;  /* 0x00000000000879c3 */ /* 0x000e620000002500 */
[----:B------:R-:W2:Y:S01]  /*bb30*/  LDCU.64 UR4, c[0x0][0x3e0] ;  /* 0x00007c00ff0477ac */ /* 0x000ea20008000a00 */
[----:B------:R-:W-:Y:S01]  /*bb40*/  FMUL R71, R70, R71 ;  /* 0x0000004746477220 */ /* 0x000fe20000400000 */
[----:B------:R-:W-:-:S02]  /*bb50*/  IMAD R77, R68, 0x2, R75 ;  /* 0x00000002444d7824 */ /* 0x000fc400078e024b */
[----:B------:R-:W-:Y:S01]  /*bb60*/  @!P2 FMUL R109, R109, 16777216 ;  /* 0x4b8000006d6da820 */ /* 0x000fe20000400000 */
[C---:B------:R-:W-:Y:S02]  /*bb70*/  FMUL R71, R70.reuse, R71 ;  /* 0x0000004746477220 */ /* 0x040fe40000400000 */
[----:B------:R-:W3:Y:S01]  /*bb80*/  LDC.64 R160, c[0x0][0x398] ;  /* 0x0000e600ffa07b82 */ /* 0x000ee20000000a00 */
[----:B------:R-:W-:Y:S01]  /*bb90*/  @P0 MOV R92, 0x7f800000 ;  /* 0x7f800000005c0802 */ /* 0x000fe20000000f00 */
[----:B------:R-:W-:Y:S01]  /*bba0*/  FFMA.FTZ R70, R70, 1.4426950216293334961, R71 ;  /* 0x3fb8aa3b46467823 */ /* 0x000fe20000010047 */
[----:B------:R-:W-:-:S03]  /*bbb0*/  IMAD R71, R68, 0x2, R77 ;  /* 0x0000000244477824 */ /* 0x000fc600078e024d */
[----:B------:R-:W-:Y:S01]  /*bbc0*/  FADD R69, R69, R70 ;  /* 0x0000004645457221 */ /* 0x000fe20000000000 */
[----:B------:R-:W-:Y:S01]  /*bbd0*/  @P0 FFMA.FTZ R69, R93, R92, +INF ;  /* 0x7f8000005d450423 */ /* 0x000fe2000001005c */
[----:B------:R-:W4:Y:S02]  /*bbe0*/  @!P6 SYNCS.CCTL.IV [UR73+0x10000] ;  /* 0x01000000ff00e9b1 */ /* 0x000f240008000049 */
[----:B----4-:R-:W-:Y:S01]  /*bbf0*/  BAR.SYNC.DEFER_BLOCKING 0x0 ;  /* 0x0000000000007b1d */ /* 0x010fe20000010000 */
[----:B--2---:R-:W-:-:S05]  /*bc00*/  UIMAD UR4, UR75, UR4, URZ ;  /* 0x000000044b0472a4 */ /* 0x004fca000f8e02ff */
[----:B------:R-:W2:Y:S01]  /*bc10*/  MUFU.RCP R70, R109 ;  /* 0x0000006d00467308 */ /* 0x000ea20000001000 */
[----:B-1----:R-:W-:Y:S01]  /*bc20*/  USHF.L.U32 UR7, UR8, 0x6, URZ ;  /* 0x0000000608077899 */ /* 0x002fe200080006ff */
[----:B------:R-:W-:Y:S01]  /*bc30*/  LDTM.16dp32bit_t0_t15.x64 R4, tmem[UR69] ;  /* 0x00000045000479ee */ /* 0x000fe20008b00000 */
[----:B------:R-:W1:Y:S01]  /*bc40*/  LDTM.16dp32bit_t16_t31.x64 R4, tmem[UR69+0x40] ;  /* 0x00004045000479ee */ /* 0x000e620008b20000 */
[----:B------:R-:W-:Y:S01]  /*bc50*/  USHF.L.U32 UR6, UR4, 0x1, URZ ;  /* 0x0000000104067899 */ /* 0x000fe200080006ff */
[----:B0-----:R-:W-:Y:S01]  /*bc60*/  LOP3.LUT R2, R0, 0x1f, R104, 0xf8, !PT ;  /* 0x0000001f00027812 */ /* 0x001fe200078ef868 */
[C---:B------:R-:W-:Y:S01]  /*bc70*/  IMAD.SHL.U32 R72, R104.reuse, 0x10, RZ ;  /* 0x0000001068487824 */ /* 0x040fe200078e00ff */
[----:B------:R-:W-:Y:S01]  /*bc80*/  LOP3.LUT R92, R104, 0x7f, RZ, 0xc0, !PT ;  /* 0x0000007f685c7812 */ /* 0x000fe200078ec0ff */
[----:B------:R-:W-:Y:S02]  /*bc90*/  IMAD.U32 R170, RZ, RZ, UR7 ;  /* 0x00000007ffaa7e24 */ /* 0x000fe4000f8e00ff */
[----:B------:R-:W-:Y:S01]  /*bca0*/  IMAD.SHL.U32 R74, R2, 0x8, RZ ;  /* 0x00000008024a7824 */ /* 0x000fe200078e00ff */
[----:B------:R-:W-:-:S02]  /*bcb0*/  LOP3.LUT R0, R72, 0x30, RZ, 0xc0, !PT ;  /* 0x0000003048007812 */ /* 0x000fc400078ec0ff */
[----:B------:R-:W-:Y:S02]  /*bcc0*/  LOP3.LUT R170, R170, 0x3f, R104, 0xf8, !PT ;  /* 0x0000003faaaa7812 */ /* 0x000fe400078ef868 */
[----:B------:R-:W-:Y:S01]  /*bcd0*/  LOP3.LUT R79, R74, 0xc0, RZ, 0xc0, !PT ;  /* 0x000000c04a4f7812 */ /* 0x000fe200078ec0ff */
[----:B------:R-:W0:Y:S01]  /*bce0*/  @!P6 SYNCS.CCTL.IV [UR73+0x10008] ;  /* 0x01000800ff00e9b1 */ /* 0x000e220008000049 */
[----:B------:R-:W-:Y:S02]  /*bcf0*/  NOP ;  /* 0x0000000000007918 */ /* 0x000fe40000000000 */
[----:B------:R-:W-:Y:S01]  /*bd00*/  IADD3 R0, PT, PT, R79, UR73, R0 ;  /* 0x000000494f007c10 */ /* 0x000fe2000fffe000 */
[----:B------:R-:W-:Y:S01]  /*bd10*/  IMAD R79, R68, 0x2, R71 ;  /* 0x00000002444f7824 */ /* 0x000fe200078e0247 */
[----:B------:R-:W-:Y:S01]  /*bd20*/  SHF.L.U32 R2, R2, 0x4, RZ ;  /* 0x0000000402027819 */ /* 0x000fe200000006ff */
[----:B-1----:R-:W-:Y:S01]  /*bd30*/  @P1 FMUL R24, R24, 0.25 ;  /* 0x3e80000018181820 */ /* 0x002fe20000400000 */
[----:B------:R-:W-:Y:S01]  /*bd40*/  @P1 FMUL R53, R53, 0.25 ;  /* 0x3e80000035351820 */ /* 0x000fe20000400000 */
[----:B------:R-:W-:Y:S01]  /*bd50*/  @P1 FMUL R25, R25, 0.25 ;  /* 0x3e80000019191820 */ /* 0x000fe20000400000 */
[----:B------:R-:W-:Y:S01]  /*bd60*/  @P1 FMUL R55, R55, 0.25 ;  /* 0x3e80000037371820 */ /* 0x000fe20000400000 */
[----:B------:R-:W-:Y:S01]  /*bd70*/  @!P2 FMUL R24, R24, 16777216 ;  /* 0x4b8000001818a820 */ /* 0x000fe20000400000 */
[----:B------:R-:W-:Y:S01]  /*bd80*/  @!P2 FMUL R53, R53, 16777216 ;  /* 0x4b8000003535a820 */ /* 0x000fe20000400000 */
[----:B------:R-:W-:Y:S01]  /*bd90*/  @P1 FMUL R22, R22, 0.25 ;  /* 0x3e80000016161820 */ /* 0x000fe20000400000 */
[----:B------:R-:W-:Y:S01]  /*bda0*/  @!P2 FMUL R25, R25, 16777216 ;  /* 0x4b8000001919a820 */ /* 0x000fe20000400000 */
[C---:B--2---:R-:W-:Y:S01]  /*bdb0*/  FMUL R78, R70.reuse, R24 ;  /* 0x00000018464e7220 */ /* 0x044fe20000400000 */
[----:B------:R-:W-:Y:S01]  /*bdc0*/  @P1 FMUL R57, R57, 0.25 ;  /* 0x3e80000039391820 */ /* 0x000fe20000400000 */
[----:B------:R-:W-:Y:S01]  /*bdd0*/  @!P2 FMUL R55, R55, 16777216 ;  /* 0x4b8000003737a820 */ /* 0x000fe20000400000 */
[----:B------:R-:W-:Y:S01]  /*bde0*/  FMUL R24, R70, R53 ;  /* 0x0000003546187220 */ /* 0x000fe20000400000 */
[----:B------:R-:W-:-:S02]  /*bdf0*/  IMAD R53, R68, 0x2, R79 ;  /* 0x0000000244357824 */ /* 0x000fc400078e024f */
[----:B------:R-:W-:Y:S01]  /*be00*/  @P1 FMUL R27, R27, 0.25 ;  /* 0x3e8000001b1b1820 */ /* 0x000fe20000400000 */
[----:B------:R-:W-:Y:S01]  /*be10*/  @!P2 FMUL R22, R22, 16777216 ;  /* 0x4b8000001616a820 */ /* 0x000fe20000400000 */
[C---:B------:R-:W-:Y:S01]  /*be20*/  FMUL R80, R70.reuse, R25 ;  /* 0x0000001946507220 */ /* 0x040fe20000400000 */
[----:B------:R-:W-:Y:S01]  /*be30*/  @P1 FMUL R59, R59, 0.25 ;  /* 0x3e8000003b3b1820 */ /* 0x000fe20000400000 */
[----:B------:R-:W-:Y:S01]  /*be40*/  @!P2 FMUL R57, R57, 16777216 ;  /* 0x4b8000003939a820 */ /* 0x000fe20000400000 */
[----:B------:R-:W-:Y:S01]  /*be50*/  FMUL R25, R70, R55 ;  /* 0x0000003746197220 */ /* 0x000fe20000400000 */
[----:B------:R-:W-:Y:S02]  /*be60*/  IMAD R55, R68, 0x2, R53 ;  /* 0x0000000244377824 */ /* 0x000fe400078e0235 */
[----:B------:R-:W-:Y:S01]  /*be70*/  @P1 FMUL R28, R28, 0.25 ;  /* 0x3e8000001c1c1820 */ /* 0x000fe20000400000 */
[----:B------:R-:W-:Y:S01]  /*be80*/  @!P2 FMUL R27, R27, 16777216 ;  /* 0x4b8000001b1ba820 */ /* 0x000fe20000400000 */
[C---:B------:R-:W-:Y:S01]  /*be90*/  FMUL R76, R70.reuse, R22 ;  /* 0x00000016464c7220 */ /* 0x040fe20000400000 */
[----:B------:R-:W-:Y:S01]  /*bea0*/  @P1 FMUL R61, R61, 0.25 ;  /* 0x3e8000003d3d1820 */ /* 0x000fe20000400000 */
[----:B------:R-:W-:Y:S01]  /*beb0*/  @!P2 FMUL R59, R59, 16777216 ;  /* 0x4b8000003b3ba820 */ /* 0x000fe20000400000 */
[----:B------:R-:W-:Y:S01]  /*bec0*/  FMUL R22, R70, R57 ;  /* 0x0000003946167220 */ /* 0x000fe20000400000 */
[----:B------:R-:W-:-:S02]  /*bed0*/  IMAD R57, R68, 0x2, R55 ;  /* 0x0000000244397824 */ /* 0x000fc400078e0237 */
[----:B------:R-:W-:Y:S01]  /*bee0*/  @!P2 FMUL R28, R28, 16777216 ;  /* 0x4b8000001c1ca820 */ /* 0x000fe20000400000 */
[C---:B------:R-:W-:Y:S01]  /*bef0*/  FMUL R87, R70.reuse, R27 ;  /* 0x0000001b46577220 */ /* 0x040fe20000400000 */
[----:B------:R-:W-:Y:S01]  /*bf00*/  @P1 FMUL R31, R31, 0.25 ;  /* 0x3e8000001f1f1820 */ /* 0x000fe20000400000 */
[----:B------:R-:W-:Y:S01]  /*bf10*/  @!P2 FMUL R61, R61, 16777216 ;  /* 0x4b8000003d3da820 */ /* 0x000fe20000400000 */
[----:B------:R-:W-:Y:S01]  /*bf20*/  FMUL R27, R70, R59 ;  /* 0x0000003b461b7220 */ /* 0x000fe20000400000 */
[----:B------:R-:W-:Y:S01]  /*bf30*/  @P1 FMUL R63, R63, 0.25 ;  /* 0x3e8000003f3f1820 */ /* 0x000fe20000400000 */
[----:B------:R-:W-:Y:S02]  /*bf40*/  IMAD R59, R68, 0x2, R57 ;  /* 0x00000002443b7824 */ /* 0x000fe400078e0239 */
[----:B------:R-:W-:Y:S01]  /*bf50*/  @P1 FMUL R11, R11, 0.25 ;  /* 0x3e8000000b0b1820 */ /* 0x000fe20000400000 */
[----:B------:R-:W-:Y:S01]  /*bf60*/  @P1 FMUL R6, R6, 0.25 ;  /* 0x3e80000006061820 */ /* 0x000fe20000400000 */
[----:B------:R-:W-:Y:S01]  /*bf70*/  @P1 FMUL R14, R14, 0.25 ;  /* 0x3e8000000e0e1820 */ /* 0x000fe20000400000 */
[C---:B------:R-:W-:Y:S01]  /*bf80*/  FMUL R82, R70.reuse, R28 ;  /* 0x0000001c46527220 */ /* 0x040fe20000400000 */
[----:B------:R-:W-:Y:S01]  /*bf90*/  @P1 FMUL R5, R5, 0.25 ;  /* 0x3e80000005051820 */ /* 0x000fe20000400000 */
[----:B------:R-:W-:Y:S01]  /*bfa0*/  @P1 FMUL R7, R7, 0.25 ;  /* 0x3e80000007071820 */ /* 0x000fe20000400000 */
[----:B------:R-:W-:Y:S01]  /*bfb0*/  @P1 FMUL R15, R15, 0.25 ;  /* 0x3e8000000f0f1820 */ /* 0x000fe20000400000 */
[----:B------:R-:W-:Y:S01]  /*bfc0*/  @!P2 FMUL R31, R31, 16777216 ;  /* 0x4b8000001f1fa820 */ /* 0x000fe20000400000 */
[----:B------:R-:W-:Y:S01]  /*bfd0*/  FMUL R28, R70, R61 ;  /* 0x0000003d461c7220 */ /* 0x000fe20000400000 */
[----:B------:R-:W-:Y:S01]  /*bfe0*/  @P1 FMUL R8, R8, 0.25 ;  /* 0x3e80000008081820 */ /* 0x000fe20000400000 */
[----:B------:R-:W-:Y:S01]  /*bff0*/  @P1 FMUL R10, R10, 0.25 ;  /* 0x3e8000000a0a1820 */ /* 0x000fe20000400000 */
[----:B------:R-:W-:Y:S01]  /*c000*/  @P1 FMUL R12, R12, 0.25 ;  /* 0x3e8000000c0c1820 */ /* 0x000fe20000400000 */
[----:B------:R-:W-:Y:S01]  /*c010*/  @P1 FMUL R18, R18, 0.25 ;  /* 0x3e80000012121820 */ /* 0x000fe20000400000 */
[----:B------:R-:W-:Y:S01]  /*c020*/  @P1 FMUL R32, R32, 0.25 ;  /* 0x3e80000020201820 */ /* 0x000fe20000400000 */
[----:B------:R-:W-:Y:S01]  /*c030*/  @!P2 FMUL R63, R63, 16777216 ;  /* 0x4b8000003f3fa820 */ /* 0x000fe20000400000 */
[----:B------:R-:W-:-:S02]  /*c040*/  IMAD R61, R68, 0x2, R59 ;  /* 0x00000002443d7824 */ /* 0x000fc400078e023b */
[----:B------:R-:W-:Y:S01]  /*c050*/  @P1 FMUL R4, R4, 0.25 ;  /* 0x3e80000004041820 */ /* 0x000fe20000400000 */
[----:B------:R-:W-:Y:S01]  /*c060*/  @P1 FMUL R9, R9, 0.25 ;  /* 0x3e80000009091820 */ /* 0x000fe20000400000 */
[----:B------:R-:W-:Y:S01]  /*c070*/  @P1 FMUL R13, R13, 0.25 ;  /* 0x3e8000000d0d1820 */ /* 0x000fe20000400000 */
[----:B------:R-:W-:Y:S01]  /*c080*/  @P1 FMUL R16, R16, 0.25 ;  /* 0x3e80000010101820 */ /* 0x000fe20000400000 */
[----:B------:R-:W-:Y:S01]  /*c090*/  @P1 FMUL R17, R17, 0.25 ;  /* 0x3e80000011111820 */ /* 0x000fe20000400000 */
[----:B------:R-:W-:Y:S01]  /*c0a0*/  @P1 FMUL R19, R19, 0.25 ;  /* 0x3e80000013131820 */ /* 0x000fe20000400000 */
[----:B------:R-:W-:Y:S01]  /*c0b0*/  @P1 FMUL R65, R65, 0.25 ;  /* 0x3e80000041411820 */ /* 0x000fe20000400000 */
[----:B------:R-:W-:Y:S01]  /*c0c0*/  @!P2 FMUL R11, R11, 16777216 ;  /* 0x4b8000000b0ba820 */ /* 0x000fe20000400000 */
[----:B------:R-:W-:Y:S01]  /*c0d0*/  @!P2 FMUL R6, R6, 16777216 ;  /* 0x4b8000000606a820 */ /* 0x000fe20000400000 */
[----:B------:R-:W-:Y:S01]  /*c0e0*/  @!P2 FMUL R14, R14, 16777216 ;  /* 0x4b8000000e0ea820 */ /* 0x000fe20000400000 */
[----:B------:R-:W-:Y:S01]  /*c0f0*/  @!P2 FMUL R5, R5, 16777216 ;  /* 0x4b8000000505a820 */ /* 0x000fe20000400000 */
[----:B------:R-:W-:Y:S01]  /*c100*/  @!P2 FMUL R7, R7, 16777216 ;  /* 0x4b8000000707a820 */ /* 0x000fe20000400000 */
[----:B------:R-:W-:Y:S01]  /*c110*/  @!P2 FMUL R15, R15, 16777216 ;  /* 0x4b8000000f0fa820 */ /* 0x000fe20000400000 */
[----:B------:R-:W-:Y:S01]  /*c120*/  FMUL R91, R70, R31 ;  /* 0x0000001f465b7220 */ /* 0x000fe20000400000 */
[----:B------:R-:W-:Y:S01]  /*c130*/  @P1 FMUL R35, R35, 0.25 ;  /* 0x3e80000023231820 */ /* 0x000fe20000400000 */
        /* <DEDUP_REMOVED lines=12> */
[----:B------:R-:W-:Y:S01]  /*c200*/  @!P2 FMUL R19, R19, 16777216 ;  /* 0x4b8000001313a820 */ /* 0x000fe20000400000 */
[----:B------:R-:W-:Y:S01]  /*c210*/  @!P2 FMUL R65, R65, 16777216 ;  /* 0x4b8000004141a820 */ /* 0x000fe20000400000 */
[----:B------:R-:W-:Y:S01]  /*c220*/  FMUL R72, R70, R11 ;  /* 0x0000000b46487220 */ /* 0x000fe20000400000 */
[----:B------:R-:W-:Y:S01]  /*c230*/  LEA R63, R68, R61, 0x1 ;  /* 0x0000003d443f7211 */ /* 0x000fe200078e08ff */
[C---:B------:R-:W-:Y:S01]  /*c240*/  FMUL R81, R70.reuse, R6 ;  /* 0x0000000646517220 */ /* 0x040fe20000400000 */
[C---:B------:R-:W-:Y:S01]  /*c250*/  FMUL R11, R70.reuse, R14 ;  /* 0x0000000e460b7220 */ /* 0x040fe20000400000 */
[C---:B------:R-:W-:Y:S01]  /*c260*/  FMUL R5, R70.reuse, R5 ;  /* 0x0000000546057220 */ /* 0x040fe20000400000 */
[C---:B------:R-:W-:Y:S01]  /*c270*/  FMUL R6, R70.reuse, R7 ;  /* 0x0000000746067220 */ /* 0x040fe20000400000 */
[C---:B------:R-:W-:Y:S01]  /*c280*/  FMUL R14, R70.reuse, R15 ;  /* 0x0000000f460e7220 */ /* 0x040fe20000400000 */
[----:B------:R-:W-:Y:S01]  /*c290*/  @P1 FMUL R21, R21, 0.25 ;  /* 0x3e80000015151820 */ /* 0x000fe20000400000 */
[----:B------:R-:W-:Y:S01]  /*c2a0*/  @P1 FMUL R23, R23, 0.25 ;  /* 0x3e80000017171820 */ /* 0x000fe20000400000 */
[----:B------:R-:W-:Y:S01]  /*c2b0*/  @!P2 FMUL R35, R35, 16777216 ;  /* 0x4b8000002323a820 */ /* 0x000fe20000400000 */
[C---:B------:R-:W-:Y:S01]  /*c2c0*/  FMUL R7, R70.reuse, R8 ;  /* 0x0000000846077220 */ /* 0x040fe20000400000 */
[C---:B------:R-:W-:Y:S01]  /*c2d0*/  FMUL R10, R70.reuse, R10 ;  /* 0x0000000a460a7220 */ /* 0x040fe20000400000 */
[C---:B------:R-:W-:Y:S01]  /*c2e0*/  FMUL R12, R70.reuse, R12 ;  /* 0x0000000c460c7220 */ /* 0x040fe20000400000 */
[C---:B------:R-:W-:Y:S01]  /*c2f0*/  FMUL R15, R70.reuse, R18 ;  /* 0x00000012460f7220 */ /* 0x040fe20000400000 */
[C---:B------:R-:W-:Y:S01]  /*c300*/  FMUL R86, R70.reuse, R32 ;  /* 0x0000002046567220 */ /* 0x040fe20000400000 */
[----:B------:R-:W-:Y:S01]  /*c310*/  @!P2 FMUL R67, R67, 16777216 ;  /* 0x4b8000004343a820 */ /* 0x000fe20000400000 */
[C---:B------:R-:W-:Y:S01]  /*c320*/  FMUL R4, R70.reuse, R4 ;  /* 0x0000000446047220 */ /* 0x040fe20000400000 */
[C---:B------:R-:W-:Y:S01]  /*c330*/  FMUL R9, R70.reuse, R9 ;  /* 0x0000000946097220 */ /* 0x040fe20000400000 */
[C---:B------:R-:W-:Y:S01]  /*c340*/  FMUL R13, R70.reuse, R13 ;  /* 0x0000000d460d7220 */ /* 0x040fe20000400000 */
[C---:B------:R-:W-:Y:S01]  /*c350*/  FMUL R16, R70.reuse, R16 ;  /* 0x0000001046107220 */ /* 0x040fe20000400000 */
[C---:B------:R-:W-:Y:S01]  /*c360*/  FMUL R17, R70.reuse, R17 ;  /* 0x0000001146117220 */ /* 0x040fe20000400000 */
[C---:B------:R-:W-:Y:S01]  /*c370*/  FMUL R18, R70.reuse, R19 ;  /* 0x0000001346127220 */ /* 0x040fe20000400000 */
[----:B------:R-:W-:Y:S01]  /*c380*/  FMUL R32, R70, R65 ;  /* 0x0000004146207220 */ /* 0x000fe20000400000 */
[----:B------:R-:W-:-:S02]  /*c390*/  IMAD R65, R68, 0x2, R63 ;  /* 0x0000000244417824 */ /* 0x000fc400078e023f */
[----:B------:R-:W-:Y:S01]  /*c3a0*/  @P1 FMUL R26, R26, 0.25 ;  /* 0x3e8000001a1a1820 */ /* 0x000fe20000400000 */
[----:B------:R-:W-:Y:S01]  /*c3b0*/  @P1 FMUL R36, R36, 0.25 ;  /* 0x3e80000024241820 */ /* 0x000fe20000400000 */
[----:B------:R-:W-:Y:S01]  /*c3c0*/  @!P2 FMUL R21, R21, 16777216 ;  /* 0x4b8000001515a820 */ /* 0x000fe20000400000 */
[----:B------:R-:W-:Y:S01]  /*c3d0*/  @!P2 FMUL R23, R23, 16777216 ;  /* 0x4b8000001717a820 */ /* 0x000fe20000400000 */
[----:B------:R-:W-:Y:S01]  /*c3e0*/  FMUL R97, R70, R35 ;  /* 0x0000002346617220 */ /* 0x000fe20000400000 */
[----:B------:R-:W-:Y:S01]  /*c3f0*/  F2FP.BF16.F32.PACK_AB R8, R6, R5 ;  /* 0x000000050608723e */ /* 0x000fe200000010ff */
[----:B------:R-:W-:Y:S01]  /*c400*/  FMUL R35, R70, R67 ;  /* 0x0000004346237220 */ /* 0x000fe20000400000 */
[----:B------:R-:W-:Y:S01]  /*c410*/  F2FP.BF16.F32.PACK_AB R5, R10, R7 ;  /* 0x000000070a05723e */ /* 0x000fe200000010ff */
[----:B------:R-:W-:Y:S01]  /*c420*/  IMAD R67, R68, 0x2, R65 ;  /* 0x0000000244437824 */ /* 0x000fe200078e0241 */
[----:B------:R-:W-:Y:S01]  /*c430*/  F2FP.BF16.F32.PACK_AB R6, R11, R12 ;  /* 0x0000000c0b06723e */ /* 0x000fe200000010ff */
[----:B------:R-:W-:Y:S01]  /*c440*/  @!P2 FMUL R26, R26, 16777216 ;  /* 0x4b8000001a1aa820 */ /* 0x000fe20000400000 */
[----:B------:R-:W-:Y:S01]  /*c450*/  F2FP.BF16.F32.PACK_AB R4, R81, R4 ;  /* 0x000000045104723e */ /* 0x000fe200000010ff */
[----:B------:R-:W-:Y:S01]  /*c460*/  @!P2 FMUL R36, R36, 16777216 ;  /* 0x4b8000002424a820 */ /* 0x000fe20000400000 */
[----:B------:R-:W-:Y:S01]  /*c470*/  F2FP.BF16.F32.PACK_AB R9, R72, R9 ;  /* 0x000000094809723e */ /* 0x000fe200000010ff */
[----:B------:R-:W-:Y:S01]  /*c480*/  FMUL R74, R70, R21 ;  /* 0x00000015464a7220 */ /* 0x000fe20000400000 */
[----:B------:R-:W-:Y:S01]  /*c490*/  F2FP.BF16.F32.PACK_AB R10, R14, R13 ;  /* 0x0000000d0e0a723e */ /* 0x000fe200000010ff */
[----:B------:R-:W-:Y:S01]  /*c4a0*/  FMUL R83, R70, R23 ;  /* 0x0000001746537220 */ /* 0x000fe20000400000 */
[----:B------:R-:W-:Y:S01]  /*c4b0*/  F2FP.BF16.F32.PACK_AB R7, R15, R16 ;  /* 0x000000100f07723e */ /* 0x000fe200000010ff */
[----:B------:R-:W-:Y:S01]  /*c4c0*/  IMAD R81, R68, 0x2, R67 ;  /* 0x0000000244517824 */ /* 0x000fe200078e0243 */
[----:B------:R-:W-:Y:S01]  /*c4d0*/  F2FP.BF16.F32.PACK_AB R11, R18, R17 ;  /* 0x00000011120b723e */ /* 0x000fe200000010ff */
[C---:B------:R-:W-:Y:S01]  /*c4e0*/  FMUL R85, R70.reuse, R26 ;  /* 0x0000001a46557220 */ /* 0x040fe20000400000 */
[----:B------:R-:W-:Y:S01]  /*c4f0*/  FMUL R90, R70, R36 ;  /* 0x00000024465a7220 */ /* 0x000fe20000400000 */
[----:B0-----:R-:W-:Y:S01]  /*c500*/  STS.128 [R3], R4 ;  /* 0x0000000403007388 */ /* 0x001fe20000000c00 */
[----:B------:R-:W-:Y:S01]  /*c510*/  @P1 FMUL R37, R37, 0.25 ;  /* 0x3e80000025251820 */ /* 0x000fe20000400000 */
[----:B------:R-:W-:Y:S01]  /*c520*/  F2FP.BF16.F32.PACK_AB R36, R83, R74 ;  /* 0x0000004a5324723e */ /* 0x000fe200000010ff */
[----:B------:R-:W-:Y:S01]  /*c530*/  @P1 FMUL R30, R30, 0.25 ;  /* 0x3e8000001e1e1820 */ /* 0x000fe20000400000 */
[----:B------:R-:W-:Y:S01]  /*c540*/  STS.128 [R3+0x400], R8 ;  /* 0x0004000803007388 */ /* 0x000fe20000000c00 */
[----:B------:R-:W-:-:S02]  /*c550*/  IMAD R83, R68, 0x2, R81 ;  /* 0x0000000244537824 */ /* 0x000fc400078e0251 */
[----:B------:R-:W-:Y:S01]  /*c560*/  @!P2 FMUL R37, R37, 16777216 ;  /* 0x4b8000002525a820 */ /* 0x000fe20000400000 */
[----:B------:R-:W-:Y:S01]  /*c570*/  F2FP.BF16.F32.PACK_AB R13, R85, R78 ;  /* 0x0000004e550d723e */ /* 0x000fe200000010ff */
[----:B------:R-:W-:Y:S01]  /*c580*/  @P1 FMUL R29, R29, 0.25 ;  /* 0x3e8000001d1d1820 */ /* 0x000fe20000400000 */
[----:B------:R-:W-:Y:S01]  /*c590*/  @!P2 FMUL R30, R30, 16777216 ;  /* 0x4b8000001e1ea820 */ /* 0x000fe20000400000 */
[----:B------:R-:W-:Y:S02]  /*c5a0*/  IMAD R85, R68, 0x2, R83 ;  /* 0x0000000244557824 */ /* 0x000fe400078e0253 */
[----:B------:R-:W-:Y:S01]  /*c5b0*/  FMUL R94, R70, R37 ;  /* 0x00000025465e7220 */ /* 0x000fe20000400000 */
[----:B------:R-:W-:Y:S01]  /*c5c0*/  @P1 FMUL R20, R20, 0.25 ;  /* 0x3e80000014141820 */ /* 0x000fe20000400000 */
[----:B------:R-:W-:Y:S01]  /*c5d0*/  @P1 FMUL R34, R34, 0.25 ;  /* 0x3e80000022221820 */ /* 0x000fe20000400000 */
[----:B------:R-:W-:Y:S01]  /*c5e0*/  @P1 FMUL R38, R38, 0.25 ;  /* 0x3e80000026261820 */ /* 0x000fe20000400000 */
[----:B------:R-:W-:Y:S01]  /*c5f0*/  @!P2 FMUL R29, R29, 16777216 ;  /* 0x4b8000001d1da820 */ /* 0x000fe20000400000 */
[----:B------:R-:W-:Y:S01]  /*c600*/  FMUL R89, R70, R30 ;  /* 0x0000001e46597220 */ /* 0x000fe20000400000 */
[----:B------:R-:W-:Y:S01]  /*c610*/  F2FP.BF16.F32.PACK_AB R37, R87, R80 ;  /* 0x000000505725723e */ /* 0x000fe200000010ff */
[----:B------:R-:W-:Y:S01]  /*c620*/  @P1 FMUL R33, R33, 0.25 ;  /* 0x3e80000021211820 */ /* 0x000fe20000400000 */
[----:B------:R-:W-:Y:S01]  /*c630*/  LEA R87, R68, R85, 0x1 ;  /* 0x0000005544577211 */ /* 0x000fe200078e08ff */
[----:B------:R-:W-:Y:S01]  /*c640*/  @!P2 FMUL R20, R20, 16777216 ;  /* 0x4b8000001414a820 */ /* 0x000fe20000400000 */
[----:B------:R-:W-:Y:S01]  /*c650*/  @!P2 FMUL R34, R34, 16777216 ;  /* 0x4b8000002222a820 */ /* 0x000fe20000400000 */
[----:B------:R-:W-:Y:S01]  /*c660*/  @!P2 FMUL R38, R38, 16777216 ;  /* 0x4b8000002626a820 */ /* 0x000fe20000400000 */
[----:B------:R-:W-:Y:S01]  /*c670*/  FMUL R84, R70, R29 ;  /* 0x0000001d46547220 */ /* 0x000fe20000400000 */
[----:B------:R-:W-:Y:S01]  /*c680*/  F2FP.BF16.F32.PACK_AB R14, R89, R82 ;  /* 0x00000052590e723e */ /* 0x000fe200000010ff */
        /* <DEDUP_REMOVED lines=23> */
[C---:B------:R-:W-:Y:S01]  /*c800*/  FMUL R19, R70.reuse, R20 ;  /* 0x0000001446137220 */ /* 0x040fe20000400000 */
[C---:B------:R-:W-:Y:S01]  /*c810*/  FMUL R95, R70.reuse, R34 ;  /* 0x00000022465f7220 */ /* 0x040fe20000400000 */
[----:B------:R-:W-:Y:S01]  /*c820*/  FMUL R99, R70, R38 ;  /* 0x0000002646637220 */ /* 0x000fe20000400000 */
[----:B------:R-:W-:Y:S01]  /*c830*/  FSETP.NEU.AND P1, PT, R93, RZ, PT ;  /* 0x000000ff5d00720b */ /* 0x000fe20003f2d000 */
[----:B------:R-:W-:Y:S01]  /*c840*/  @!P2 FMUL R39, R39, 16777216 ;  /* 0x4b8000002727a820 */ /* 0x000fe20000400000 */
[----:B------:R-:W-:Y:S01]  /*c850*/  F2FP.BF16.F32.PACK_AB R38, R91, R84 ;  /* 0x000000545b26723e */ /* 0x000fe200000010ff */
[----:B------:R-:W-:Y:S01]  /*c860*/  IMAD R91, R68, 0x2, R89 ;  /* 0x00000002445b7824 */ /* 0x000fe200078e0259 */
[----:B------:R-:W-:Y:S01]  /*c870*/  LEA R93, R92, UR73, 0x4 ;  /* 0x000000495c5d7c11 */ /* 0x000fe2000f8e20ff */
[----:B------:R-:W-:Y:S01]  /*c880*/  BAR.SYNC.DEFER_BLOCKING 0x0 ;  /* 0x0000000000007b1d */ /* 0x000fe20000010000 */
[----:B------:R-:W-:Y:S01]  /*c890*/  FMUL R88, R70, R33 ;  /* 0x0000002146587220 */ /* 0x000fe20000400000 */
[----:B------:R-:W-:Y:S01]  /*c8a0*/  F2FP.BF16.F32.PACK_AB R12, R76, R19 ;  /* 0x000000134c0c723e */ /* 0x000fe200000010ff */
[----:B------:R-:W-:Y:S01]  /*c8b0*/  @!P2 FMUL R42, R42, 16777216 ;  /* 0x4b8000002a2aa820 */ /* 0x000fe20000400000 */
[----:B------:R-:W-:Y:S01]  /*c8c0*/  F2FP.BF16.F32.PACK_AB R15, R95, R86 ;  /* 0x000000565f0f723e */ /* 0x000fe200000010ff */
[----:B------:R-:W-:-:S02]  /*c8d0*/  IMAD R95, R68, 0x2, R91 ;  /* 0x00000002445f7824 */ /* 0x000fc400078e025b */
[----:B------:R-:W-:Y:S01]  /*c8e0*/  @!P2 FMUL R43, R43, 16777216 ;  /* 0x4b8000002b2ba820 */ /* 0x000fe20000400000 */
[----:B------:R-:W-:Y:S01]  /*c8f0*/  @!P2 FMUL R44, R44, 16777216 ;  /* 0x4b8000002c2ca820 */ /* 0x000fe20000400000 */
[C---:B------:R-:W-:Y:S01]  /*c900*/  FMUL R101, R70.reuse, R39 ;  /* 0x0000002746657220 */ /* 0x040fe20000400000 */
[----:B------:R-:W-:Y:S01]  /*c910*/  F2FP.BF16.F32.PACK_AB R39, R97, R88 ;  /* 0x000000586127723e */ /* 0x000fe200000010ff */
[----:B------:R-:W-:Y:S01]  /*c920*/  FMUL R103, R70, R42 ;  /* 0x0000002a46677220 */ /* 0x000fe20000400000 */
[----:B------:R-:W-:Y:S02]  /*c930*/  IMAD R97, R68, 0x2, R95 ;  /* 0x0000000244617824 */ /* 0x000fe400078e025f */
[C---:B------:R-:W-:Y:S01]  /*c940*/  FMUL R42, R70.reuse, R43 ;  /* 0x0000002b462a7220 */ /* 0x040fe20000400000 */
[----:B------:R-:W-:Y:S01]  /*c950*/  FMUL R43, R70, R44 ;  /* 0x0000002c462b7220 */ /* 0x000fe20000400000 */
[----:B------:R-:W-:Y:S01]  /*c960*/  @!P2 FMUL R48, R48, 16777216 ;  /* 0x4b8000003030a820 */ /* 0x000fe20000400000 */
[----:B------:R-:W-:Y:S01]  /*c970*/  F2FP.BF16.F32.PACK_AB R44, R99, R90 ;  /* 0x0000005a632c723e */ /* 0x000fe200000010ff */
[----:B------:R-:W-:Y:S01]  /*c980*/  @!P2 FMUL R40, R40, 16777216 ;  /* 0x4b8000002828a820 */ /* 0x000fe20000400000 */
[----:B------:R-:W-:-:S02]  /*c990*/  IMAD R99, R68, 0x2, R97 ;  /* 0x0000000244637824 */ /* 0x000fc400078e0261 */
[----:B------:R-:W-:Y:S01]  /*c9a0*/  @!P2 FMUL R45, R45, 16777216 ;  /* 0x4b8000002d2da820 */ /* 0x000fe20000400000 */
[----:B------:R-:W-:Y:S01]  /*c9b0*/  @!P2 FMUL R47, R47, 16777216 ;  /* 0x4b8000002f2fa820 */ /* 0x000fe20000400000 */
[----:B------:R-:W-:Y:S01]  /*c9c0*/  FMUL R100, R70, R48 ;  /* 0x0000003046647220 */ /* 0x000fe20000400000 */
[----:B------:R-:W-:Y:S01]  /*c9d0*/  @!P2 FMUL R50, R50, 16777216 ;  /* 0x4b8000003232a820 */ /* 0x000fe20000400000 */
[----:B------:R-:W-:Y:S01]  /*c9e0*/  FMUL R96, R70, R40 ;  /* 0x0000002846607220 */ /* 0x000fe20000400000 */
[----:B------:R-:W-:Y:S01]  /*c9f0*/  F2FP.BF16.F32.PACK_AB R48, R101, R94 ;  /* 0x0000005e6530723e */ /* 0x000fe200000010ff */
[----:B------:R-:W0:Y:S01]  /*ca00*/  LDS.128 R16, [R93] ;  /* 0x000000005d107984 */ /* 0x000e220000000c00 */
[----:B------:R-:W-:Y:S01]  /*ca10*/  LEA R101, R68, R99, 0x1 ;  /* 0x0000006344657211 */ /* 0x000fe200078e08ff */
[C---:B------:R-:W-:Y:S01]  /*ca20*/  FMUL R98, R70.reuse, R45 ;  /* 0x0000002d46627220 */ /* 0x040fe20000400000 */
[C---:B------:R-:W-:Y:S01]  /*ca30*/  FMUL R47, R70.reuse, R47 ;  /* 0x0000002f462f7220 */ /* 0x040fe20000400000 */
[----:B------:R-:W-:Y:S01]  /*ca40*/  LDS.128 R4, [R93+0x800] ;  /* 0x000800005d047984 */ /* 0x000fe20000000c00 */
[----:B------:R-:W-:Y:S01]  /*ca50*/  FMUL R105, R70, R50 ;  /* 0x0000003246697220 */ /* 0x000fe20000400000 */
[----:B------:R-:W-:Y:S01]  /*ca60*/  F2FP.BF16.F32.PACK_AB R45, R103, R96 ;  /* 0x00000060672d723e */ /* 0x000fe200000010ff */
[----:B------:R-:W-:Y:S01]  /*ca70*/  IMAD R103, R68, 0x2, R101 ;  /* 0x0000000244677824 */ /* 0x000fe200078e0265 */
[----:B------:R-:W-:Y:S01]  /*ca80*/  BAR.SYNC.DEFER_BLOCKING 0x0 ;  /* 0x0000000000007b1d */ /* 0x000fe20000010000 */
[----:B------:R-:W-:Y:S01]  /*ca90*/  F2FP.BF16.F32.PACK_AB R50, R47, R98 ;  /* 0x000000622f32723e */ /* 0x000fe200000010ff */
[----:B------:R-:W-:Y:S01]  /*caa0*/  IMAD R40, R170, UR5, RZ ;  /* 0x00000005aa287c24 */ /* 0x000fe2000f8e02ff */
[----:B------:R-:W-:Y:S01]  /*cab0*/  F2FP.BF16.F32.PACK_AB R47, R105, R100 ;  /* 0x00000064692f723e */ /* 0x000fe200000010ff */
[----:B------:R-:W-:-:S02]  /*cac0*/  IMAD R105, R68, 0x2, R103 ;  /* 0x0000000244697824 */ /* 0x000fc400078e0267 */
[----:B------:R-:W-:Y:S01]  /*cad0*/  @!P2 FMUL R46, R46, 16777216 ;  /* 0x4b8000002e2ea820 */ /* 0x000fe20000400000 */
[----:B------:R-:W-:Y:S01]  /*cae0*/  UIMAD.WIDE UR4, UR4, 0x2, URZ ;  /* 0x00000002040478a5 */ /* 0x000fe2000f8e02ff */
[----:B------:R-:W-:Y:S01]  /*caf0*/  @!P2 FMUL R41, R41, 16777216 ;  /* 0x4b8000002929a820 */ /* 0x000fe20000400000 */
[----:B------:R-:W-:Y:S02]  /*cb00*/  IMAD R107, R68, 0x2, R105 ;  /* 0x00000002446b7824 */ /* 0x000fe400078e0269 */
[----:B------:R-:W-:Y:S01]  /*cb10*/  FMUL R46, R70, R46 ;  /* 0x0000002e462e7220 */ /* 0x000fe20000400000 */
[----:B------:R-:W-:Y:S01]  /*cb20*/  FSEL R69, R69, -INF , P1 ;  /* 0xff80000045457808 */ /* 0x000fe20000800000 */
[----:B------:R-:W-:Y:S01]  /*cb30*/  @!P2 FMUL R49, R49, 16777216 ;  /* 0x4b8000003131a820 */ /* 0x000fe20000400000 */
[----:B------:R-:W-:Y:S02]  /*cb40*/  IMAD R109, R68, 0x2, R107 ;  /* 0x00000002446d7824 */ /* 0x000fe400078e026b */
[----:B------:R-:W-:Y:S01]  /*cb50*/  @!P2 FMUL R51, R51, 16777216 ;  /* 0x4b8000003333a820 */ /* 0x000fe20000400000 */
[----:B------:R-:W-:Y:S01]  /*cb60*/  FMUL R41, R70, R41 ;  /* 0x0000002946297220 */ /* 0x000fe20000400000 */
[----:B------:R-:W-:Y:S01]  /*cb70*/  @!P2 FMUL R52, R52, 16777216 ;  /* 0x4b8000003434a820 */ /* 0x000fe20000400000 */
[----:B------:R-:W-:-:S02]  /*cb80*/  IMAD R111, R68, 0x2, R109 ;  /* 0x00000002446f7824 */ /* 0x000fc400078e026d */
[----:B------:R-:W-:Y:S01]  /*cb90*/  @!P2 FMUL R54, R54, 16777216 ;  /* 0x4b8000003636a820 */ /* 0x000fe20000400000 */
[----:B------:R-:W-:Y:S01]  /*cba0*/  @!P2 FMUL R56, R56, 16777216 ;  /* 0x4b8000003838a820 */ /* 0x000fe20000400000 */
[----:B------:R-:W-:Y:S01]  /*cbb0*/  @!P2 FMUL R58, R58, 16777216 ;  /* 0x4b8000003a3aa820 */ /* 0x000fe20000400000 */
[----:B------:R-:W-:Y:S02]  /*cbc0*/  IMAD R113, R68, 0x2, R111 ;  /* 0x0000000244717824 */ /* 0x000fe400078e026f */
[----:B------:R-:W-:Y:S01]  /*cbd0*/  @!P2 FMUL R60, R60, 16777216 ;  /* 0x4b8000003c3ca820 */ /* 0x000fe20000400000 */
[----:B------:R-:W-:Y:S01]  /*cbe0*/  @!P2 FMUL R62, R62, 16777216 ;  /* 0x4b8000003e3ea820 */ /* 0x000fe20000400000 */
[----:B------:R-:W-:Y:S01]  /*cbf0*/  @!P2 FMUL R64, R64, 16777216 ;  /* 0x4b8000004040a820 */ /* 0x000fe20000400000 */
[----:B------:R-:W-:Y:S01]  /*cc00*/  STS.128 [R3], R12 ;  /* 0x0000000c03007388 */ /* 0x000fe20000000c00 */
[----:B------:R-:W-:Y:S01]  /*cc10*/  LEA R115, R68, R113, 0x1 ;  /* 0x0000007144737211 */ /* 0x000fe200078e08ff */
[----:B------:R-:W-:Y:S01]  /*cc20*/  @!P2 FMUL R66, R66, 16777216 ;  /* 0x4b8000004242a820 */ /* 0x000fe20000400000 */
[C---:B------:R-:W-:Y:S01]  /*cc30*/  FMUL R102, R70.reuse, R49 ;  /* 0x0000003146667220 */ /* 0x040fe20000400000 */
[----:B------:R1:W-:Y:S01]  /*cc40*/  STS.128 [R3+0x400], R36 ;  /* 0x0004002403007388 */ /* 0x0003e20000000c00 */
[----:B------:R-:W-:Y:S01]  /*cc50*/  FMUL R51, R70, R51 ;  /* 0x0000003346337220 */ /* 0x000fe20000400000 */
[----:B------:R-:W-:Y:S01]  /*cc60*/  IMAD R117, R68, 0x2, R115 ;  /* 0x0000000244757824 */ /* 0x000fe200078e0273 */
[----:B------:R-:W-:Y:S01]  /*cc70*/  F2FP.BF16.F32.PACK_AB R46, R46, R43 ;  /* 0x0000002b2e2e723e */ /* 0x000fe200000010ff */
[----:B------:R-:W-:Y:S01]  /*cc80*/  BAR.SYNC.DEFER_BLOCKING 0x0 ;  /* 0x0000000000007b1d */ /* 0x000fe20000010000 */
[----:B------:R-:W-:Y:S01]  /*cc90*/  F2FP.BF16.F32.PACK_AB R49, R42, R41 ;  /* 0x000000292a31723e */ /* 0x000fe200000010ff */
[----:B------:R-:W-:Y:S01]  /*cca0*/  IMAD R119, R68, 0x2, R117 ;  /* 0x0000000244777824 */ /* 0x000fe200078e0275 */
[----:B------:R-:W-:Y:S01]  /*ccb0*/  F2FP.BF16.F32.PACK_AB R51, R51, R102 ;  /* 0x000000663333723e */ /* 0x000fe200000010ff */
[C---:B------:R-:W-:Y:S01]  /*ccc0*/  FMUL R20, R70.reuse, R52 ;  /* 0x0000003446147220 */ /* 0x040fe20000400000 */
[----:B------:R-:W-:Y:S01]  /*ccd0*/  FMUL R30, R70, R58 ;  /* 0x0000003a461e7220 */ /* 0x000fe20000400000 */
[----:B------:R-:W-:-:S02]  /*cce0*/  IMAD R121, R68, 0x2, R119 ;  /* 0x0000000244797824 */ /* 0x000fc400078e0277 */
[C---:B------:R-:W-:Y:S01]  /*ccf0*/  FMUL R21, R70.reuse, R56 ;  /* 0x0000003846157220 */ /* 0x040fe20000400000 */
[C---:B------:R-:W-:Y:S01]  /*cd00*/  FMUL R23, R70.reuse, R54 ;  /* 0x0000003646177220 */ /* 0x040fe20000400000 */
[----:B------:R-:W-:Y:S01]  /*cd10*/  FMUL R29, R70, R64 ;  /* 0x00000040461d7220 */ /* 0x000fe20000400000 */
[----:B------:R-:W-:Y:S02]  /*cd20*/  IMAD R123, R68, 0x2, R121 ;  /* 0x00000002447b7824 */ /* 0x000fe400078e0279 */
[----:B------:R-:W-:Y:S01]  /*cd30*/  FMUL R33, R70, R62 ;  /* 0x0000003e46217220 */ /* 0x000fe20000400000 */
[----:B-1----:R-:W-:Y:S02]  /*cd40*/  IMAD.SHL.U32 R37, R40, 0x2, RZ ;  /* 0x0000000228257824 */ /* 0x002fe400078e00ff */
[----:B------:R-:W-:Y:S01]  /*cd50*/  FMUL R26, R70, R60 ;  /* 0x0000003c461a7220 */ /* 0x000fe20000400000 */
[----:B------:R-:W-:Y:S02]  /*cd60*/  IMAD R125, R68, 0x2, R123 ;  /* 0x00000002447d7824 */ /* 0x000fe400078e027b */
[----:B------:R-:W-:Y:S01]  /*cd70*/  FMUL R34, R70, R66 ;  /* 0x0000004246227220 */ /* 0x000fe20000400000 */
[----:B------:R-:W-:Y:S01]  /*cd80*/  IMAD.HI R40, R40, 0x2, RZ ;  /* 0x0000000228287827 */ /* 0x000fe200078e02ff */
[----:B---3--:R-:W-:-:S03]  /*cd90*/  IADD3 R160, P0, P1, R37, UR6, R160 ;  /* 0x0000000625a07c10 */ /* 0x008fc6000f91e0a0 */
[----:B------:R-:W-:Y:S01]  /*cda0*/  FFMA R69, R69, 0.69314718246459960938, R108 ;  /* 0x3f31721845457823 */ /* 0x000fe2000000006c */
[----:B------:R-:W-:Y:S01]  /*cdb0*/  F2FP.BF16.F32.PACK_AB R24, R25, R24 ;  /* 0x000000181918723e */ /* 0x000fe200000010ff */
[----:B------:R-:W-:Y:S01]  /*cdc0*/  IMAD R127, R68, 0x2, R125 ;  /* 0x00000002447f7824 */ /* 0x000fe200078e027d */
[----:B------:R-:W-:Y:S01]  /*cdd0*/  IADD3.X R168, PT, PT, R40, UR5, R161, P0, P1 ;  /* 0x0000000528a87c10 */ /* 0x000fe200087e24a1 */
[----:B------:R-:W1:Y:S01]  /*cde0*/  LDCU UR4, c[0x0][0x3ec] ;  /* 0x00007d80ff0477ac */ /* 0x000e620008000800 */
[-C--:B------:R-:W-:Y:S01]  /*cdf0*/  LEA R40, P2, R77, R160.reuse, 0x1 ;  /* 0x000000a04d287211 */ /* 0x080fe200078408ff */
[----:B------:R-:W2:Y:S01]  /*ce00*/  LDS.128 R8, [R93] ;  /* 0x000000005d087984 */ /* 0x000ea20000000c00 */
[C---:B------:R-:W-:Y:S02]  /*ce10*/  LEA R129, R68.reuse, R127, 0x1 ;  /* 0x0000007f44817211 */ /* 0x040fe400078e08ff */
[-C--:B------:R-:W-:Y:S01]  /*ce20*/  LEA R38, P1, R75, R160.reuse, 0x1 ;  /* 0x000000a04b267211 */ /* 0x080fe200078208ff */
[----:B------:R-:W-:Y:S01]  /*ce30*/  LDS.128 R12, [R93+0x800] ;  /* 0x000800005d0c7984 */ /* 0x000fe20000000c00 */
[----:B------:R-:W-:Y:S01]  /*ce40*/  LEA R36, P0, R73, R160, 0x1 ;  /* 0x000000a049247211 */ /* 0x000fe200078008ff */
[C---:B------:R-:W-:Y:S01]  /*ce50*/  IMAD R131, R68.reuse, 0x2, R129 ;  /* 0x0000000244837824 */ /* 0x040fe200078e0281 */
[-C--:B------:R-:W-:Y:S01]  /*ce60*/  LEA.HI.X.SX32 R41, R77, R168.reuse, 0x1, P2 ;  /* 0x000000a84d297211 */ /* 0x080fe200010f0eff */
[----:B------:R-:W-:Y:S01]  /*ce70*/  BAR.SYNC.DEFER_BLOCKING 0x0 ;  /* 0x0000000000007b1d */ /* 0x000fe20000010000 */
[-C--:B------:R-:W-:Y:S01]  /*ce80*/  LEA.HI.X.SX32 R39, R75, R168.reuse, 0x1, P1 ;  /* 0x000000a84b277211 */ /* 0x080fe200008f0eff */
[----:B------:R-:W-:Y:S01]  /*ce90*/  IMAD R133, R68, 0x2, R131 ;  /* 0x0000000244857824 */ /* 0x000fe200078e0283 */
[----:B------:R-:W-:-:S02]  /*cea0*/  LEA.HI.X.SX32 R37, R73, R168, 0x1, P0 ;  /* 0x000000a849257211 */ /* 0x000fc400000f0eff */
[----:B------:R-:W-:Y:S01]  /*ceb0*/  LEA R42, P0, R71, R160, 0x1 ;  /* 0x000000a0472a7211 */ /* 0x000fe200078008ff */
[C---:B------:R-:W-:Y:S01]  /*cec0*/  IMAD R135, R68.reuse, 0x2, R133 ;  /* 0x0000000244877824 */ /* 0x040fe200078e0285 */
[----:B------:R-:W-:Y:S01]  /*ced0*/  F2FP.BF16.F32.PACK_AB R25, R27, R22 ;  /* 0x000000161b19723e */ /* 0x000fe200000010ff */
[----:B-1----:R-:W-:Y:S01]  /*cee0*/  UIMAD UR4, UR75, UR4, URZ ;  /* 0x000000044b0472a4 */ /* 0x002fe2000f8e02ff */
[----:B------:R-:W-:Y:S01]  /*cef0*/  LEA.HI.X.SX32 R43, R71, R168, 0x1, P0 ;  /* 0x000000a8472b7211 */ /* 0x000fe200000f0eff */
[C---:B------:R-:W-:Y:S01]  /*cf00*/  IMAD R137, R68.reuse, 0x2, R135 ;  /* 0x0000000244897824 */ /* 0x040fe200078e0287 */
[----:B------:R-:W-:Y:S01]  /*cf10*/  LEA R52, P0, R55, R160, 0x1 ;  /* 0x000000a037347211 */ /* 0x000fe200078008ff */
[----:B------:R-:W-:Y:S01]  /*cf20*/  USHF.L.U32 UR6, UR4, 0x2, URZ ;  /* 0x0000000204067899 */ /* 0x000fe200080006ff */
[----:B------:R-:W-:Y:S01]  /*cf30*/  F2FP.BF16.F32.PACK_AB R20, R23, R20 ;  /* 0x000000141714723e */ /* 0x000fe200000010ff */
[----:B------:R-:W-:Y:S01]  /*cf40*/  IMAD R139, R68, 0x2, R137 ;  /* 0x00000002448b7824 */ /* 0x000fe200078e0289 */
[----:B------:R-:W-:Y:S01]  /*cf50*/  F2FP.BF16.F32.PACK_AB R22, R33, R26 ;  /* 0x0000001a2116723e */ /* 0x000fe200000010ff */
[----:B------:R-:W-:Y:S01]  /*cf60*/  UIMAD.WIDE UR4, UR4, 0x4, URZ ;  /* 0x00000004040478a5 */ /* 0x000fe2000f8e02ff */
[----:B------:R-:W-:Y:S01]  /*cf70*/  F2FP.BF16.F32.PACK_AB R21, R30, R21 ;  /* 0x000000151e15723e */ /* 0x000fe200000010ff */
[----:B------:R-:W-:Y:S01]  /*cf80*/  IMAD R141, R68, 0x2, R139 ;  /* 0x00000002448d7824 */ /* 0x000fe200078e028b */
[----:B------:R-:W-:-:S02]  /*cf90*/  F2FP.BF16.F32.PACK_AB R26, R31, R28 ;  /* 0x0000001c1f1a723e */ /* 0x000fc400000010ff */
[----:B------:R-:W-:Y:S02]  /*cfa0*/  F2FP.BF16.F32.PACK_AB R23, R34, R29 ;  /* 0x0000001d2217723e */ /* 0x000fe400000010ff */
[----:B------:R-:W-:Y:S01]  /*cfb0*/  LEA R143, R68, R141, 0x1 ;  /* 0x0000008d448f7211 */ /* 0x000fe200078e08ff */
[----:B------:R1:W-:Y:S01]  /*cfc0*/  STS.128 [R3], R44 ;  /* 0x0000002c03007388 */ /* 0x0003e20000000c00 */
[----:B------:R-:W-:-:S03]  /*cfd0*/  F2FP.BF16.F32.PACK_AB R27, R35, R32 ;  /* 0x00000020231b723e */ /* 0x000fc600000010ff */
[----:B------:R3:W-:Y:S01]  /*cfe0*/  STS.128 [R3+0x400], R48 ;  /* 0x0004003003007388 */ /* 0x0007e20000000c00 */
[C---:B------:R-:W-:Y:S01]  /*cff0*/  IMAD R145, R68.reuse, 0x2, R143 ;  /* 0x0000000244917824 */ /* 0x040fe200078e028f */
[----:B------:R-:W-:Y:S03]  /*d000*/  BAR.SYNC.DEFER_BLOCKING 0x0 ;  /* 0x0000000000007b1d */ /* 0x000fe60000010000 */
[----:B------:R-:W-:-:S04]  /*d010*/  IMAD R147, R68, 0x2, R145 ;  /* 0x0000000244937824 */ /* 0x000fc800078e0291 */
[----:B------:R-:W-:Y:S01]  /*d020*/  IMAD R149, R68, 0x2, R147 ;  /* 0x0000000244957824 */ /* 0x000fe200078e0293 */
[----:B-1----:R-:W-:-:S03]  /*d030*/  LEA R46, P2, R53, R160, 0x1 ;  /* 0x000000a0352e7211 */ /* 0x002fc600078408ff */
[C---:B------:R-:W-:Y:S01]  /*d040*/  IMAD R151, R68.reuse, 0x2, R149 ;  /* 0x0000000244977824 */ /* 0x040fe200078e0295 */
[----:B------:R-:W-:Y:S02]  /*d050*/  LEA R44, P1, R79, R160, 0x1 ;  /* 0x000000a04f2c7211 */ /* 0x000fe400078208ff */
[----:B------:R-:W-:Y:S01]  /*d060*/  LEA.HI.X.SX32 R47, R53, R168, 0x1, P2 ;  /* 0x000000a8352f7211 */ /* 0x000fe200010f0eff */
[C---:B------:R-:W-:Y:S01]  /*d070*/  IMAD R153, R68.reuse, 0x2, R151 ;  /* 0x0000000244997824 */ /* 0x040fe200078e0297 */
[----:B---3--:R-:W-:Y:S02]  /*d080*/  LEA R50, P2, R59, R160, 0x1 ;  /* 0x000000a03b327211 */ /* 0x008fe400078408ff */
[----:B------:R-:W-:Y:S01]  /*d090*/  LEA.HI.X.SX32 R45, R79, R168, 0x1, P1 ;  /* 0x000000a84f2d7211 */ /* 0x000fe200008f0eff */
[----:B------:R-:W-:Y:S01]  /*d0a0*/  IMAD R155, R68, 0x2, R153 ;  /* 0x00000002449b7824 */ /* 0x000fe200078e0299 */
[----:B------:R-:W-:Y:S02]  /*d0b0*/  LEA R48, P1, R57, R160, 0x1 ;  /* 0x000000a039307211 */ /* 0x000fe400078208ff */
[----:B------:R-:W-:-:S02]  /*d0c0*/  LEA.HI.X.SX32 R51, R59, R168, 0x1, P2 ;  /* 0x000000a83b337211 */ /* 0x000fc400010f0eff */
[----:B------:R-:W-:Y:S02]  /*d0d0*/  LEA R58, P2, R65, R160, 0x1 ;  /* 0x000000a0413a7211 */ /* 0x000fe400078408ff */
[-C--:B------:R-:W-:Y:S01]  /*d0e0*/  LEA.HI.X.SX32 R49, R57, R168.reuse, 0x1, P1 ;  /* 0x000000a839317211 */ /* 0x080fe200008f0eff */
[----:B------:R-:W1:Y:S01]  /*d0f0*/  LDS.128 R28, [R93] ;  /* 0x000000005d1c7984 */ /* 0x000e620000000c00 */
[----:B------:R-:W-:Y:S02]  /*d100*/  LEA.HI.X.SX32 R53, R55, R168, 0x1, P0 ;  /* 0x000000a837357211 */ /* 0x000fe400000f0eff */
[-C--:B------:R-:W-:Y:S01]  /*d110*/  LEA R56, P1, R63, R160.reuse, 0x1 ;  /* 0x000000a03f387211 */ /* 0x080fe200078208ff */
[----:B------:R-:W-:Y:S01]  /*d120*/  LDS.128 R32, [R93+0x800] ;  /* 0x000800005d207984 */ /* 0x000fe20000000c00 */
[----:B------:R-:W-:Y:S01]  /*d130*/  BAR.SYNC.DEFER_BLOCKING 0x0 ;  /* 0x0000000000007b1d */ /* 0x000fe20000010000 */
[----:B------:R-:W-:Y:S02]  /*d140*/  LEA R54, P0, R61, R160, 0x1 ;  /* 0x000000a03d367211 */ /* 0x000fe400078008ff */
[----:B------:R-:W-:-:S02]  /*d150*/  LEA.HI.X.SX32 R59, R65, R168, 0x1, P2 ;  /* 0x000000a8413b7211 */ /* 0x000fc400010f0eff */
[----:B------:R-:W-:Y:S02]  /*d160*/  LEA R64, P2, R83, R160, 0x1 ;  /* 0x000000a053407211 */ /* 0x000fe400078408ff */
[-C--:B------:R-:W-:Y:S02]  /*d170*/  LEA.HI.X.SX32 R57, R63, R168.reuse, 0x1, P1 ;  /* 0x000000a83f397211 */ /* 0x080fe400008f0eff */
[----:B------:R-:W-:Y:S02]  /*d180*/  LEA.HI.X.SX32 R55, R61, R168, 0x1, P0 ;  /* 0x000000a83d377211 */ /* 0x000fe400000f0eff */
[-C--:B------:R-:W-:Y:S02]  /*d190*/  LEA R62, P1, R81, R160.reuse, 0x1 ;  /* 0x000000a0513e7211 */ /* 0x080fe400078208ff */
[----:B------:R-:W-:Y:S02]  /*d1a0*/  LEA R60, P0, R67, R160, 0x1 ;  /* 0x000000a0433c7211 */ /* 0x000fe400078008ff */
[----:B------:R-:W-:-:S02]  /*d1b0*/  LEA.HI.X.SX32 R65, R83, R168, 0x1, P2 ;  /* 0x000000a853417211 */ /* 0x000fc400010f0eff */
[----:B------:R-:W-:Y:S02]  /*d1c0*/  LEA R66, P2, R89, R160, 0x1 ;  /* 0x000000a059427211 */ /* 0x000fe400078408ff */
[-C--:B------:R-:W-:Y:S02]  /*d1d0*/  LEA.HI.X.SX32 R63, R81, R168.reuse, 0x1, P1 ;  /* 0x000000a8513f7211 */ /* 0x080fe400008f0eff */
[----:B------:R-:W-:Y:S02]  /*d1e0*/  LEA.HI.X.SX32 R61, R67, R168, 0x1, P0 ;  /* 0x000000a8433d7211 */ /* 0x000fe400000f0eff */
[----:B------:R-:W-:Y:S01]  /*d1f0*/  LEA R70, P1, R87, R160, 0x1 ;  /* 0x000000a057467211 */ /* 0x000fe200078208ff */
[----:B------:R-:W-:Y:S01]  /*d200*/  STS.128 [R3], R20 ;  /* 0x0000001403007388 */ /* 0x000fe20000000c00 */
[----:B------:R-:W-:Y:S02]  /*d210*/  LEA.HI.X.SX32 R67, R89, R168, 0x1, P2 ;  /* 0x000000a859437211 */ /* 0x000fe400010f0eff */
[----:B------:R-:W-:Y:S01]  /*d220*/  LEA R76, P2, R97, R160, 0x1 ;  /* 0x000000a0614c7211 */ /* 0x000fe200078408ff */
[----:B------:R-:W-:Y:S01]  /*d230*/  STS.128 [R3+0x400], R24 ;  /* 0x0004001803007388 */ /* 0x000fe20000000c00 */
[----:B------:R-:W-:Y:S01]  /*d240*/  LEA.HI.X.SX32 R71, R87, R168, 0x1, P1 ;  /* 0x000000a857477211 */ /* 0x000fe200008f0eff */
[----:B------:R-:W-:Y:S01]  /*d250*/  BAR.SYNC.DEFER_BLOCKING 0x0 ;  /* 0x0000000000007b1d */ /* 0x000fe20000010000 */
[----:B------:R-:W-:-:S02]  /*d260*/  LEA R74, P1, R95, R160, 0x1 ;  /* 0x000000a05f4a7211 */ /* 0x000fc400078208ff */
[----:B------:R-:W-:Y:S02]  /*d270*/  LEA R72, P0, R85, R160, 0x1 ;  /* 0x000000a055487211 */ /* 0x000fe400078008ff */
[----:B------:R-:W-:Y:S02]  /*d280*/  LEA.HI.X.SX32 R77, R97, R168, 0x1, P2 ;  /* 0x000000a8614d7211 */ /* 0x000fe400010f0eff */
[----:B------:R-:W-:Y:S02]  /*d290*/  LEA R80, P2, R103, R160, 0x1 ;  /* 0x000000a067507211 */ /* 0x000fe400078408ff */
[-C--:B------:R-:W-:Y:S02]  /*d2a0*/  LEA.HI.X.SX32 R75, R95, R168.reuse, 0x1, P1 ;  /* 0x000000a85f4b7211 */ /* 0x080fe400008f0eff */
[----:B------:R-:W-:Y:S02]  /*d2b0*/  LEA.HI.X.SX32 R73, R85, R168, 0x1, P0 ;  /* 0x000000a855497211 */ /* 0x000fe400000f0eff */
[----:B------:R-:W-:-:S02]  /*d2c0*/  LEA R82, P1, R101, R160, 0x1 ;  /* 0x000000a065527211 */ /* 0x000fc400078208ff */
[----:B------:R-:W-:Y:S02]  /*d2d0*/  LEA R78, P0, R91, R160, 0x1 ;  /* 0x000000a05b4e7211 */ /* 0x000fe400078008ff */
[----:B------:R-:W-:Y:S02]  /*d2e0*/  LEA.HI.X.SX32 R81, R103, R168, 0x1, P2 ;  /* 0x000000a867517211 */ /* 0x000fe400010f0eff */
[----:B------:R-:W-:Y:S02]  /*d2f0*/  LEA R86, P2, R109, R160, 0x1 ;  /* 0x000000a06d567211 */ /* 0x000fe400078408ff */
[-C--:B------:R-:W-:Y:S02]  /*d300*/  LEA.HI.X.SX32 R83, R101, R168.reuse, 0x1, P1 ;  /* 0x000000a865537211 */ /* 0x080fe400008f0eff */
[----:B------:R-:W-:Y:S01]  /*d310*/  LEA.HI.X.SX32 R79, R91, R168, 0x1, P0 ;  /* 0x000000a85b4f7211 */ /* 0x000fe200000f0eff */
[----:B------:R-:W3:Y:S01]  /*d320*/  LDS.128 R20, [R93] ;  /* 0x000000005d147984 */ /* 0x000ee20000000c00 */
[----:B------:R-:W-:-:S02]  /*d330*/  LEA R88, P1, R107, R160, 0x1 ;  /* 0x000000a06b587211 */ /* 0x000fc400078208ff */
[----:B------:R-:W-:Y:S01]  /*d340*/  LEA R84, P0, R99, R160, 0x1 ;  /* 0x000000a063547211 */ /* 0x000fe200078008ff */
[----:B0-----:R0:W-:Y:S01]  /*d350*/  STG.E.U16 desc[UR16][R36.64], R16 ;  /* 0x0000001024007986 */ /* 0x0011e2000c101510 */
        /* <DEDUP_REMOVED lines=21> */
[----:B------:R-:W-:Y:S02]  /*d4b0*/  LEA R157, R68, R155, 0x1 ;  /* 0x0000009b449d7211 */ /* 0x000fe400078e08ff */
[----:B------:R-:W-:-:S02]  /*d4c0*/  LEA.HI.X.SX32 R105, R117, R168, 0x1, P0 ;  /* 0x000000a875697211 */ /* 0x000fc400000f0eff */
[-C--:B------:R-:W-:Y:S01]  /*d4d0*/  LEA R114, P1, R131, R160.reuse, 0x1 ;  /* 0x000000a083727211 */ /* 0x080fe200078208ff */
[C---:B------:R-:W-:Y:S01]  /*d4e0*/  IMAD R159, R68.reuse, 0x2, R157 ;  /* 0x00000002449f7824 */ /* 0x040fe200078e029d */
[----:B------:R-:W-:Y:S02]  /*d4f0*/  LEA R110, P0, R123, R160, 0x1 ;  /* 0x000000a07b6e7211 */ /* 0x000fe400078008ff */
[----:B------:R-:W-:Y:S01]  /*d500*/  LEA.HI.X.SX32 R113, R133, R168, 0x1, P2 ;  /* 0x000000a885717211 */ /* 0x000fe200010f0eff */
[----:B------:R-:W-:Y:S01]  /*d510*/  IMAD R161, R68, 0x2, R159 ;  /* 0x0000000244a17824 */ /* 0x000fe200078e029f */
[----:B------:R-:W-:Y:S02]  /*d520*/  LEA R122, P2, R139, R160, 0x1 ;  /* 0x000000a08b7a7211 */ /* 0x000fe400078408ff */
[-C--:B------:R-:W-:Y:S02]  /*d530*/  LEA.HI.X.SX32 R115, R131, R168.reuse, 0x1, P1 ;  /* 0x000000a883737211 */ /* 0x080fe400008f0eff */
[----:B------:R-:W-:-:S02]  /*d540*/  LEA.HI.X.SX32 R111, R123, R168, 0x1, P0 ;  /* 0x000000a87b6f7211 */ /* 0x000fc400000f0eff */
[----:B------:R-:W-:Y:S02]  /*d550*/  LEA R118, P1, R137, R160, 0x1 ;  /* 0x000000a089767211 */ /* 0x000fe400078208ff */
[----:B------:R-:W-:Y:S02]  /*d560*/  LEA.HI.X.SX32 R123, R139, R168, 0x1, P2 ;  /* 0x000000a88b7b7211 */ /* 0x000fe400010f0eff */
[----:B------:R-:W-:Y:S02]  /*d570*/  LEA R126, P2, R145, R160, 0x1 ;  /* 0x000000a0917e7211 */ /* 0x000fe400078408ff */
[----:B------:R-:W-:Y:S02]  /*d580*/  LEA.HI.X.SX32 R119, R137, R168, 0x1, P1 ;  /* 0x000000a889777211 */ /* 0x000fe400008f0eff */
[-C--:B------:R-:W-:Y:S02]  /*d590*/  LEA R124, P1, R143, R160.reuse, 0x1 ;  /* 0x000000a08f7c7211 */ /* 0x080fe400078208ff */
[----:B------:R-:W-:-:S02]  /*d5a0*/  LEA R116, P0, R129, R160, 0x1 ;  /* 0x000000a081747211 */ /* 0x000fc400078008ff */
[-C--:B------:R-:W-:Y:S01]  /*d5b0*/  LEA.HI.X.SX32 R127, R145, R168.reuse, 0x1, P2 ;  /* 0x000000a8917f7211 */ /* 0x080fe200010f0eff */
[C---:B------:R-:W-:Y:S01]  /*d5c0*/  IMAD R145, R68.reuse, 0x2, R161 ;  /* 0x0000000244917824 */ /* 0x040fe200078e02a1 */
[-C--:B------:R-:W-:Y:S02]  /*d5d0*/  LEA.HI.X.SX32 R125, R143, R168.reuse, 0x1, P1 ;  /* 0x000000a88f7d7211 */ /* 0x080fe400008f0eff */
[----:B------:R-:W-:Y:S01]  /*d5e0*/  LEA.HI.X.SX32 R117, R129, R168, 0x1, P0 ;  /* 0x000000a881757211 */ /* 0x000fe200000f0eff */
[----:B------:R-:W-:Y:S01]  /*d5f0*/  IMAD R163, R68, 0x2, R145 ;  /* 0x0000000244a37824 */ /* 0x000fe200078e0291 */
[-C--:B------:R-:W-:Y:S02]  /*d600*/  LEA R132, P1, R149, R160.reuse, 0x1 ;  /* 0x000000a095847211 */ /* 0x080fe400078208ff */
[-C--:B------:R-:W-:Y:S02]  /*d610*/  LEA R120, P0, R135, R160.reuse, 0x1 ;  /* 0x000000a087787211 */ /* 0x080fe400078008ff */
[----:B------:R-:W-:-:S02]  /*d620*/  LEA R130, P2, R151, R160, 0x1 ;  /* 0x000000a097827211 */ /* 0x000fc400078408ff */
[-C--:B------:R-:W-:Y:S01]  /*d630*/  LEA.HI.X.SX32 R133, R149, R168.reuse, 0x1, P1 ;  /* 0x000000a895857211 */ /* 0x080fe200008f0eff */
[C---:B------:R-:W-:Y:S01]  /*d640*/  IMAD R149, R68.reuse, 0x2, R163 ;  /* 0x0000000244957824 */ /* 0x040fe200078e02a3 */
[----:B------:R-:W-:Y:S02]  /*d650*/  LEA.HI.X.SX32 R121, R135, R168, 0x1, P0 ;  /* 0x000000a887797211 */ /* 0x000fe400000f0eff */
[----:B------:R-:W-:Y:S02]  /*d660*/  LEA R128, P0, R141, R160, 0x1 ;  /* 0x000000a08d807211 */ /* 0x000fe400078008ff */
[----:B------:R-:W-:Y:S01]  /*d670*/  LEA.HI.X.SX32 R131, R151, R168, 0x1, P2 ;  /* 0x000000a897837211 */ /* 0x000fe200010f0eff */
[----:B------:R-:W-:Y:S01]  /*d680*/  IMAD R151, R68, 0x2, R149 ;  /* 0x0000000244977824 */ /* 0x000fe200078e0295 */
[----:B------:R-:W-:Y:S02]  /*d690*/  LEA R138, P1, R155, R160, 0x1 ;  /* 0x000000a09b8a7211 */ /* 0x000fe400078208ff */
[----:B------:R-:W-:-:S02]  /*d6a0*/  LEA.HI.X.SX32 R129, R141, R168, 0x1, P0 ;  /* 0x000000a88d817211 */ /* 0x000fc400000f0eff */
[----:B------:R-:W-:Y:S02]  /*d6b0*/  LEA R134, P0, R147, R160, 0x1 ;  /* 0x000000a093867211 */ /* 0x000fe400078008ff */
[----:B------:R-:W-:Y:S02]  /*d6c0*/  LEA.HI.X.SX32 R139, R155, R168, 0x1, P1 ;  /* 0x000000a89b8b7211 */ /* 0x000fe400008f0eff */
[----:B------:R-:W-:Y:S02]  /*d6d0*/  LEA R140, P2, R157, R160, 0x1 ;  /* 0x000000a09d8c7211 */ /* 0x000fe400078408ff */
[----:B------:R-:W-:Y:S02]  /*d6e0*/  LEA R155, R68, R151, 0x1 ;  /* 0x00000097449b7211 */ /* 0x000fe400078e08ff */
[----:B------:R-:W-:Y:S02]  /*d6f0*/  LEA.HI.X.SX32 R135, R147, R168, 0x1, P0 ;  /* 0x000000a893877211 */ /* 0x000fe400000f0eff */
[----:B------:R-:W-:-:S02]  /*d700*/  LEA R136, P0, R153, R160, 0x1 ;  /* 0x000000a099887211 */ /* 0x000fc400078008ff */
[----:B------:R-:W-:Y:S01]  /*d710*/  LEA.HI.X.SX32 R141, R157, R168, 0x1, P2 ;  /* 0x000000a89d8d7211 */ /* 0x000fe200010f0eff */
[C---:B------:R-:W-:Y:S01]  /*d720*/  IMAD R157, R68.reuse, 0x2, R155 ;  /* 0x00000002449d7824 */ /* 0x040fe200078e029b */
[----:B------:R-:W-:Y:S02]  /*d730*/  LEA R146, P1, R161, R160, 0x1 ;  /* 0x000000a0a1927211 */ /* 0x000fe400078208ff */
[----:B------:R-:W-:Y:S02]  /*d740*/  LEA.HI.X.SX32 R137, R153, R168, 0x1, P0 ;  /* 0x000000a899897211 */ /* 0x000fe400000f0eff */
[----:B------:R-:W-:Y:S02]  /*d750*/  LEA R142, P0, R159, R160, 0x1 ;  /* 0x000000a09f8e7211 */ /* 0x000fe400078008ff */
[-C--:B------:R-:W-:Y:S01]  /*d760*/  LEA.HI.X.SX32 R147, R161, R168.reuse, 0x1, P1 ;  /* 0x000000a8a1937211 */ /* 0x080fe200008f0eff */
[----:B------:R-:W-:Y:S01]  /*d770*/  IMAD R161, R68, 0x2, R157 ;  /* 0x0000000244a17824 */ /* 0x000fe200078e029d */
[----:B------:R-:W-:-:S02]  /*d780*/  LEA.HI.X.SX32 R143, R159, R168, 0x1, P0 ;  /* 0x000000a89f8f7211 */ /* 0x000fc400000f0eff */
[-C--:B------:R-:W-:Y:S01]  /*d790*/  LEA R152, P0, R163, R160.reuse, 0x1 ;  /* 0x000000a0a3987211 */ /* 0x080fe200078008ff */
[C---:B------:R-:W-:Y:S01]  /*d7a0*/  IMAD R165, R68.reuse, 0x2, R161 ;  /* 0x0000000244a57824 */ /* 0x040fe200078e02a1 */
[----:B------:R-:W-:Y:S02]  /*d7b0*/  LEA R144, P2, R145, R160, 0x1 ;  /* 0x000000a091907211 */ /* 0x000fe400078408ff */
[-C--:B------:R-:W-:Y:S01]  /*d7c0*/  LEA.HI.X.SX32 R153, R163, R168.reuse, 0x1, P0 ;  /* 0x000000a8a3997211 */ /* 0x080fe200000f0eff */
[C---:B------:R-:W-:Y:S01]  /*d7d0*/  IMAD R163, R68.reuse, 0x2, R165 ;  /* 0x0000000244a37824 */ /* 0x040fe200078e02a5 */
[----:B------:R-:W-:Y:S02]  /*d7e0*/  LEA.HI.X.SX32 R145, R145, R168, 0x1, P2 ;  /* 0x000000a891917211 */ /* 0x000fe400010f0eff */
[-C--:B------:R-:W-:Y:S01]  /*d7f0*/  LEA R148, P1, R149, R160.reuse, 0x1 ;  /* 0x000000a095947211 */ /* 0x080fe200078208ff */
[----:B------:R-:W-:Y:S01]  /*d800*/  IMAD R169, R68, 0x2, R163 ;  /* 0x0000000244a97824 */ /* 0x000fe200078e02a3 */
[----:B------:R-:W-:-:S02]  /*d810*/  LEA R150, P2, R151, R160, 0x1 ;  /* 0x000000a097967211 */ /* 0x000fc400078408ff */
[-C--:B------:R-:W-:Y:S01]  /*d820*/  LEA.HI.X.SX32 R149, R149, R168.reuse, 0x1, P1 ;  /* 0x000000a895957211 */ /* 0x080fe200008f0eff */
[----:B------:R-:W-:Y:S01]  /*d830*/  IMAD R68, R68, 0x2, R169 ;  /* 0x0000000244447824 */ /* 0x000fe200078e02a9 */
[----:B------:R-:W-:Y:S02]  /*d840*/  LEA.HI.X.SX32 R151, R151, R168, 0x1, P2 ;  /* 0x000000a897977211 */ /* 0x000fe400010f0eff */
[-C--:B------:R-:W-:Y:S02]  /*d850*/  LEA R158, P0, R155, R160.reuse, 0x1 ;  /* 0x000000a09b9e7211 */ /* 0x080fe400078008ff */
[-C--:B------:R-:W-:Y:S02]  /*d860*/  LEA R156, P1, R157, R160.reuse, 0x1 ;  /* 0x000000a09d9c7211 */ /* 0x080fe400078208ff */
[----:B------:R-:W-:Y:S02]  /*d870*/  LEA R154, P2, R161, R160, 0x1 ;  /* 0x000000a0a19a7211 */ /* 0x000fe400078408ff */
[----:B------:R-:W-:-:S02]  /*d880*/  LEA.HI.X.SX32 R159, R155, R168, 0x1, P0 ;  /* 0x000000a89b9f7211 */ /* 0x000fc400000f0eff */
[-C--:B------:R-:W-:Y:S02]  /*d890*/  LEA.HI.X.SX32 R157, R157, R168.reuse, 0x1, P1 ;  /* 0x000000a89d9d7211 */ /* 0x080fe400008f0eff */
[----:B------:R-:W-:Y:S02]  /*d8a0*/  LEA.HI.X.SX32 R155, R161, R168, 0x1, P2 ;  /* 0x000000a8a19b7211 */ /* 0x000fe400010f0eff */
[-C--:B------:R-:W-:Y:S02]  /*d8b0*/  LEA R166, P0, R165, R160.reuse, 0x1 ;  /* 0x000000a0a5a67211 */ /* 0x080fe400078008ff */
[-C--:B------:R-:W-:Y:S02]  /*d8c0*/  LEA R164, P1, R163, R160.reuse, 0x1 ;  /* 0x000000a0a3a47211 */ /* 0x080fe400078208ff */
[-C--:B------:R-:W-:Y:S02]  /*d8d0*/  LEA R162, P2, R169, R160.reuse, 0x1 ;  /* 0x000000a0a9a27211 */ /* 0x080fe400078408ff */
[----:B------:R-:W-:-:S02]  /*d8e0*/  LEA R160, P3, R68, R160, 0x1 ;  /* 0x000000a044a07211 */ /* 0x000fc400078608ff */
[----:B0-----:R-:W-:Y:S02]  /*d8f0*/  PRMT R37, R17, 0x7632, R37 ;  /* 0x0000763211257816 */ /* 0x001fe40000000025 */
[----:B------:R-:W-:Y:S02]  /*d900*/  LEA.HI.X.SX32 R161, R68, R168, 0x1, P3 ;  /* 0x000000a844a17211 */ /* 0x000fe400018f0eff */
[----:B------:R-:W-:Y:S02]  /*d910*/  PRMT R68, R16, 0x7632, R68 ;  /* 0x0000763210447816 */ /* 0x000fe40000000044 */
[----:B------:R-:W-:Y:S02]  /*d920*/  PRMT R24, R19, 0x7632, R24 ;  /* 0x0000763213187816 */ /* 0x000fe40000000018 */
[----:B--2---:R-:W-:Y:S01]  /*d930*/  PRMT R27, R8, 0x7632, R27 ;  /* 0x00007632081b7816 */ /* 0x004fe2000000001b */
[----:B------:R0:W-:Y:S01]  /*d940*/  STG.E.U16 desc[UR16][R38.64], R68 ;  /* 0x0000004426007986 */ /* 0x0001e2000c101510 */
[----:B------:R-:W-:-:S02]  /*d950*/  PRMT R3, R9, 0x7632, R3 ;  /* 0x0000763209037816 */ /* 0x000fc40000000003 */
[----:B------:R-:W-:Y:S01]  /*d960*/  PRMT R16, R10, 0x7632, R16 ;  /* 0x000076320a107816 */ /* 0x000fe20000000010 */
[----:B------:R1:W-:Y:S01]  /*d970*/  STG.E.U16 desc[UR16][R40.64], R17 ;  /* 0x0000001128007986 */ /* 0x0003e2000c101510 */
[----:B------:R-:W-:Y:S02]  /*d980*/  PRMT R36, R11, 0x7632, R36 ;  /* 0x000076320b247816 */ /* 0x000fe40000000024 */
[-C--:B------:R-:W-:Y:S01]  /*d990*/  LEA.HI.X.SX32 R167, R165, R168.reuse, 0x1, P0 ;  /* 0x000000a8a5a77211 */ /* 0x080fe200000f0eff */
[----:B------:R2:W-:Y:S01]  /*d9a0*/  STG.E.U16 desc[UR16][R42.64], R37 ;  /* 0x000000252a007986 */ /* 0x0005e2000c101510 */
[-C--:B------:R-:W-:Y:S02]  /*d9b0*/  LEA.HI.X.SX32 R165, R163, R168.reuse, 0x1, P1 ;  /* 0x000000a8a3a57211 */ /* 0x080fe400008f0eff */
[----:B------:R-:W-:Y:S01]  /*d9c0*/  LEA.HI.X.SX32 R163, R169, R168, 0x1, P2 ;  /* 0x000000a8a9a37211 */ /* 0x000fe200010f0eff */
[----:B------:R3:W-:Y:S01]  /*d9d0*/  STG.E.U16 desc[UR16][R44.64], R18 ;  /* 0x000000122c007986 */ /* 0x0007e2000c101510 */
[----:B0-----:R-:W-:-:S02]  /*d9e0*/  PRMT R39, R18, 0x7632, R39 ;  /* 0x0000763212277816 */ /* 0x001fc40000000027 */
[----:B------:R-:W-:Y:S02]  /*d9f0*/  ISETP.GE.U32.AND P0, PT, R92, 0x40, PT ;  /* 0x000000405c00780c */ /* 0x000fe40003f06070 */
[----:B-1----:R-:W-:Y:S01]  /*da00*/  PRMT R17, R28, 0x7632, R17 ;  /* 0x000076321c117816 */ /* 0x002fe20000000011 */
[----:B------:R0:W-:Y:S01]  /*da10*/  STG.E.U16 desc[UR16][R46.64], R39 ;  /* 0x000000272e007986 */ /* 0x0001e2000c101510 */
[----:B------:R-:W-:Y:S02]  /*da20*/  PRMT R40, R31, 0x7632, R40 ;  /* 0x000076321f287816 */ /* 0x000fe40000000028 */
[----:B--2---:R-:W-:Y:S01]  /*da30*/  PRMT R37, R29, 0x7632, R37 ;  /* 0x000076321d257816 */ /* 0x004fe20000000025 */
[----:B------:R1:W-:Y:S01]  /*da40*/  STG.E.U16 desc[UR16][R52.64], R19 ;  /* 0x0000001334007986 */ /* 0x0003e2000c101510 */
[----:B------:R-:W-:Y:S02]  /*da50*/  PRMT R42, R30, 0x7632, R42 ;  /* 0x000076321e2a7816 */ /* 0x000fe4000000002a */
[----:B---3--:R-:W-:Y:S01]  /*da60*/  PRMT R44, R20, 0x7632, R44 ;  /* 0x00007632142c7816 */ /* 0x008fe2000000002c */
[----:B------:R2:W-:Y:S04]  /*da70*/  STG.E.U16 desc[UR16][R48.64], R24 ;  /* 0x0000001830007986 */ /* 0x0005e8000c101510 */
[----:B------:R3:W-:Y:S01]  /*da80*/  STG.E.U16 desc[UR16][R50.64], R8 ;  /* 0x0000000832007986 */ /* 0x0007e2000c101510 */
[----:B0-----:R-:W-:-:S03]  /*da90*/  PRMT R47, R21, 0x7632, R47 ;  /* 0x00007632152f7816 */ /* 0x001fc6000000002f */
[----:B------:R0:W-:Y:S01]  /*daa0*/  STG.E.U16 desc[UR16][R54.64], R27 ;  /* 0x0000001b36007986 */ /* 0x0001e2000c101510 */
[----:B-1----:R-:W-:-:S03]  /*dab0*/  PRMT R53, R5, 0x7632, R53 ;  /* 0x0000763205357816 */ /* 0x002fc60000000035 */
[----:B------:R1:W-:Y:S01]  /*dac0*/  STG.E.U16 desc[UR16][R56.64], R9 ;  /* 0x0000000938007986 */ /* 0x0003e2000c101510 */
[----:B--2---:R-:W-:-:S03]  /*dad0*/  PRMT R48, R22, 0x7632, R48 ;  /* 0x0000763216307816 */ /* 0x004fc60000000030 */
[----:B------:R2:W-:Y:S01]  /*dae0*/  STG.E.U16 desc[UR16][R58.64], R3 ;  /* 0x000000033a007986 */ /* 0x0005e2000c101510 */
[----:B---3--:R-:W-:-:S03]  /*daf0*/  PRMT R50, R23, 0x7632, R50 ;  /* 0x0000763217327816 */ /* 0x008fc60000000032 */
[----:B------:R3:W-:Y:S01]  /*db00*/  STG.E.U16 desc[UR16][R60.64], R10 ;  /* 0x0000000a3c007986 */ /* 0x0007e2000c101510 */
[----:B0-----:R-:W-:-:S03]  /*db10*/  PRMT R55, R4, 0x7632, R55 ;  /* 0x0000763204377816 */ /* 0x001fc60000000037 */
[----:B------:R0:W-:Y:S01]  /*db20*/  STG.E.U16 desc[UR16][R62.64], R16 ;  /* 0x000000103e007986 */ /* 0x0001e2000c101510 */
[----:B-1----:R-:W-:-:S03]  /*db30*/  PRMT R57, R6, 0x7632, R57 ;  /* 0x0000763206397816 */ /* 0x002fc60000000039 */
[----:B------:R1:W-:Y:S01]  /*db40*/  STG.E.U16 desc[UR16][R64.64], R11 ;  /* 0x0000000b40007986 */ /* 0x0003e2000c101510 */
[----:B--2---:R-:W-:-:S03]  /*db50*/  PRMT R3, R32, 0x7632, R3 ;  /* 0x0000763220037816 */ /* 0x004fc60000000003 */
[----:B------:R-:W2:Y:S01]  /*db60*/  LDS.128 R8, [R93+0x800] ;  /* 0x000800005d087984 */ /* 0x000ea20000000c00 */
[----:B---3--:R-:W-:Y:S02]  /*db70*/  PRMT R60, R7, 0x7632, R60 ;  /* 0x00007632073c7816 */ /* 0x008fe4000000003c */
[----:B------:R-:W-:Y:S01]  /*db80*/  PRMT R61, R12, 0x7632, R61 ;  /* 0x000076320c3d7816 */ /* 0x000fe2000000003d */
[----:B------:R3:W-:Y:S01]  /*db90*/  STG.E.U16 desc[UR16][R72.64], R36 ;  /* 0x0000002448007986 */ /* 0x0007e2000c101510 */
[----:B0-----:R-:W-:-:S03]  /*dba0*/  PRMT R62, R13, 0x7632, R62 ;  /* 0x000076320d3e7816 */ /* 0x001fc6000000003e */
[----:B------:R0:W-:Y:S01]  /*dbb0*/  STG.E.U16 desc[UR16][R70.64], R28 ;  /* 0x0000001c46007986 */ /* 0x0001e2000c101510 */
[----:B-1----:R-:W-:-:S03]  /*dbc0*/  PRMT R65, R15, 0x7632, R65 ;  /* 0x000076320f417816 */ /* 0x002fc60000000041 */
[----:B------:R1:W-:Y:S04]  /*dbd0*/  STG.E.U16 desc[UR16][R66.64], R17 ;  /* 0x0000001142007986 */ /* 0x0003e8000c101510 */
[----:B------:R-:W-:Y:S01]  /*dbe0*/  STG.E.U16 desc[UR16][R78.64], R29 ;  /* 0x0000001d4e007986 */ /* 0x000fe2000c101510 */
[----:B---3--:R-:W-:-:S03]  /*dbf0*/  PRMT R72, R34, 0x7632, R72 ;  /* 0x0000763222487816 */ /* 0x008fc60000000048 */
[----:B------:R3:W-:Y:S01]  /*dc00*/  STG.E.U16 desc[UR16][R74.64], R37 ;  /* 0x000000254a007986 */ /* 0x0007e2000c101510 */
[----:B0-----:R-:W-:-:S03]  /*dc10*/  PRMT R71, R33, 0x7632, R71 ;  /* 0x0000763221477816 */ /* 0x001fc60000000047 */
[----:B------:R0:W-:Y:S01]  /*dc20*/  STG.E.U16 desc[UR16][R76.64], R30 ;  /* 0x0000001e4c007986 */ /* 0x0001e2000c101510 */
[----:B-1----:R-:W-:-:S03]  /*dc30*/  PRMT R67, R14, 0x7632, R67 ;  /* 0x000076320e437816 */ /* 0x002fc60000000043 */
[----:B------:R-:W-:Y:S04]  /*dc40*/  STG.E.U16 desc[UR16][R84.64], R42 ;  /* 0x0000002a54007986 */ /* 0x000fe8000c101510 */
[----:B------:R1:W-:Y:S01]  /*dc50*/  STG.E.U16 desc[UR16][R82.64], R31 ;  /* 0x0000001f52007986 */ /* 0x0003e2000c101510 */
[----:B---3--:R-:W-:-:S03]  /*dc60*/  PRMT R74, R35, 0x7632, R74 ;  /* 0x00007632234a7816 */ /* 0x008fc6000000004a */
[----:B------:R3:W-:Y:S04]  /*dc70*/  STG.E.U16 desc[UR16][R80.64], R40 ;  /* 0x0000002850007986 */ /* 0x0007e8000c101510 */
[----:B------:R-:W-:Y:S01]  /*dc80*/  STG.E.U16 desc[UR16][R90.64], R20 ;  /* 0x000000145a007986 */ /* 0x000fe2000c101510 */
[----:B--2---:R-:W-:Y:S02]  /*dc90*/  PRMT R79, R8, 0x7632, R79 ;  /* 0x00007632084f7816 */ /* 0x004fe4000000004f */
[----:B0-----:R-:W-:Y:S01]  /*dca0*/  PRMT R77, R9, 0x7632, R77 ;  /* 0x00007632094d7816 */ /* 0x001fe2000000004d */
[----:B------:R-:W-:Y:S01]  /*dcb0*/  STG.E.U16 desc[UR16][R88.64], R44 ;  /* 0x0000002c58007986 */ /* 0x000fe2000c101510 */
[----:B-1----:R-:W-:-:S03]  /*dcc0*/  PRMT R82, R10, 0x7632, R82 ;  /* 0x000076320a527816 */ /* 0x002fc60000000052 */
[----:B------:R-:W-:Y:S01]  /*dcd0*/  STG.E.U16 desc[UR16][R86.64], R21 ;  /* 0x0000001556007986 */ /* 0x000fe2000c101510 */
[----:B---3--:R-:W-:-:S03]  /*dce0*/  PRMT R80, R11, 0x7632, R80 ;  /* 0x000076320b507816 */ /* 0x008fc60000000050 */
[----:B------:R-:W-:Y:S04]  /*dcf0*/  STG.E.U16 desc[UR16][R94.64], R47 ;  /* 0x0000002f5e007986 */ /* 0x000fe8000c101510 */
[----:B------:R-:W-:Y:S04]  /*dd00*/  STG.E.U16 desc[UR16][R98.64], R22 ;  /* 0x0000001662007986 */ /* 0x000fe8000c101510 */
[----:B------:R-:W-:Y:S04]  /*dd10*/  STG.E.U16 desc[UR16][R96.64], R48 ;  /* 0x0000003060007986 */ /* 0x000fe8000c101510 */
[----:B------:R-:W-:Y:S04]  /*dd20*/  STG.E.U16 desc[UR16][R104.64], R23 ;  /* 0x0000001768007986 */ /* 0x000fe8000c101510 */
[----:B------:R-:W-:Y:S04]  /*dd30*/  STG.E.U16 desc[UR16][R100.64], R50 ;  /* 0x0000003264007986 */ /* 0x000fe8000c101510 */
[----:B------:R0:W-:Y:S04]  /*dd40*/  STG.E.U16 desc[UR16][R102.64], R4 ;  /* 0x0000000466007986 */ /* 0x0001e8000c101510 */
[----:B------:R-:W-:Y:S04]  /*dd50*/  STG.E.U16 desc[UR16][R110.64], R55 ;  /* 0x000000376e007986 */ /* 0x000fe8000c101510 */
[----:B------:R1:W-:Y:S04]  /*dd60*/  STG.E.U16 desc[UR16][R108.64], R5 ;  /* 0x000000056c007986 */ /* 0x0003e8000c101510 */
[----:B------:R-:W-:Y:S01]  /*dd70*/  STG.E.U16 desc[UR16][R106.64], R53 ;  /* 0x000000356a007986 */ /* 0x000fe2000c101510 */
[----:B0-----:R-:W-:-:S03]  /*dd80*/  IMAD.HI R4, R170, 0x4, RZ ;  /* 0x00000004aa047827 */ /* 0x001fc600078e02ff */
[----:B------:R-:W-:Y:S04]  /*dd90*/  STG.E.U16 desc[UR16][R116.64], R6 ;  /* 0x0000000674007986 */ /* 0x000fe8000c101510 */
[----:B------:R-:W-:Y:S01]  /*dda0*/  STG.E.U16 desc[UR16][R114.64], R57 ;  /* 0x0000003972007986 */ /* 0x000fe2000c101510 */
[----:B-1----:R-:W-:-:S03]  /*ddb0*/  LOP3.LUT R5, R2, 0xf0, RZ, 0xc0, !PT ;  /* 0x000000f002057812 */ /* 0x002fc600078ec0ff */
[----:B------:R0:W-:Y:S04]  /*ddc0*/  STG.E.U16 desc[UR16][R112.64], R7 ;  /* 0x0000000770007986 */ /* 0x0001e8000c101510 */
[----:B------:R-:W-:Y:S04]  /*ddd0*/  STG.E.U16 desc[UR16][R120.64], R60 ;  /* 0x0000003c78007986 */ /* 0x000fe8000c101510 */
[----:B------:R-:W-:Y:S04]  /*dde0*/  STG.E.U16 desc[UR16][R118.64], R12 ;  /* 0x0000000c76007986 */ /* 0x000fe8000c101510 */
[----:B------:R-:W-:Y:S01]  /*ddf0*/  STG.E.U16 desc[UR16][R122.64], R61 ;  /* 0x0000003d7a007986 */ /* 0x000fe2000c101510 */
[----:B0-----:R-:W0:Y:S03]  /*de00*/  LDC.64 R6, c[0x0][0x3a0] ;  /* 0x0000e800ff067b82 */ /* 0x001e260000000a00 */
[----:B------:R-:W-:Y:S04]  /*de10*/  STG.E.U16 desc[UR16][R128.64], R13 ;  /* 0x0000000d80007986 */ /* 0x000fe8000c101510 */
[----:B------:R-:W-:Y:S04]  /*de20*/  STG.E.U16 desc[UR16][R124.64], R62 ;  /* 0x0000003e7c007986 */ /* 0x000fe8000c101510 */
[----:B------:R-:W-:Y:S04]  /*de30*/  STG.E.U16 desc[UR16][R126.64], R14 ;  /* 0x0000000e7e007986 */ /* 0x000fe8000c101510 */
[----:B------:R-:W-:Y:S04]  /*de40*/  STG.E.U16 desc[UR16][R134.64], R67 ;  /* 0x0000004386007986 */ /* 0x000fe8000c101510 */
[----:B------:R-:W-:Y:S04]  /*de50*/  STG.E.U16 desc[UR16][R132.64], R15 ;  /* 0x0000000f84007986 */ /* 0x000fe8000c101510 */
[----:B------:R-:W-:Y:S04]  /*de60*/  STG.E.U16 desc[UR16][R130.64], R65 ;  /* 0x0000004182007986 */ /* 0x000fe8000c101510 */
[----:B------:R-:W-:Y:S04]  /*de70*/  STG.E.U16 desc[UR16][R136.64], R32 ;  /* 0x0000002088007986 */ /* 0x000fe8000c101510 */
[----:B------:R1:W-:Y:S04]  /*de80*/  STG.E.U16 desc[UR16][R138.64], R3 ;  /* 0x000000038a007986 */ /* 0x0003e8000c101510 */
[----:B------:R-:W-:Y:S04]  /*de90*/  STG.E.U16 desc[UR16][R140.64], R33 ;  /* 0x000000218c007986 */ /* 0x000fe8000c101510 */
[----:B------:R-:W-:Y:S04]  /*dea0*/  STG.E.U16 desc[UR16][R142.64], R71 ;  /* 0x000000478e007986 */ /* 0x000fe8000c101510 */
[----:B------:R-:W-:Y:S01]  /*deb0*/  STG.E.U16 desc[UR16][R146.64], R34 ;  /* 0x0000002292007986 */ /* 0x000fe2000c101510 */
[----:B-1----:R-:W-:-:S03]  /*dec0*/  IMAD.SHL.U32 R3, R170, 0x4, RZ ;  /* 0x00000004aa037824 */ /* 0x002fc600078e00ff */
[----:B------:R-:W-:Y:S02]  /*ded0*/  STG.E.U16 desc[UR16][R144.64], R72 ;  /* 0x0000004890007986 */ /* 0x000fe4000c101510 */
[----:B0-----:R-:W-:Y:S02]  /*dee0*/  IADD3 R2, P1, P2, R3, UR6, R6 ;  /* 0x0000000603027c10 */ /* 0x001fe4000fa3e006 */
[----:B------:R-:W-:Y:S02]  /*def0*/  STG.E.U16 desc[UR16][R152.64], R35 ;  /* 0x0000002398007986 */ /* 0x000fe4000c101510 */
[----:B------:R-:W-:Y:S02]  /*df00*/  IADD3.X R3, PT, PT, R4, UR5, R7, P1, P2 ;  /* 0x0000000504037c10 */ /* 0x000fe40008fe4407 */
[----:B------:R-:W-:Y:S04]  /*df10*/  STG.E.U16 desc[UR16][R148.64], R74 ;  /* 0x0000004a94007986 */ /* 0x000fe8000c101510 */
[----:B------:R-:W-:Y:S04]  /*df20*/  STG.E.U16 desc[UR16][R150.64], R8 ;  /* 0x0000000896007986 */ /* 0x000fe8000c101510 */
[----:B------:R-:W-:Y:S04]  /*df30*/  STG.E.U16 desc[UR16][R158.64], R79 ;  /* 0x0000004f9e007986 */ /* 0x000fe8000c101510 */
[----:B------:R-:W-:Y:S04]  /*df40*/  STG.E.U16 desc[UR16][R156.64], R9 ;  /* 0x000000099c007986 */ /* 0x000fe8000c101510 */
[----:B------:R-:W-:Y:S04]  /*df50*/  STG.E.U16 desc[UR16][R154.64], R77 ;  /* 0x0000004d9a007986 */ /* 0x000fe8000c101510 */
[----:B------:R-:W-:Y:S04]  /*df60*/  STG.E.U16 desc[UR16][R166.64], R10 ;  /* 0x0000000aa6007986 */ /* 0x000fe8000c101510 */
[----:B------:R-:W-:Y:S04]  /*df70*/  STG.E.U16 desc[UR16][R164.64], R82 ;  /* 0x00000052a4007986 */ /* 0x000fe8000c101510 */
[----:B------:R-:W-:Y:S04]  /*df80*/  STG.E.U16 desc[UR16][R162.64], R11 ;  /* 0x0000000ba2007986 */ /* 0x000fe8000c101510 */
[----:B------:R-:W-:Y:S01]  /*df90*/  STG.E.U16 desc[UR16][R160.64], R80 ;  /* 0x00000050a0007986 */ /* 0x000fe2000c101510 */
[----:B------:R-:W-:Y:S06]  /*dfa0*/  BAR.SYNC.DEFER_BLOCKING 0x0 ;  /* 0x0000000000007b1d */ /* 0x000fec0000010000 */
[----:B------:R-:W-:Y:S02]  /*dfb0*/  STSM.16.M88 [R0], R69 ;  /* 0x0000004500007844 */ /* 0x000fe40000000000 */
[----:B------:R-:W-:Y:S06]  /*dfc0*/  BAR.SYNC.DEFER_BLOCKING 0x0 ;  /* 0x0000000000007b1d */ /* 0x000fec0000010000 */
[----:B------:R-:W0:Y:S04]  /*dfd0*/  LDSM.16.M88 R5, [R5+UR73] ;  /* 0x000000490505783b */ /* 0x000e280008000000 */
[----:B0-----:R0:W-:Y:S01]  /*dfe0*/  @!P0 STG.E desc[UR16][R2.64], R5 ;  /* 0x0000000502008986 */ /* 0x0011e2000c101910 */
[----:B------:R-:W-:Y:S06]  /*dff0*/  BAR.SYNC.DEFER_BLOCKING 0x0 ;  /* 0x0000000000007b1d */ /* 0x000fec0000010000 */
[----:B------:R-:W-:Y:S05]  /*e000*/  BRA.U UP1, `(.L_x_20) ;  /* 0x0000000101a07547 */ /* 0x000fea000b800000 */
[----:B------:R-:W1:Y:S01]  /*e010*/  S2UR UR5, SR_CgaCtaId ;  /* 0x00000000000579c3 */ /* 0x000e620000008800 */
[----:B------:R-:W-:Y:S01]  /*e020*/  NOP ;  /* 0x0000000000007918 */ /* 0x000fe20000000000 */
[----:B------:R-:W-:Y:S01]  /*e030*/  UMOV UR4, 0x50 ;  /* 0x0000005000047882 */ /* 0x000fe20000000000 */
[----:B------:R-:W-:Y:S02]  /*e040*/  IMAD.U32 R0, RZ, RZ, UR72 ;  /* 0x00000048ff007e24 */ /* 0x000fe4000f8e00ff */
[----:B0-----:R-:W-:Y:S02]  /*e050*/  IMAD.MOV.U32 R3, RZ, RZ, 0xff ;  /* 0x000000ffff037424 */ /* 0x001fe400078e00ff */
[----:B------:R-:W-:Y:S01]  /*e060*/  IMAD.MOV.U32 R7, RZ, RZ, 0x1 ;  /* 0x00000001ff077424 */ /* 0x000fe200078e00ff */
[----:B------:R-:W-:-:S04]  /*e070*/  LOP3.LUT R0, R0, 0xffff, RZ, 0xc0, !PT ;  /* 0x0000ffff00007812 */ /* 0x000fc800078ec0ff */
[----:B------:R-:W-:-:S05]  /*e080*/  SHF.R.U32.HI R0, RZ, 0x5, R0 ;  /* 0x00000005ff007819 */ /* 0x000fca0000011600 */
[----:B------:R-:W-:Y:S01]  /*e090*/  VIADD R2, R0, 0x10 ;  /* 0x0000001000027836 */ /* 0x000fe20000000000 */
[----:B------:R-:W-:Y:S01]  /*e0a0*/  SHF.L.U32 R0, R3, R0, RZ ;  /* 0x0000000003007219 */ /* 0x000fe200000006ff */
[----:B-1----:R-:W-:-:S03]  /*e0b0*/  ULEA UR6, UR5, UR4, 0x18 ;  /* 0x0000000405067291 */ /* 0x002fc6000f8ec0ff */
[----:B------:R-:W-:-:S04]  /*e0c0*/  SHF.L.U32 R3, R7, R2, RZ ;  /* 0x0000000207037219 */ /* 0x000fc800000006ff */
[----:B------:R-:W-:Y:S02]  /*e0d0*/  LOP3.LUT R0, R3, R0, RZ, 0xfc, !PT ;  /* 0x0000000003007212 */ /* 0x000fe400078efcff */
[----:B------:R-:W0:Y:S02]  /*e0e0*/  LDS R5, [UR6] ;  /* 0x00000006ff057984 */ /* 0x000e240008000800 */
[C---:B------:R-:W-:Y:S02]  /*e0f0*/  LOP3.LUT R2, R0.reuse, 0xffff, RZ, 0xc0, !PT ;  /* 0x0000ffff00027812 */ /* 0x040fe400078ec0ff */
[----:B0-----:R-:W-:-:S04]  /*e100*/  LOP3.LUT R3, R0, 0xffff, R5, 0x80, !PT ;  /* 0x0000ffff00037812 */ /* 0x001fc800078e8005 */
[----:B------:R-:W-:-:S13]  /*e110*/  ISETP.NE.AND P0, PT, R3, R2, PT ;  /* 0x000000020300720c */ /* 0x000fda0003f05270 */
[----:B------:R-:W-:Y:S05]  /*e120*/  @P0 BRA `(.L_x_21) ;  /* 0x0000000000500947 */ /* 0x000fea0003800000 */
[----:B------:R-:W-:Y:S02]  /*e130*/  SHF.R.U32.HI R5, RZ, 0x10, R5 ;  /* 0x00000010ff057819 */ /* 0x000fe40000011605 */
[----:B------:R-:W-:-:S04]  /*e140*/  SHF.R.U32.HI R2, RZ, 0x10, R0 ;  /* 0x00000010ff027819 */ /* 0x000fc80000011600 */
[----:B------:R-:W-:-:S04]  /*e150*/  LOP3.LUT R5, R5, R2, RZ, 0xc0, !PT ;  /* 0x0000000205057212 */ /* 0x000fc800078ec0ff */
[----:B------:R-:W-:-:S13]  /*e160*/  ISETP.NE.AND P0, PT, R5, R2, PT ;  /* 0x000000020500720c */ /* 0x000fda0003f05270 */
[----:B------:R-:W-:Y:S05]  /*e170*/  @P0 BRA `(.L_x_22) ;  /* 0x0000000000300947 */ /* 0x000fea0003800000 */
[----:B------:R-:W-:Y:S01]  /*e180*/  R2UR UR4, R0 ;  /* 0x00000000000472ca */ /* 0x000fe200000e0000 */
[----:B------:R-:W-:Y:S01]  /*e190*/  VOTEU.ANY UR5, UPT, PT ;  /* 0x0000000000057886 */ /* 0x000fe200038e0100 */
[----:B------:R-:W0:Y:S01]  /*e1a0*/  S2R R0, SR_LANEID ;  /* 0x0000000000007919 */ /* 0x000e220000000000 */
[----:B------:R-:W-:-:S10]  /*e1b0*/  UFLO.U32 UR5, UR5 ;  /* 0x00000005000572bd */ /* 0x000fd400080e0000 */
[----:B------:R-:W-:-:S06]  /*e1c0*/  ULOP3.LUT UR4, URZ, UR4, URZ, 0x33, !UPT ;  /* 0x00000004ff047292 */ /* 0x000fcc000f8e33ff */
[----:B------:R-:W-:-:S04]  /*e1d0*/  MOV R2, UR4 ;  /* 0x0000000400027c02 */ /* 0x000fc80008000f00 */
[----:B------:R-:W1:Y:S02]  /*e1e0*/  REDUX UR7, R2 ;  /* 0x00000000020773c4 */ /* 0x000e640000000000 */
[----:B------:R2:W-:Y:S01]  /*e1f0*/  UTCATOMSWS.AND URZ, UR4 ;  /* 0x0000000400ff79e3 */ /* 0x0005e20008000000 */
[----:B0-----:R-:W-:Y:S01]  /*e200*/  ISETP.EQ.U32.AND P0, PT, R0, UR5, PT ;  /* 0x0000000500007c0c */ /* 0x001fe2000bf02070 */
[----:B-1----:R-:W-:-:S12]  /*e210*/  IMAD.U32 R0, RZ, RZ, UR7 ;  /* 0x00000007ff007e24 */ /* 0x002fd8000f8e00ff */
[----:B------:R2:W-:Y:S01]  /*e220*/  @P0 ATOMS.AND RZ, [UR6], R0 ;  /* 0x00000000ffff098c */ /* 0x0005e2000a800006 */
[----:B------:R-:W-:Y:S05]  /*e230*/  BRA `(.L_x_20) ;  /* 0x0000000000147947 */ /* 0x000fea0003800000 */
.L_x_22:
[----:B------:R-:W-:-:S07]  /*e240*/  MOV R2, 0xe260 ;  /* 0x0000e26000027802 */ /* 0x000fce0000000f00 */
[----:B------:R-:W-:Y:S05]  /*e250*/  CALL.REL.NOINC `($__internal_0_$__cuda_sm10x_tcgen05_guardrail_trap_col_being_dealloced_not_returned_by_alloc) ;  /* 0x0000000000447944 */ /* 0x000fea0003c00000 */
[----:B------:R-:W-:Y:S05]  /*e260*/  BRA `(.L_x_20) ;  /* 0x0000000000087947 */ /* 0x000fea0003800000 */
.L_x_21:
[----:B------:R-:W-:-:S07]  /*e270*/  MOV R2, 0xe290 ;  /* 0x0000e29000027802 */ /* 0x000fce0000000f00 */
[----:B------:R-:W-:Y:S05]  /*e280*/  CALL.REL.NOINC `($__internal_2_$__cuda_sm10x_tcgen05_guardrail_trap_unallocated_columns_being_dealloced) ;  /* 0x0000000000507944 */ /* 0x000fea0003c00000 */
.L_x_20:
[----:B------:R-:W-:Y:S01]  /*e290*/  NOP ;  /* 0x0000000000007918 */ /* 0x000fe20000000000 */
[----:B--2---:R-:W-:Y:S05]  /*e2a0*/  EXIT ;  /* 0x000000000000794d */ /* 0x004fea0003800000 */
.L_x_8:
[----:B------:R-:W1:Y:S02]  /*e2b0*/  SYNCS.PHASECHK.TRANS64.TRYWAIT P2, [UR73+0x8000], RZ ;  /* 0x008000ffff0075a7 */ /* 0x000e640008041149 */
[----:B-1----:R-:W-:Y:S05]  /*e2c0*/  @!P2 BRA `(.L_x_8) ;  /* 0xfffffffc00f8a947 */ /* 0x002fea000383ffff */
[----:B------:R-:W-:Y:S05]  /*e2d0*/  BRA `(.L_x_7) ;  /* 0xffffff6000fc7947 */ /* 0x000fea000383ffff */
.L_x_14:
[----:B------:R-:W1:Y:S02]  /*e2e0*/  SYNCS.PHASECHK.TRANS64.TRYWAIT P5, [UR73+0x10010], RZ ;  /* 0x010010ffff0075a7 */ /* 0x000e6400080a1149 */
[----:B-1----:R-:W-:Y:S05]  /*e2f0*/  @!P5 BRA `(.L_x_14) ;  /* 0xfffffffc00f8d947 */ /* 0x002fea000383ffff */
[----:B------:R-:W-:Y:S05]  /*e300*/  BRA `(.L_x_23) ;  /* 0xffffffa800fc7947 */ /* 0x000fea000383ffff */
.L_x_15:
[----:B------:R-:W0:Y:S02]  /*e310*/  SYNCS.PHASECHK.TRANS64.TRYWAIT P0, [UR70], R26 ;  /* 0x0000001aff0075a7 */ /* 0x000e240008001146 */
[----:B0-----:R-:W-:Y:S05]  /*e320*/  @!P0 BRA `(.L_x_15) ;  /* 0xfffffffc00f88947 */ /* 0x001fea000383ffff */
[----:B------:R-:W-:Y:S05]  /*e330*/  BRA `(.L_x_24) ;  /* 0xffffffc000007947 */ /* 0x000fea000383ffff */
.L_x_19:
[----:B------:R-:W0:Y:S02]  /*e340*/  SYNCS.PHASECHK.TRANS64.TRYWAIT P0, [UR70], R2 ;  /* 0x00000002ff0075a7 */ /* 0x000e240008001146 */
[----:B0-----:R-:W-:Y:S05]  /*e350*/  @!P0 BRA `(.L_x_19) ;  /* 0xfffffffc00f88947 */ /* 0x001fea000383ffff */
[----:B------:R-:W-:Y:S05]  /*e360*/  BRA `(.L_x_18) ;  /* 0xffffffd400c07947 */ /* 0x000fea000383ffff */
        .weak           $__internal_0_$__cuda_sm10x_tcgen05_guardrail_trap_col_being_dealloced_not_returned_by_alloc
        .type           $__internal_0_$__cuda_sm10x_tcgen05_guardrail_trap_col_being_dealloced_not_returned_by_alloc,@function
        .size           $__internal_0_$__cuda_sm10x_tcgen05_guardrail_trap_col_being_dealloced_not_returned_by_alloc,($__internal_1_$__cuda_sm10x_tcgen05_guardrail_trap_phase_invalid_during_alloc - $__internal_0_$__cuda_sm10x_tcgen05_guardrail_trap_col_being_dealloced_not_returned_by_alloc)
$__internal_0_$__cuda_sm10x_tcgen05_guardrail_trap_col_being_dealloced_not_returned_by_alloc:
[----:B------:R-:W-:Y:S05]  /*e370*/  BPT.TRAP 0x1 ;  /* 0x000000040000795c */ /* 0x000fea0000300000 */
[----:B------:R-:W-:-:S04]  /*e380*/  IMAD.MOV.U32 R3, RZ, RZ, 0x0 ;  /* 0x00000000ff037424 */ /* 0x000fc800078e00ff */
[----:B------:R-:W-:Y:S05]  /*e390*/  RET.REL.NODEC R2 `(attn_fwd) ;  /* 0xffffff1c02187950 */ /* 0x000fea0003c3ffff */
        .weak           $__internal_1_$__cuda_sm10x_tcgen05_guardrail_trap_phase_invalid_during_alloc
        .type           $__internal_1_$__cuda_sm10x_tcgen05_guardrail_trap_phase_invalid_during_alloc,@function
        .size           $__internal_1_$__cuda_sm10x_tcgen05_guardrail_trap_phase_invalid_during_alloc,($__internal_2_$__cuda_sm10x_tcgen05_guardrail_trap_unallocated_columns_being_dealloced - $__internal_1_$__cuda_sm10x_tcgen05_guardrail_trap_phase_invalid_during_alloc)
$__internal_1_$__cuda_sm10x_tcgen05_guardrail_trap_phase_invalid_during_alloc:
[----:B------:R-:W-:Y:S05]  /*e3a0*/  BPT.TRAP 0x1 ;  /* 0x000000040000795c */ /* 0x000fea0000300000 */
[----:B------:R-:W-:-:S04]  /*e3b0*/  IMAD.MOV.U32 R3, RZ, RZ, 0x0 ;  /* 0x00000000ff037424 */ /* 0x000fc800078e00ff */
[----:B------:R-:W-:Y:S05]  /*e3c0*/  RET.REL.NODEC R2 `(attn_fwd) ;  /* 0xffffff1c020c7950 */ /* 0x000fea0003c3ffff */
        .weak           $__internal_2_$__cuda_sm10x_tcgen05_guardrail_trap_unallocated_columns_being_dealloced
        .type           $__internal_2_$__cuda_sm10x_tcgen05_guardrail_trap_unallocated_columns_being_dealloced,@function
        .size           $__internal_2_$__cuda_sm10x_tcgen05_guardrail_trap_unallocated_columns_being_dealloced,(.L_x_28 - $__internal_2_$__cuda_sm10x_tcgen05_guardrail_trap_unallocated_columns_being_dealloced)
$__internal_2_$__cuda_sm10x_tcgen05_guardrail_trap_unallocated_columns_being_dealloced:
[----:B------:R-:W-:Y:S05]  /*e3d0*/  BPT.TRAP 0x1 ;  /* 0x000000040000795c */ /* 0x000fea0000300000 */
[----:B------:R-:W-:-:S04]  /*e3e0*/  IMAD.MOV.U32 R3, RZ, RZ, 0x0 ;  /* 0x00000000ff037424 */ /* 0x000fc800078e00ff */
[----:B------:R-:W-:Y:S05]  /*e3f0*/  RET.REL.NODEC R2 `(attn_fwd) ;  /* 0xffffff1c02007950 */ /* 0x000fea0003c3ffff */
.L_x_25:
[----:B------:R-:W-:-:S00]  /*e400*/  BRA `(.L_x_25) ;  /* 0xfffffffc00fc7947 */ /* 0x000fc0000383ffff */
[----:B------:R-:W-:-:S00]  /*e410*/  NOP ;  /* 0x0000000000007918 */ /* 0x000fc00000000000 */
        /* <DEDUP_REMOVED lines=14> */
.L_x_28:


//--------------------- .nv.global.init           --------------------------
	.section	.nv.global.init,"aw",@progbits
.nv.global.init:
	.type		_$_str,@object
	.size		_$_str,(.L_3 - _$_str)
_$_str:
        /*0000*/ 	.byte	0x5f, 0x5f, 0x43, 0x55, 0x44, 0x41, 0x5f, 0x46, 0x54, 0x5a, 0x00
.L_3:


//--------------------- .nv.shared.attn_fwd       --------------------------
	.section	.nv.shared.attn_fwd,"aw",@nobits
	.sectionflags	@""
	.align	16
	.zero		1024


//--------------------- .nv.shared.reserved.0     --------------------------
	.section	.nv.shared.reserved.0,"aw",@nobits
	.align	8
	.weak		__nv_reservedSMEM_offset_0_alias
	.size		__nv_reservedSMEM_offset_0_alias, 0, 64
	.other		__nv_reservedSMEM_offset_0_alias,@"STO_CUDA_RESERVED_SHARED STV_DEFAULT"
__nv_reservedSMEM_offset_0_alias:
	.zero		0
.nv.shared.reserved.0:
	.zero		64
	.weak		__nv_reservedSMEM_allocation_phase
	.type		__nv_reservedSMEM_allocation_phase,@object
	.size		__nv_reservedSMEM_allocation_phase,(.L_0 - __nv_reservedSMEM_allocation_phase)
__nv_reservedSMEM_allocation_phase:
	.zero		1
.L_0:
	.zero		7
	.weak		__nv_reservedSMEM_devtool_atexit_pc
	.type		__nv_reservedSMEM_devtool_atexit_pc,@object
	.size		__nv_reservedSMEM_devtool_atexit_pc,(__nv_reservedSMEM_allocation_mask - __nv_reservedSMEM_devtool_atexit_pc)
__nv_reservedSMEM_devtool_atexit_pc:
	.zero		8
	.weak		__nv_reservedSMEM_allocation_mask
	.type		__nv_reservedSMEM_allocation_mask,@object
	.size		__nv_reservedSMEM_allocation_mask,(.L_2 - __nv_reservedSMEM_allocation_mask)
__nv_reservedSMEM_allocation_mask:
	.zero		4
.L_2:


//--------------------- .nv.constant0.attn_fwd    --------------------------
	.section	.nv.constant0.attn_fwd,"a",@progbits
	.sectionflags	@""
	.align	4
.nv.constant0.attn_fwd:
	.zero		1032


//--------------------- SYMBOLS --------------------------

	.type		.nv.reservedSmem.offset0,@object
	.size		.nv.reservedSmem.offset0,0x4
	.type		.nv.reservedSmem.cap,@object
	.size		.nv.reservedSmem.cap,0x4
